//
// Generated by NVIDIA NVVM Compiler
//
// Compiler Build ID: CL-36424714
// Cuda compilation tools, release 13.0, V13.0.88
// Based on NVVM 20.0.0
//

.version 9.0
.target sm_100
.address_size 64

	// .globl	batch_similarity_tf32_wmma
.extern .shared .align 16 .b8 shared_data[];

.visible .entry batch_similarity_tf32_wmma(
	.param .u64 .ptr .align 1 batch_similarity_tf32_wmma_param_0,
	.param .u64 .ptr .align 1 batch_similarity_tf32_wmma_param_1,
	.param .u64 .ptr .align 1 batch_similarity_tf32_wmma_param_2,
	.param .u32 batch_similarity_tf32_wmma_param_3,
	.param .u32 batch_similarity_tf32_wmma_param_4,
	.param .u32 batch_similarity_tf32_wmma_param_5
)
{
	.reg .pred 	%p<19>;
	.reg .b32 	%r<233>;
	.reg .b32 	%f<125>;
	.reg .b64 	%rd<30>;

	ld.param.u64 	%rd5, [batch_similarity_tf32_wmma_param_1];
	ld.param.u32 	%r138, [batch_similarity_tf32_wmma_param_3];
	ld.param.u32 	%r139, [batch_similarity_tf32_wmma_param_4];
	ld.param.u32 	%r137, [batch_similarity_tf32_wmma_param_5];
	mov.u32 	%r140, %ctaid.y;
	mov.u32 	%r141, %ntid.y;
	mov.u32 	%r142, %tid.y;
	mad.lo.s32 	%r143, %r140, %r141, %r142;
	mov.u32 	%r144, %ctaid.x;
	shr.u32 	%r146, %r143, 1;
	and.b32  	%r1, %r146, 134217712;
	shl.b32 	%r2, %r144, 4;
	setp.ge.s32 	%p1, %r1, %r138;
	setp.ge.s32 	%p2, %r2, %r139;
	or.pred  	%p3, %p1, %p2;
	@%p3 bra 	$L__BB0_29;
	setp.lt.s32 	%p4, %r137, 1;
	mov.f32 	%f117, 0f00000000;
	mov.f32 	%f118, %f117;
	mov.f32 	%f119, %f117;
	mov.f32 	%f120, %f117;
	mov.f32 	%f121, %f117;
	mov.f32 	%f122, %f117;
	mov.f32 	%f123, %f117;
	mov.f32 	%f124, %f117;
	@%p4 bra 	$L__BB0_28;
	add.s32 	%r3, %r137, 7;
	mul.lo.s32 	%r4, %r137, %r1;
	mul.lo.s32 	%r5, %r137, %r2;
	setp.lt.u32 	%p5, %r137, 25;
	mov.b32 	%r204, 0;
	mov.f32 	%f117, 0f00000000;
	@%p5 bra 	$L__BB0_21;
	shr.u32 	%r151, %r3, 3;
	and.b32  	%r152, %r151, 268435452;
	neg.s32 	%r163, %r152;
	mov.f32 	%f117, 0f00000000;
	mov.b32 	%r162, 16;
	cvt.u64.u32 	%rd11, %r4;
	cvt.u64.u32 	%rd14, %r5;
	mov.u32 	%r160, %r4;
	mov.u32 	%r161, %r5;
	mov.f32 	%f118, %f117;
	mov.f32 	%f119, %f117;
	mov.f32 	%f120, %f117;
	mov.f32 	%f121, %f117;
	mov.f32 	%f122, %f117;
	mov.f32 	%f123, %f117;
	mov.f32 	%f124, %f117;
$L__BB0_4:
	add.s32 	%r19, %r162, -16;
	setp.ge.s32 	%p6, %r19, %r137;
	@%p6 bra 	$L__BB0_6;
	ld.param.u64 	%rd26, [batch_similarity_tf32_wmma_param_0];
	mul.wide.u32 	%rd7, %r160, 4;
	add.s64 	%rd8, %rd26, %rd7;
	wmma.load.a.sync.aligned.row.m16n16k8.tf32 	{%r175, %r174, %r173, %r172}, [%rd8], %r137;
$L__BB0_6:
	@%p6 bra 	$L__BB0_8;
	mul.wide.u32 	%rd9, %r161, 4;
	add.s64 	%rd10, %rd5, %rd9;
	wmma.load.b.sync.aligned.col.m16n16k8.tf32 	{%r179, %r178, %r177, %r176}, [%rd10], %r137;
$L__BB0_8:
	ld.param.u64 	%rd27, [batch_similarity_tf32_wmma_param_0];
	wmma.mma.sync.aligned.row.col.m16n16k8.f32.tf32.tf32.f32 {%f9, %f10, %f11, %f12, %f13, %f14, %f15, %f16}, {%r175, %r174, %r173, %r172}, {%r179, %r178, %r177, %r176}, {%f124, %f123, %f122, %f121, %f120, %f119, %f118, %f117};
	add.s32 	%r36, %r162, -8;
	setp.ge.s32 	%p8, %r36, %r137;
	cvt.u64.u32 	%rd1, %r19;
	add.s64 	%rd12, %rd1, %rd11;
	shl.b64 	%rd13, %rd12, 2;
	add.s64 	%rd2, %rd27, %rd13;
	@%p8 bra 	$L__BB0_10;
	wmma.load.a.sync.aligned.row.m16n16k8.tf32 	{%r175, %r174, %r173, %r172}, [%rd2+32], %r137;
$L__BB0_10:
	add.s64 	%rd15, %rd1, %rd14;
	shl.b64 	%rd16, %rd15, 2;
	add.s64 	%rd3, %rd5, %rd16;
	@%p8 bra 	$L__BB0_12;
	wmma.load.b.sync.aligned.col.m16n16k8.tf32 	{%r179, %r178, %r177, %r176}, [%rd3+32], %r137;
$L__BB0_12:
	wmma.mma.sync.aligned.row.col.m16n16k8.f32.tf32.tf32.f32 {%f17, %f18, %f19, %f20, %f21, %f22, %f23, %f24}, {%r175, %r174, %r173, %r172}, {%r179, %r178, %r177, %r176}, {%f9, %f10, %f11, %f12, %f13, %f14, %f15, %f16};
	setp.ge.s32 	%p10, %r162, %r137;
	@%p10 bra 	$L__BB0_14;
	wmma.load.a.sync.aligned.row.m16n16k8.tf32 	{%r175, %r174, %r173, %r172}, [%rd2+64], %r137;
$L__BB0_14:
	@%p10 bra 	$L__BB0_16;
	wmma.load.b.sync.aligned.col.m16n16k8.tf32 	{%r179, %r178, %r177, %r176}, [%rd3+64], %r137;
$L__BB0_16:
	wmma.mma.sync.aligned.row.col.m16n16k8.f32.tf32.tf32.f32 {%f25, %f26, %f27, %f28, %f29, %f30, %f31, %f32}, {%r175, %r174, %r173, %r172}, {%r179, %r178, %r177, %r176}, {%f17, %f18, %f19, %f20, %f21, %f22, %f23, %f24};
	add.s32 	%r153, %r162, 8;
	setp.ge.s32 	%p12, %r153, %r137;
	@%p12 bra 	$L__BB0_18;
	wmma.load.a.sync.aligned.row.m16n16k8.tf32 	{%r175, %r174, %r173, %r172}, [%rd2+96], %r137;
$L__BB0_18:
	@%p12 bra 	$L__BB0_20;
	wmma.load.b.sync.aligned.col.m16n16k8.tf32 	{%r179, %r178, %r177, %r176}, [%rd3+96], %r137;
$L__BB0_20:
	add.s32 	%r155, %r137, 7;
	shr.u32 	%r156, %r155, 3;
	and.b32  	%r204, %r156, 268435452;
	wmma.mma.sync.aligned.row.col.m16n16k8.f32.tf32.tf32.f32 {%f124, %f123, %f122, %f121, %f120, %f119, %f118, %f117}, {%r175, %r174, %r173, %r172}, {%r179, %r178, %r177, %r176}, {%f25, %f26, %f27, %f28, %f29, %f30, %f31, %f32};
	add.s32 	%r163, %r163, 4;
	add.s32 	%r162, %r162, 32;
	add.s32 	%r161, %r161, 32;
	add.s32 	%r160, %r160, 32;
	setp.ne.s32 	%p14, %r163, 0;
	@%p14 bra 	$L__BB0_4;
$L__BB0_21:
	add.s32 	%r157, %r137, 7;
	shr.u32 	%r158, %r157, 3;
	and.b32  	%r99, %r158, 3;
	setp.eq.s32 	%p15, %r99, 0;
	@%p15 bra 	$L__BB0_28;
	shl.b32 	%r214, %r204, 3;
	add.s32 	%r216, %r5, %r214;
	add.s32 	%r215, %r4, %r214;
	neg.s32 	%r213, %r99;
$L__BB0_23:
	.pragma "nounroll";
	setp.ge.s32 	%p16, %r214, %r137;
	@%p16 bra 	$L__BB0_25;
	ld.param.u64 	%rd28, [batch_similarity_tf32_wmma_param_0];
	mul.wide.u32 	%rd17, %r215, 4;
	add.s64 	%rd18, %rd28, %rd17;
	wmma.load.a.sync.aligned.row.m16n16k8.tf32 	{%r175, %r174, %r173, %r172}, [%rd18], %r137;
$L__BB0_25:
	setp.ge.s32 	%p17, %r214, %r137;
	@%p17 bra 	$L__BB0_27;
	mul.wide.u32 	%rd19, %r216, 4;
	add.s64 	%rd20, %rd5, %rd19;
	wmma.load.b.sync.aligned.col.m16n16k8.tf32 	{%r179, %r178, %r177, %r176}, [%rd20], %r137;
$L__BB0_27:
	wmma.mma.sync.aligned.row.col.m16n16k8.f32.tf32.tf32.f32 {%f124, %f123, %f122, %f121, %f120, %f119, %f118, %f117}, {%r175, %r174, %r173, %r172}, {%r179, %r178, %r177, %r176}, {%f124, %f123, %f122, %f121, %f120, %f119, %f118, %f117};
	add.s32 	%r216, %r216, 8;
	add.s32 	%r215, %r215, 8;
	add.s32 	%r214, %r214, 8;
	add.s32 	%r213, %r213, 1;
	setp.ne.s32 	%p18, %r213, 0;
	@%p18 bra 	$L__BB0_23;
$L__BB0_28:
	ld.param.u64 	%rd29, [batch_similarity_tf32_wmma_param_2];
	mul.lo.s32 	%r159, %r139, %r1;
	cvt.u64.u32 	%rd21, %r159;
	cvt.u64.u32 	%rd22, %r2;
	add.s64 	%rd23, %rd21, %rd22;
	shl.b64 	%rd24, %rd23, 2;
	add.s64 	%rd25, %rd29, %rd24;
	wmma.store.d.sync.aligned.row.m16n16k8.f32 	[%rd25], {%f124, %f123, %f122, %f121, %f120, %f119, %f118, %f117}, %r139;
$L__BB0_29:
	ret;

}
	// .globl	compute_multimodal_similarity_tf32_a100
.visible .entry compute_multimodal_similarity_tf32_a100(
	.param .u64 .ptr .align 1 compute_multimodal_similarity_tf32_a100_param_0,
	.param .u64 .ptr .align 1 compute_multimodal_similarity_tf32_a100_param_1,
	.param .u64 .ptr .align 1 compute_multimodal_similarity_tf32_a100_param_2,
	.param .u64 .ptr .align 1 compute_multimodal_similarity_tf32_a100_param_3,
	.param .u64 .ptr .align 1 compute_multimodal_similarity_tf32_a100_param_4,
	.param .u64 .ptr .align 1 compute_multimodal_similarity_tf32_a100_param_5,
	.param .u32 compute_multimodal_similarity_tf32_a100_param_6,
	.param .u32 compute_multimodal_similarity_tf32_a100_param_7,
	.param .u32 compute_multimodal_similarity_tf32_a100_param_8,
	.param .u32 compute_multimodal_similarity_tf32_a100_param_9,
	.param .f32 compute_multimodal_similarity_tf32_a100_param_10,
	.param .f32 compute_multimodal_similarity_tf32_a100_param_11,
	.param .f32 compute_multimodal_similarity_tf32_a100_param_12
)
{
	.reg .pred 	%p<136>;
	.reg .b32 	%r<283>;
	.reg .b32 	%f<1734>;
	.reg .b64 	%rd<99>;

	ld.param.u64 	%rd20, [compute_multimodal_similarity_tf32_a100_param_0];
	ld.param.u32 	%r79, [compute_multimodal_similarity_tf32_a100_param_6];
	ld.param.u32 	%r80, [compute_multimodal_similarity_tf32_a100_param_7];
	ld.param.u32 	%r81, [compute_multimodal_similarity_tf32_a100_param_8];
	ld.param.u32 	%r82, [compute_multimodal_similarity_tf32_a100_param_9];
	ld.param.f32 	%f267, [compute_multimodal_similarity_tf32_a100_param_10];
	ld.param.f32 	%f268, [compute_multimodal_similarity_tf32_a100_param_11];
	ld.param.f32 	%f269, [compute_multimodal_similarity_tf32_a100_param_12];
	cvta.to.global.u64 	%rd1, %rd20;
	mov.u32 	%r83, %ctaid.x;
	mov.u32 	%r1, %ntid.x;
	mov.u32 	%r84, %tid.x;
	mad.lo.s32 	%r261, %r83, %r1, %r84;
	setp.ge.s32 	%p4, %r261, %r79;
	@%p4 bra 	$L__BB1_99;
	ld.param.u64 	%rd92, [compute_multimodal_similarity_tf32_a100_param_2];
	ld.param.u64 	%rd90, [compute_multimodal_similarity_tf32_a100_param_1];
	setp.gt.f32 	%p5, %f267, 0f00000000;
	setp.ne.s64 	%p6, %rd20, 0;
	and.pred  	%p1, %p6, %p5;
	shr.s32 	%r85, %r80, 31;
	shr.u32 	%r86, %r85, 30;
	add.s32 	%r87, %r80, %r86;
	shr.s32 	%r88, %r87, 2;
	and.b32  	%r3, %r87, -4;
	setp.gt.f32 	%p7, %f268, 0f00000000;
	setp.ne.s64 	%p8, %rd90, 0;
	and.pred  	%p2, %p8, %p7;
	shr.s32 	%r89, %r81, 31;
	shr.u32 	%r90, %r89, 30;
	add.s32 	%r91, %r81, %r90;
	shr.s32 	%r92, %r91, 2;
	and.b32  	%r4, %r91, -4;
	setp.gt.f32 	%p9, %f269, 0f00000000;
	setp.ne.s64 	%p10, %rd92, 0;
	and.pred  	%p3, %p10, %p9;
	shr.s32 	%r93, %r82, 31;
	shr.u32 	%r94, %r93, 30;
	add.s32 	%r95, %r82, %r94;
	shr.s32 	%r96, %r95, 2;
	and.b32  	%r5, %r95, -4;
	add.s32 	%r6, %r88, -1;
	sub.s32 	%r97, %r80, %r3;
	and.b32  	%r7, %r97, 7;
	and.b32  	%r8, %r80, 3;
	add.s32 	%r9, %r92, -1;
	sub.s32 	%r98, %r81, %r4;
	and.b32  	%r10, %r98, 7;
	and.b32  	%r11, %r81, 3;
	add.s32 	%r12, %r96, -1;
	sub.s32 	%r99, %r82, %r5;
	and.b32  	%r13, %r99, 7;
	and.b32  	%r14, %r82, 3;
	and.b32  	%r15, %r88, 7;
	and.b32  	%r16, %r88, 536870904;
	and.b32  	%r17, %r97, -8;
	and.b32  	%r18, %r80, 1;
	and.b32  	%r19, %r92, 7;
	and.b32  	%r20, %r92, 536870904;
	sub.s32 	%r21, %r4, %r81;
	and.b32  	%r22, %r98, -8;
	and.b32  	%r23, %r81, 1;
	and.b32  	%r24, %r96, 7;
	and.b32  	%r25, %r96, 536870904;
	sub.s32 	%r26, %r5, %r82;
	and.b32  	%r27, %r99, -8;
	and.b32  	%r28, %r82, 1;
	neg.s32 	%r29, %r16;
	mov.u32 	%r100, %nctaid.x;
	mul.lo.s32 	%r30, %r1, %r100;
	not.pred 	%p11, %p1;
	not.pred 	%p52, %p2;
	not.pred 	%p93, %p3;
$L__BB1_2:
	ld.param.u64 	%rd95, [compute_multimodal_similarity_tf32_a100_param_4];
	ld.param.u64 	%rd94, [compute_multimodal_similarity_tf32_a100_param_3];
	cvta.to.global.u64 	%rd26, %rd94;
	mul.wide.s32 	%rd27, %r261, 4;
	add.s64 	%rd28, %rd26, %rd27;
	ld.global.nc.u32 	%r32, [%rd28];
	cvta.to.global.u64 	%rd29, %rd95;
	add.s64 	%rd30, %rd29, %rd27;
	ld.global.nc.u32 	%r33, [%rd30];
	mov.f32 	%f1692, 0f00000000;
	mov.f32 	%f1693, %f1692;
	@%p11 bra 	$L__BB1_34;
	setp.lt.s32 	%p12, %r80, 4;
	mul.lo.s32 	%r34, %r32, %r80;
	mul.wide.s32 	%rd31, %r34, 4;
	add.s64 	%rd2, %rd1, %rd31;
	mul.lo.s32 	%r35, %r33, %r80;
	mul.wide.s32 	%rd32, %r35, 4;
	add.s64 	%rd3, %rd1, %rd32;
	mov.f32 	%f1623, 0f00000000;
	mov.f32 	%f1624, %f1623;
	mov.f32 	%f1625, %f1623;
	@%p12 bra 	$L__BB1_15;
	setp.lt.u32 	%p13, %r6, 7;
	mov.f32 	%f1625, 0f00000000;
	mov.b32 	%r263, 0;
	mov.f32 	%f1624, %f1625;
	mov.f32 	%f1623, %f1625;
	@%p13 bra 	$L__BB1_7;
	mul.wide.s32 	%rd33, %r34, 4;
	add.s64 	%rd34, %rd1, 64;
	add.s64 	%rd98, %rd34, %rd33;
	mul.wide.s32 	%rd35, %r35, 4;
	add.s64 	%rd97, %rd34, %rd35;
	mov.f32 	%f1625, 0f00000000;
	mov.u32 	%r262, %r29;
$L__BB1_6:
	.pragma "nounroll";
	ld.global.nc.v4.f32 	{%f275, %f276, %f277, %f278}, [%rd98+-64];
	ld.global.nc.v4.f32 	{%f279, %f280, %f281, %f282}, [%rd97+-64];
	mul.f32 	%f283, %f278, %f282;
	fma.rn.f32 	%f284, %f277, %f281, %f283;
	fma.rn.f32 	%f285, %f276, %f280, %f284;
	fma.rn.f32 	%f286, %f275, %f279, %f285;
	add.f32 	%f287, %f1625, %f286;
	mul.f32 	%f288, %f278, %f278;
	fma.rn.f32 	%f289, %f277, %f277, %f288;
	fma.rn.f32 	%f290, %f276, %f276, %f289;
	fma.rn.f32 	%f291, %f275, %f275, %f290;
	add.f32 	%f292, %f1624, %f291;
	mul.f32 	%f293, %f282, %f282;
	fma.rn.f32 	%f294, %f281, %f281, %f293;
	fma.rn.f32 	%f295, %f280, %f280, %f294;
	fma.rn.f32 	%f296, %f279, %f279, %f295;
	add.f32 	%f297, %f1623, %f296;
	ld.global.nc.v4.f32 	{%f298, %f299, %f300, %f301}, [%rd98+-48];
	ld.global.nc.v4.f32 	{%f302, %f303, %f304, %f305}, [%rd97+-48];
	mul.f32 	%f306, %f301, %f305;
	fma.rn.f32 	%f307, %f300, %f304, %f306;
	fma.rn.f32 	%f308, %f299, %f303, %f307;
	fma.rn.f32 	%f309, %f298, %f302, %f308;
	add.f32 	%f310, %f287, %f309;
	mul.f32 	%f311, %f301, %f301;
	fma.rn.f32 	%f312, %f300, %f300, %f311;
	fma.rn.f32 	%f313, %f299, %f299, %f312;
	fma.rn.f32 	%f314, %f298, %f298, %f313;
	add.f32 	%f315, %f292, %f314;
	mul.f32 	%f316, %f305, %f305;
	fma.rn.f32 	%f317, %f304, %f304, %f316;
	fma.rn.f32 	%f318, %f303, %f303, %f317;
	fma.rn.f32 	%f319, %f302, %f302, %f318;
	add.f32 	%f320, %f297, %f319;
	ld.global.nc.v4.f32 	{%f321, %f322, %f323, %f324}, [%rd98+-32];
	ld.global.nc.v4.f32 	{%f325, %f326, %f327, %f328}, [%rd97+-32];
	mul.f32 	%f329, %f324, %f328;
	fma.rn.f32 	%f330, %f323, %f327, %f329;
	fma.rn.f32 	%f331, %f322, %f326, %f330;
	fma.rn.f32 	%f332, %f321, %f325, %f331;
	add.f32 	%f333, %f310, %f332;
	mul.f32 	%f334, %f324, %f324;
	fma.rn.f32 	%f335, %f323, %f323, %f334;
	fma.rn.f32 	%f336, %f322, %f322, %f335;
	fma.rn.f32 	%f337, %f321, %f321, %f336;
	add.f32 	%f338, %f315, %f337;
	mul.f32 	%f339, %f328, %f328;
	fma.rn.f32 	%f340, %f327, %f327, %f339;
	fma.rn.f32 	%f341, %f326, %f326, %f340;
	fma.rn.f32 	%f342, %f325, %f325, %f341;
	add.f32 	%f343, %f320, %f342;
	ld.global.nc.v4.f32 	{%f344, %f345, %f346, %f347}, [%rd98+-16];
	ld.global.nc.v4.f32 	{%f348, %f349, %f350, %f351}, [%rd97+-16];
	mul.f32 	%f352, %f347, %f351;
	fma.rn.f32 	%f353, %f346, %f350, %f352;
	fma.rn.f32 	%f354, %f345, %f349, %f353;
	fma.rn.f32 	%f355, %f344, %f348, %f354;
	add.f32 	%f356, %f333, %f355;
	mul.f32 	%f357, %f347, %f347;
	fma.rn.f32 	%f358, %f346, %f346, %f357;
	fma.rn.f32 	%f359, %f345, %f345, %f358;
	fma.rn.f32 	%f360, %f344, %f344, %f359;
	add.f32 	%f361, %f338, %f360;
	mul.f32 	%f362, %f351, %f351;
	fma.rn.f32 	%f363, %f350, %f350, %f362;
	fma.rn.f32 	%f364, %f349, %f349, %f363;
	fma.rn.f32 	%f365, %f348, %f348, %f364;
	add.f32 	%f366, %f343, %f365;
	ld.global.nc.v4.f32 	{%f367, %f368, %f369, %f370}, [%rd98];
	ld.global.nc.v4.f32 	{%f371, %f372, %f373, %f374}, [%rd97];
	mul.f32 	%f375, %f370, %f374;
	fma.rn.f32 	%f376, %f369, %f373, %f375;
	fma.rn.f32 	%f377, %f368, %f372, %f376;
	fma.rn.f32 	%f378, %f367, %f371, %f377;
	add.f32 	%f379, %f356, %f378;
	mul.f32 	%f380, %f370, %f370;
	fma.rn.f32 	%f381, %f369, %f369, %f380;
	fma.rn.f32 	%f382, %f368, %f368, %f381;
	fma.rn.f32 	%f383, %f367, %f367, %f382;
	add.f32 	%f384, %f361, %f383;
	mul.f32 	%f385, %f374, %f374;
	fma.rn.f32 	%f386, %f373, %f373, %f385;
	fma.rn.f32 	%f387, %f372, %f372, %f386;
	fma.rn.f32 	%f388, %f371, %f371, %f387;
	add.f32 	%f389, %f366, %f388;
	ld.global.nc.v4.f32 	{%f390, %f391, %f392, %f393}, [%rd98+16];
	ld.global.nc.v4.f32 	{%f394, %f395, %f396, %f397}, [%rd97+16];
	mul.f32 	%f398, %f393, %f397;
	fma.rn.f32 	%f399, %f392, %f396, %f398;
	fma.rn.f32 	%f400, %f391, %f395, %f399;
	fma.rn.f32 	%f401, %f390, %f394, %f400;
	add.f32 	%f402, %f379, %f401;
	mul.f32 	%f403, %f393, %f393;
	fma.rn.f32 	%f404, %f392, %f392, %f403;
	fma.rn.f32 	%f405, %f391, %f391, %f404;
	fma.rn.f32 	%f406, %f390, %f390, %f405;
	add.f32 	%f407, %f384, %f406;
	mul.f32 	%f408, %f397, %f397;
	fma.rn.f32 	%f409, %f396, %f396, %f408;
	fma.rn.f32 	%f410, %f395, %f395, %f409;
	fma.rn.f32 	%f411, %f394, %f394, %f410;
	add.f32 	%f412, %f389, %f411;
	ld.global.nc.v4.f32 	{%f413, %f414, %f415, %f416}, [%rd98+32];
	ld.global.nc.v4.f32 	{%f417, %f418, %f419, %f420}, [%rd97+32];
	mul.f32 	%f421, %f416, %f420;
	fma.rn.f32 	%f422, %f415, %f419, %f421;
	fma.rn.f32 	%f423, %f414, %f418, %f422;
	fma.rn.f32 	%f424, %f413, %f417, %f423;
	add.f32 	%f425, %f402, %f424;
	mul.f32 	%f426, %f416, %f416;
	fma.rn.f32 	%f427, %f415, %f415, %f426;
	fma.rn.f32 	%f428, %f414, %f414, %f427;
	fma.rn.f32 	%f429, %f413, %f413, %f428;
	add.f32 	%f430, %f407, %f429;
	mul.f32 	%f431, %f420, %f420;
	fma.rn.f32 	%f432, %f419, %f419, %f431;
	fma.rn.f32 	%f433, %f418, %f418, %f432;
	fma.rn.f32 	%f434, %f417, %f417, %f433;
	add.f32 	%f435, %f412, %f434;
	ld.global.nc.v4.f32 	{%f436, %f437, %f438, %f439}, [%rd98+48];
	ld.global.nc.v4.f32 	{%f440, %f441, %f442, %f443}, [%rd97+48];
	mul.f32 	%f444, %f439, %f443;
	fma.rn.f32 	%f445, %f438, %f442, %f444;
	fma.rn.f32 	%f446, %f437, %f441, %f445;
	fma.rn.f32 	%f447, %f436, %f440, %f446;
	add.f32 	%f1625, %f425, %f447;
	mul.f32 	%f448, %f439, %f439;
	fma.rn.f32 	%f449, %f438, %f438, %f448;
	fma.rn.f32 	%f450, %f437, %f437, %f449;
	fma.rn.f32 	%f451, %f436, %f436, %f450;
	add.f32 	%f1624, %f430, %f451;
	mul.f32 	%f452, %f443, %f443;
	fma.rn.f32 	%f453, %f442, %f442, %f452;
	fma.rn.f32 	%f454, %f441, %f441, %f453;
	fma.rn.f32 	%f455, %f440, %f440, %f454;
	add.f32 	%f1623, %f435, %f455;
	add.s32 	%r262, %r262, 8;
	add.s64 	%rd98, %rd98, 128;
	add.s64 	%rd97, %rd97, 128;
	setp.ne.s32 	%p14, %r262, 0;
	mov.u32 	%r263, %r16;
	@%p14 bra 	$L__BB1_6;
$L__BB1_7:
	setp.eq.s32 	%p15, %r15, 0;
	@%p15 bra 	$L__BB1_15;
	setp.eq.s32 	%p16, %r15, 1;
	mul.wide.u32 	%rd36, %r263, 16;
	add.s64 	%rd10, %rd2, %rd36;
	ld.global.nc.v4.f32 	{%f456, %f457, %f458, %f459}, [%rd10];
	add.s64 	%rd11, %rd3, %rd36;
	ld.global.nc.v4.f32 	{%f460, %f461, %f462, %f463}, [%rd11];
	mul.f32 	%f464, %f459, %f463;
	fma.rn.f32 	%f465, %f458, %f462, %f464;
	fma.rn.f32 	%f466, %f457, %f461, %f465;
	fma.rn.f32 	%f467, %f456, %f460, %f466;
	add.f32 	%f1625, %f1625, %f467;
	mul.f32 	%f468, %f459, %f459;
	fma.rn.f32 	%f469, %f458, %f458, %f468;
	fma.rn.f32 	%f470, %f457, %f457, %f469;
	fma.rn.f32 	%f471, %f456, %f456, %f470;
	add.f32 	%f1624, %f1624, %f471;
	mul.f32 	%f472, %f463, %f463;
	fma.rn.f32 	%f473, %f462, %f462, %f472;
	fma.rn.f32 	%f474, %f461, %f461, %f473;
	fma.rn.f32 	%f475, %f460, %f460, %f474;
	add.f32 	%f1623, %f1623, %f475;
	@%p16 bra 	$L__BB1_15;
	setp.eq.s32 	%p17, %r15, 2;
	ld.global.nc.v4.f32 	{%f476, %f477, %f478, %f479}, [%rd10+16];
	ld.global.nc.v4.f32 	{%f480, %f481, %f482, %f483}, [%rd11+16];
	mul.f32 	%f484, %f479, %f483;
	fma.rn.f32 	%f485, %f478, %f482, %f484;
	fma.rn.f32 	%f486, %f477, %f481, %f485;
	fma.rn.f32 	%f487, %f476, %f480, %f486;
	add.f32 	%f1625, %f1625, %f487;
	mul.f32 	%f488, %f479, %f479;
	fma.rn.f32 	%f489, %f478, %f478, %f488;
	fma.rn.f32 	%f490, %f477, %f477, %f489;
	fma.rn.f32 	%f491, %f476, %f476, %f490;
	add.f32 	%f1624, %f1624, %f491;
	mul.f32 	%f492, %f483, %f483;
	fma.rn.f32 	%f493, %f482, %f482, %f492;
	fma.rn.f32 	%f494, %f481, %f481, %f493;
	fma.rn.f32 	%f495, %f480, %f480, %f494;
	add.f32 	%f1623, %f1623, %f495;
	@%p17 bra 	$L__BB1_15;
	setp.eq.s32 	%p18, %r15, 3;
	ld.global.nc.v4.f32 	{%f496, %f497, %f498, %f499}, [%rd10+32];
	ld.global.nc.v4.f32 	{%f500, %f501, %f502, %f503}, [%rd11+32];
	mul.f32 	%f504, %f499, %f503;
	fma.rn.f32 	%f505, %f498, %f502, %f504;
	fma.rn.f32 	%f506, %f497, %f501, %f505;
	fma.rn.f32 	%f507, %f496, %f500, %f506;
	add.f32 	%f1625, %f1625, %f507;
	mul.f32 	%f508, %f499, %f499;
	fma.rn.f32 	%f509, %f498, %f498, %f508;
	fma.rn.f32 	%f510, %f497, %f497, %f509;
	fma.rn.f32 	%f511, %f496, %f496, %f510;
	add.f32 	%f1624, %f1624, %f511;
	mul.f32 	%f512, %f503, %f503;
	fma.rn.f32 	%f513, %f502, %f502, %f512;
	fma.rn.f32 	%f514, %f501, %f501, %f513;
	fma.rn.f32 	%f515, %f500, %f500, %f514;
	add.f32 	%f1623, %f1623, %f515;
	@%p18 bra 	$L__BB1_15;
	setp.eq.s32 	%p19, %r15, 4;
	ld.global.nc.v4.f32 	{%f516, %f517, %f518, %f519}, [%rd10+48];
	ld.global.nc.v4.f32 	{%f520, %f521, %f522, %f523}, [%rd11+48];
	mul.f32 	%f524, %f519, %f523;
	fma.rn.f32 	%f525, %f518, %f522, %f524;
	fma.rn.f32 	%f526, %f517, %f521, %f525;
	fma.rn.f32 	%f527, %f516, %f520, %f526;
	add.f32 	%f1625, %f1625, %f527;
	mul.f32 	%f528, %f519, %f519;
	fma.rn.f32 	%f529, %f518, %f518, %f528;
	fma.rn.f32 	%f530, %f517, %f517, %f529;
	fma.rn.f32 	%f531, %f516, %f516, %f530;
	add.f32 	%f1624, %f1624, %f531;
	mul.f32 	%f532, %f523, %f523;
	fma.rn.f32 	%f533, %f522, %f522, %f532;
	fma.rn.f32 	%f534, %f521, %f521, %f533;
	fma.rn.f32 	%f535, %f520, %f520, %f534;
	add.f32 	%f1623, %f1623, %f535;
	@%p19 bra 	$L__BB1_15;
	setp.eq.s32 	%p20, %r15, 5;
	ld.global.nc.v4.f32 	{%f536, %f537, %f538, %f539}, [%rd10+64];
	ld.global.nc.v4.f32 	{%f540, %f541, %f542, %f543}, [%rd11+64];
	mul.f32 	%f544, %f539, %f543;
	fma.rn.f32 	%f545, %f538, %f542, %f544;
	fma.rn.f32 	%f546, %f537, %f541, %f545;
	fma.rn.f32 	%f547, %f536, %f540, %f546;
	add.f32 	%f1625, %f1625, %f547;
	mul.f32 	%f548, %f539, %f539;
	fma.rn.f32 	%f549, %f538, %f538, %f548;
	fma.rn.f32 	%f550, %f537, %f537, %f549;
	fma.rn.f32 	%f551, %f536, %f536, %f550;
	add.f32 	%f1624, %f1624, %f551;
	mul.f32 	%f552, %f543, %f543;
	fma.rn.f32 	%f553, %f542, %f542, %f552;
	fma.rn.f32 	%f554, %f541, %f541, %f553;
	fma.rn.f32 	%f555, %f540, %f540, %f554;
	add.f32 	%f1623, %f1623, %f555;
	@%p20 bra 	$L__BB1_15;
	setp.eq.s32 	%p21, %r15, 6;
	ld.global.nc.v4.f32 	{%f556, %f557, %f558, %f559}, [%rd10+80];
	ld.global.nc.v4.f32 	{%f560, %f561, %f562, %f563}, [%rd11+80];
	mul.f32 	%f564, %f559, %f563;
	fma.rn.f32 	%f565, %f558, %f562, %f564;
	fma.rn.f32 	%f566, %f557, %f561, %f565;
	fma.rn.f32 	%f567, %f556, %f560, %f566;
	add.f32 	%f1625, %f1625, %f567;
	mul.f32 	%f568, %f559, %f559;
	fma.rn.f32 	%f569, %f558, %f558, %f568;
	fma.rn.f32 	%f570, %f557, %f557, %f569;
	fma.rn.f32 	%f571, %f556, %f556, %f570;
	add.f32 	%f1624, %f1624, %f571;
	mul.f32 	%f572, %f563, %f563;
	fma.rn.f32 	%f573, %f562, %f562, %f572;
	fma.rn.f32 	%f574, %f561, %f561, %f573;
	fma.rn.f32 	%f575, %f560, %f560, %f574;
	add.f32 	%f1623, %f1623, %f575;
	@%p21 bra 	$L__BB1_15;
	ld.global.nc.v4.f32 	{%f576, %f577, %f578, %f579}, [%rd10+96];
	ld.global.nc.v4.f32 	{%f580, %f581, %f582, %f583}, [%rd11+96];
	mul.f32 	%f584, %f579, %f583;
	fma.rn.f32 	%f585, %f578, %f582, %f584;
	fma.rn.f32 	%f586, %f577, %f581, %f585;
	fma.rn.f32 	%f587, %f576, %f580, %f586;
	add.f32 	%f1625, %f1625, %f587;
	mul.f32 	%f588, %f579, %f579;
	fma.rn.f32 	%f589, %f578, %f578, %f588;
	fma.rn.f32 	%f590, %f577, %f577, %f589;
	fma.rn.f32 	%f591, %f576, %f576, %f590;
	add.f32 	%f1624, %f1624, %f591;
	mul.f32 	%f592, %f583, %f583;
	fma.rn.f32 	%f593, %f582, %f582, %f592;
	fma.rn.f32 	%f594, %f581, %f581, %f593;
	fma.rn.f32 	%f595, %f580, %f580, %f594;
	add.f32 	%f1623, %f1623, %f595;
$L__BB1_15:
	setp.ge.s32 	%p22, %r3, %r80;
	@%p22 bra 	$L__BB1_27;
	sub.s32 	%r102, %r3, %r80;
	setp.gt.u32 	%p23, %r102, -8;
	mov.u32 	%r267, %r3;
	@%p23 bra 	$L__BB1_19;
	mov.b32 	%r268, 0;
	mov.u32 	%r267, %r3;
$L__BB1_18:
	.pragma "nounroll";
	mul.wide.s32 	%rd37, %r267, 4;
	add.s64 	%rd38, %rd2, %rd37;
	ld.global.nc.f32 	%f597, [%rd38];
	add.s64 	%rd39, %rd3, %rd37;
	ld.global.nc.f32 	%f598, [%rd39];
	fma.rn.f32 	%f599, %f597, %f598, %f1625;
	fma.rn.f32 	%f600, %f597, %f597, %f1624;
	fma.rn.f32 	%f601, %f598, %f598, %f1623;
	ld.global.nc.f32 	%f602, [%rd38+4];
	ld.global.nc.f32 	%f603, [%rd39+4];
	fma.rn.f32 	%f604, %f602, %f603, %f599;
	fma.rn.f32 	%f605, %f602, %f602, %f600;
	fma.rn.f32 	%f606, %f603, %f603, %f601;
	ld.global.nc.f32 	%f607, [%rd38+8];
	ld.global.nc.f32 	%f608, [%rd39+8];
	fma.rn.f32 	%f609, %f607, %f608, %f604;
	fma.rn.f32 	%f610, %f607, %f607, %f605;
	fma.rn.f32 	%f611, %f608, %f608, %f606;
	ld.global.nc.f32 	%f612, [%rd38+12];
	ld.global.nc.f32 	%f613, [%rd39+12];
	fma.rn.f32 	%f614, %f612, %f613, %f609;
	fma.rn.f32 	%f615, %f612, %f612, %f610;
	fma.rn.f32 	%f616, %f613, %f613, %f611;
	ld.global.nc.f32 	%f617, [%rd38+16];
	ld.global.nc.f32 	%f618, [%rd39+16];
	fma.rn.f32 	%f619, %f617, %f618, %f614;
	fma.rn.f32 	%f620, %f617, %f617, %f615;
	fma.rn.f32 	%f621, %f618, %f618, %f616;
	ld.global.nc.f32 	%f622, [%rd38+20];
	ld.global.nc.f32 	%f623, [%rd39+20];
	fma.rn.f32 	%f624, %f622, %f623, %f619;
	fma.rn.f32 	%f625, %f622, %f622, %f620;
	fma.rn.f32 	%f626, %f623, %f623, %f621;
	ld.global.nc.f32 	%f627, [%rd38+24];
	ld.global.nc.f32 	%f628, [%rd39+24];
	fma.rn.f32 	%f629, %f627, %f628, %f624;
	fma.rn.f32 	%f630, %f627, %f627, %f625;
	fma.rn.f32 	%f631, %f628, %f628, %f626;
	ld.global.nc.f32 	%f632, [%rd38+28];
	ld.global.nc.f32 	%f633, [%rd39+28];
	fma.rn.f32 	%f1625, %f632, %f633, %f629;
	fma.rn.f32 	%f1624, %f632, %f632, %f630;
	fma.rn.f32 	%f1623, %f633, %f633, %f631;
	add.s32 	%r267, %r267, 8;
	add.s32 	%r268, %r268, 8;
	setp.eq.s32 	%p24, %r268, %r17;
	@%p24 bra 	$L__BB1_19;
	bra.uni 	$L__BB1_18;
$L__BB1_19:
	setp.eq.s32 	%p25, %r7, 0;
	@%p25 bra 	$L__BB1_27;
	add.s32 	%r104, %r7, -1;
	setp.lt.u32 	%p26, %r104, 3;
	@%p26 bra 	$L__BB1_22;
	mul.wide.s32 	%rd40, %r267, 4;
	add.s64 	%rd41, %rd2, %rd40;
	ld.global.nc.f32 	%f635, [%rd41];
	add.s64 	%rd42, %rd3, %rd40;
	ld.global.nc.f32 	%f636, [%rd42];
	fma.rn.f32 	%f637, %f635, %f636, %f1625;
	fma.rn.f32 	%f638, %f635, %f635, %f1624;
	fma.rn.f32 	%f639, %f636, %f636, %f1623;
	ld.global.nc.f32 	%f640, [%rd41+4];
	ld.global.nc.f32 	%f641, [%rd42+4];
	fma.rn.f32 	%f642, %f640, %f641, %f637;
	fma.rn.f32 	%f643, %f640, %f640, %f638;
	fma.rn.f32 	%f644, %f641, %f641, %f639;
	ld.global.nc.f32 	%f645, [%rd41+8];
	ld.global.nc.f32 	%f646, [%rd42+8];
	fma.rn.f32 	%f647, %f645, %f646, %f642;
	fma.rn.f32 	%f648, %f645, %f645, %f643;
	fma.rn.f32 	%f649, %f646, %f646, %f644;
	ld.global.nc.f32 	%f650, [%rd41+12];
	ld.global.nc.f32 	%f651, [%rd42+12];
	fma.rn.f32 	%f1625, %f650, %f651, %f647;
	fma.rn.f32 	%f1624, %f650, %f650, %f648;
	fma.rn.f32 	%f1623, %f651, %f651, %f649;
	add.s32 	%r267, %r267, 4;
$L__BB1_22:
	setp.eq.s32 	%p27, %r8, 0;
	@%p27 bra 	$L__BB1_27;
	setp.eq.s32 	%p28, %r8, 1;
	@%p28 bra 	$L__BB1_25;
	mul.wide.s32 	%rd43, %r267, 4;
	add.s64 	%rd44, %rd2, %rd43;
	ld.global.nc.f32 	%f653, [%rd44];
	add.s64 	%rd45, %rd3, %rd43;
	ld.global.nc.f32 	%f654, [%rd45];
	fma.rn.f32 	%f655, %f653, %f654, %f1625;
	fma.rn.f32 	%f656, %f653, %f653, %f1624;
	fma.rn.f32 	%f657, %f654, %f654, %f1623;
	ld.global.nc.f32 	%f658, [%rd44+4];
	ld.global.nc.f32 	%f659, [%rd45+4];
	fma.rn.f32 	%f1625, %f658, %f659, %f655;
	fma.rn.f32 	%f1624, %f658, %f658, %f656;
	fma.rn.f32 	%f1623, %f659, %f659, %f657;
	add.s32 	%r267, %r267, 2;
$L__BB1_25:
	setp.eq.s32 	%p29, %r18, 0;
	@%p29 bra 	$L__BB1_27;
	mul.wide.s32 	%rd46, %r267, 4;
	add.s64 	%rd47, %rd2, %rd46;
	ld.global.nc.f32 	%f660, [%rd47];
	add.s64 	%rd48, %rd3, %rd46;
	ld.global.nc.f32 	%f661, [%rd48];
	fma.rn.f32 	%f1625, %f660, %f661, %f1625;
	fma.rn.f32 	%f1624, %f660, %f660, %f1624;
	fma.rn.f32 	%f1623, %f661, %f661, %f1623;
$L__BB1_27:
	mov.b32 	%r105, %f1625;
	shfl.sync.down.b32	%r106|%p30, %r105, 16, 31, -1;
	mov.b32 	%f662, %r106;
	add.f32 	%f663, %f1625, %f662;
	mov.b32 	%r107, %f1624;
	shfl.sync.down.b32	%r108|%p31, %r107, 16, 31, -1;
	mov.b32 	%f664, %r108;
	add.f32 	%f665, %f1624, %f664;
	mov.b32 	%r109, %f1623;
	shfl.sync.down.b32	%r110|%p32, %r109, 16, 31, -1;
	mov.b32 	%f666, %r110;
	add.f32 	%f667, %f1623, %f666;
	mov.b32 	%r111, %f663;
	shfl.sync.down.b32	%r112|%p33, %r111, 8, 31, -1;
	mov.b32 	%f668, %r112;
	add.f32 	%f669, %f663, %f668;
	mov.b32 	%r113, %f665;
	shfl.sync.down.b32	%r114|%p34, %r113, 8, 31, -1;
	mov.b32 	%f670, %r114;
	add.f32 	%f671, %f665, %f670;
	mov.b32 	%r115, %f667;
	shfl.sync.down.b32	%r116|%p35, %r115, 8, 31, -1;
	mov.b32 	%f672, %r116;
	add.f32 	%f673, %f667, %f672;
	mov.b32 	%r117, %f669;
	shfl.sync.down.b32	%r118|%p36, %r117, 4, 31, -1;
	mov.b32 	%f674, %r118;
	add.f32 	%f675, %f669, %f674;
	mov.b32 	%r119, %f671;
	shfl.sync.down.b32	%r120|%p37, %r119, 4, 31, -1;
	mov.b32 	%f676, %r120;
	add.f32 	%f677, %f671, %f676;
	mov.b32 	%r121, %f673;
	shfl.sync.down.b32	%r122|%p38, %r121, 4, 31, -1;
	mov.b32 	%f678, %r122;
	add.f32 	%f679, %f673, %f678;
	mov.b32 	%r123, %f675;
	shfl.sync.down.b32	%r124|%p39, %r123, 2, 31, -1;
	mov.b32 	%f680, %r124;
	add.f32 	%f681, %f675, %f680;
	mov.b32 	%r125, %f677;
	shfl.sync.down.b32	%r126|%p40, %r125, 2, 31, -1;
	mov.b32 	%f682, %r126;
	add.f32 	%f683, %f677, %f682;
	mov.b32 	%r127, %f679;
	shfl.sync.down.b32	%r128|%p41, %r127, 2, 31, -1;
	mov.b32 	%f684, %r128;
	add.f32 	%f685, %f679, %f684;
	mov.b32 	%r129, %f681;
	shfl.sync.down.b32	%r130|%p42, %r129, 1, 31, -1;
	mov.b32 	%f686, %r130;
	add.f32 	%f73, %f681, %f686;
	mov.b32 	%r131, %f683;
	shfl.sync.down.b32	%r132|%p43, %r131, 1, 31, -1;
	mov.b32 	%f687, %r132;
	add.f32 	%f74, %f683, %f687;
	mov.b32 	%r133, %f685;
	shfl.sync.down.b32	%r134|%p44, %r133, 1, 31, -1;
	mov.b32 	%f688, %r134;
	add.f32 	%f75, %f685, %f688;
	abs.f32 	%f76, %f74;
	setp.lt.f32 	%p45, %f76, 0f00800000;
	mul.f32 	%f689, %f74, 0f4B800000;
	selp.f32 	%f77, %f689, %f74, %p45;
	mov.b32 	%r48, %f77;
	add.s32 	%r135, %r48, -8388608;
	setp.gt.u32 	%p46, %r135, 2130706431;
	@%p46 bra 	$L__BB1_29;
	and.b32  	%r136, %r48, 16777215;
	or.b32  	%r137, %r136, 1056964608;
	mov.b32 	%f690, %r137;
	sub.s32 	%r138, %r137, %r48;
	add.s32 	%r139, %r138, 201326592;
	selp.b32 	%r140, %r139, %r138, %p45;
	rsqrt.approx.ftz.f32 	%f691, %f690;
	mul.f32 	%f692, %f691, %f691;
	neg.f32 	%f693, %f692;
	fma.rn.f32 	%f694, %f691, %f691, %f693;
	neg.f32 	%f695, %f690;
	fma.rn.f32 	%f696, %f692, %f695, 0f3F800000;
	fma.rn.f32 	%f697, %f694, %f695, %f696;
	fma.rn.f32 	%f698, %f697, 0f3EC00000, 0f3F000000;
	mul.f32 	%f699, %f691, %f697;
	fma.rn.f32 	%f700, %f698, %f699, %f691;
	shr.s32 	%r141, %r140, 1;
	mov.b32 	%r142, %f700;
	add.s32 	%r143, %r141, %r142;
	mov.b32 	%f1650, %r143;
	bra.uni 	$L__BB1_30;
$L__BB1_29:
	rsqrt.approx.ftz.f32 	%f1650, %f77;
$L__BB1_30:
	abs.f32 	%f81, %f75;
	setp.lt.f32 	%p48, %f81, 0f00800000;
	mul.f32 	%f701, %f75, 0f4B800000;
	selp.f32 	%f82, %f701, %f75, %p48;
	mov.b32 	%r49, %f82;
	add.s32 	%r144, %r49, -8388608;
	setp.gt.u32 	%p49, %r144, 2130706431;
	@%p49 bra 	$L__BB1_32;
	and.b32  	%r145, %r49, 16777215;
	or.b32  	%r146, %r145, 1056964608;
	mov.b32 	%f702, %r146;
	sub.s32 	%r147, %r146, %r49;
	add.s32 	%r148, %r147, 201326592;
	selp.b32 	%r149, %r148, %r147, %p48;
	rsqrt.approx.ftz.f32 	%f703, %f702;
	mul.f32 	%f704, %f703, %f703;
	neg.f32 	%f705, %f704;
	fma.rn.f32 	%f706, %f703, %f703, %f705;
	neg.f32 	%f707, %f702;
	fma.rn.f32 	%f708, %f704, %f707, 0f3F800000;
	fma.rn.f32 	%f709, %f706, %f707, %f708;
	fma.rn.f32 	%f710, %f709, 0f3EC00000, 0f3F000000;
	mul.f32 	%f711, %f703, %f709;
	fma.rn.f32 	%f712, %f710, %f711, %f703;
	shr.s32 	%r150, %r149, 1;
	mov.b32 	%r151, %f712;
	add.s32 	%r152, %r150, %r151;
	mov.b32 	%f1651, %r152;
	bra.uni 	$L__BB1_33;
$L__BB1_32:
	rsqrt.approx.ftz.f32 	%f1651, %f82;
$L__BB1_33:
	mul.f32 	%f713, %f1650, %f1651;
	mul.f32 	%f714, %f74, %f713;
	mul.f32 	%f715, %f75, %f714;
	setp.lt.f32 	%p51, %f715, 0f358637BD;
	div.rn.f32 	%f716, %f73, %f715;
	selp.f32 	%f717, 0f00000000, %f716, %p51;
	fma.rn.f32 	%f1692, %f267, %f717, 0f00000000;
	mov.f32 	%f1693, %f267;
$L__BB1_34:
	@%p52 bra 	$L__BB1_66;
	ld.param.u64 	%rd91, [compute_multimodal_similarity_tf32_a100_param_1];
	setp.lt.s32 	%p53, %r81, 4;
	mul.lo.s32 	%r153, %r32, %r81;
	cvta.to.global.u64 	%rd49, %rd91;
	mul.wide.s32 	%rd50, %r153, 4;
	add.s64 	%rd12, %rd49, %rd50;
	mul.lo.s32 	%r154, %r33, %r81;
	mul.wide.s32 	%rd51, %r154, 4;
	add.s64 	%rd13, %rd49, %rd51;
	mov.f32 	%f1663, 0f00000000;
	mov.f32 	%f1664, %f1663;
	mov.f32 	%f1665, %f1663;
	@%p53 bra 	$L__BB1_47;
	setp.lt.u32 	%p54, %r9, 7;
	mov.f32 	%f1665, 0f00000000;
	mov.b32 	%r270, 0;
	mov.f32 	%f1664, %f1665;
	mov.f32 	%f1663, %f1665;
	@%p54 bra 	$L__BB1_39;
	mov.f32 	%f1665, 0f00000000;
	mov.b32 	%r269, 0;
$L__BB1_38:
	.pragma "nounroll";
	mul.wide.u32 	%rd52, %r269, 16;
	add.s64 	%rd53, %rd12, %rd52;
	ld.global.nc.v4.f32 	{%f722, %f723, %f724, %f725}, [%rd53];
	add.s64 	%rd54, %rd13, %rd52;
	ld.global.nc.v4.f32 	{%f726, %f727, %f728, %f729}, [%rd54];
	mul.f32 	%f730, %f725, %f729;
	fma.rn.f32 	%f731, %f724, %f728, %f730;
	fma.rn.f32 	%f732, %f723, %f727, %f731;
	fma.rn.f32 	%f733, %f722, %f726, %f732;
	add.f32 	%f734, %f1665, %f733;
	mul.f32 	%f735, %f725, %f725;
	fma.rn.f32 	%f736, %f724, %f724, %f735;
	fma.rn.f32 	%f737, %f723, %f723, %f736;
	fma.rn.f32 	%f738, %f722, %f722, %f737;
	add.f32 	%f739, %f1664, %f738;
	mul.f32 	%f740, %f729, %f729;
	fma.rn.f32 	%f741, %f728, %f728, %f740;
	fma.rn.f32 	%f742, %f727, %f727, %f741;
	fma.rn.f32 	%f743, %f726, %f726, %f742;
	add.f32 	%f744, %f1663, %f743;
	ld.global.nc.v4.f32 	{%f745, %f746, %f747, %f748}, [%rd53+16];
	ld.global.nc.v4.f32 	{%f749, %f750, %f751, %f752}, [%rd54+16];
	mul.f32 	%f753, %f748, %f752;
	fma.rn.f32 	%f754, %f747, %f751, %f753;
	fma.rn.f32 	%f755, %f746, %f750, %f754;
	fma.rn.f32 	%f756, %f745, %f749, %f755;
	add.f32 	%f757, %f734, %f756;
	mul.f32 	%f758, %f748, %f748;
	fma.rn.f32 	%f759, %f747, %f747, %f758;
	fma.rn.f32 	%f760, %f746, %f746, %f759;
	fma.rn.f32 	%f761, %f745, %f745, %f760;
	add.f32 	%f762, %f739, %f761;
	mul.f32 	%f763, %f752, %f752;
	fma.rn.f32 	%f764, %f751, %f751, %f763;
	fma.rn.f32 	%f765, %f750, %f750, %f764;
	fma.rn.f32 	%f766, %f749, %f749, %f765;
	add.f32 	%f767, %f744, %f766;
	ld.global.nc.v4.f32 	{%f768, %f769, %f770, %f771}, [%rd53+32];
	ld.global.nc.v4.f32 	{%f772, %f773, %f774, %f775}, [%rd54+32];
	mul.f32 	%f776, %f771, %f775;
	fma.rn.f32 	%f777, %f770, %f774, %f776;
	fma.rn.f32 	%f778, %f769, %f773, %f777;
	fma.rn.f32 	%f779, %f768, %f772, %f778;
	add.f32 	%f780, %f757, %f779;
	mul.f32 	%f781, %f771, %f771;
	fma.rn.f32 	%f782, %f770, %f770, %f781;
	fma.rn.f32 	%f783, %f769, %f769, %f782;
	fma.rn.f32 	%f784, %f768, %f768, %f783;
	add.f32 	%f785, %f762, %f784;
	mul.f32 	%f786, %f775, %f775;
	fma.rn.f32 	%f787, %f774, %f774, %f786;
	fma.rn.f32 	%f788, %f773, %f773, %f787;
	fma.rn.f32 	%f789, %f772, %f772, %f788;
	add.f32 	%f790, %f767, %f789;
	ld.global.nc.v4.f32 	{%f791, %f792, %f793, %f794}, [%rd53+48];
	ld.global.nc.v4.f32 	{%f795, %f796, %f797, %f798}, [%rd54+48];
	mul.f32 	%f799, %f794, %f798;
	fma.rn.f32 	%f800, %f793, %f797, %f799;
	fma.rn.f32 	%f801, %f792, %f796, %f800;
	fma.rn.f32 	%f802, %f791, %f795, %f801;
	add.f32 	%f803, %f780, %f802;
	mul.f32 	%f804, %f794, %f794;
	fma.rn.f32 	%f805, %f793, %f793, %f804;
	fma.rn.f32 	%f806, %f792, %f792, %f805;
	fma.rn.f32 	%f807, %f791, %f791, %f806;
	add.f32 	%f808, %f785, %f807;
	mul.f32 	%f809, %f798, %f798;
	fma.rn.f32 	%f810, %f797, %f797, %f809;
	fma.rn.f32 	%f811, %f796, %f796, %f810;
	fma.rn.f32 	%f812, %f795, %f795, %f811;
	add.f32 	%f813, %f790, %f812;
	ld.global.nc.v4.f32 	{%f814, %f815, %f816, %f817}, [%rd53+64];
	ld.global.nc.v4.f32 	{%f818, %f819, %f820, %f821}, [%rd54+64];
	mul.f32 	%f822, %f817, %f821;
	fma.rn.f32 	%f823, %f816, %f820, %f822;
	fma.rn.f32 	%f824, %f815, %f819, %f823;
	fma.rn.f32 	%f825, %f814, %f818, %f824;
	add.f32 	%f826, %f803, %f825;
	mul.f32 	%f827, %f817, %f817;
	fma.rn.f32 	%f828, %f816, %f816, %f827;
	fma.rn.f32 	%f829, %f815, %f815, %f828;
	fma.rn.f32 	%f830, %f814, %f814, %f829;
	add.f32 	%f831, %f808, %f830;
	mul.f32 	%f832, %f821, %f821;
	fma.rn.f32 	%f833, %f820, %f820, %f832;
	fma.rn.f32 	%f834, %f819, %f819, %f833;
	fma.rn.f32 	%f835, %f818, %f818, %f834;
	add.f32 	%f836, %f813, %f835;
	ld.global.nc.v4.f32 	{%f837, %f838, %f839, %f840}, [%rd53+80];
	ld.global.nc.v4.f32 	{%f841, %f842, %f843, %f844}, [%rd54+80];
	mul.f32 	%f845, %f840, %f844;
	fma.rn.f32 	%f846, %f839, %f843, %f845;
	fma.rn.f32 	%f847, %f838, %f842, %f846;
	fma.rn.f32 	%f848, %f837, %f841, %f847;
	add.f32 	%f849, %f826, %f848;
	mul.f32 	%f850, %f840, %f840;
	fma.rn.f32 	%f851, %f839, %f839, %f850;
	fma.rn.f32 	%f852, %f838, %f838, %f851;
	fma.rn.f32 	%f853, %f837, %f837, %f852;
	add.f32 	%f854, %f831, %f853;
	mul.f32 	%f855, %f844, %f844;
	fma.rn.f32 	%f856, %f843, %f843, %f855;
	fma.rn.f32 	%f857, %f842, %f842, %f856;
	fma.rn.f32 	%f858, %f841, %f841, %f857;
	add.f32 	%f859, %f836, %f858;
	ld.global.nc.v4.f32 	{%f860, %f861, %f862, %f863}, [%rd53+96];
	ld.global.nc.v4.f32 	{%f864, %f865, %f866, %f867}, [%rd54+96];
	mul.f32 	%f868, %f863, %f867;
	fma.rn.f32 	%f869, %f862, %f866, %f868;
	fma.rn.f32 	%f870, %f861, %f865, %f869;
	fma.rn.f32 	%f871, %f860, %f864, %f870;
	add.f32 	%f872, %f849, %f871;
	mul.f32 	%f873, %f863, %f863;
	fma.rn.f32 	%f874, %f862, %f862, %f873;
	fma.rn.f32 	%f875, %f861, %f861, %f874;
	fma.rn.f32 	%f876, %f860, %f860, %f875;
	add.f32 	%f877, %f854, %f876;
	mul.f32 	%f878, %f867, %f867;
	fma.rn.f32 	%f879, %f866, %f866, %f878;
	fma.rn.f32 	%f880, %f865, %f865, %f879;
	fma.rn.f32 	%f881, %f864, %f864, %f880;
	add.f32 	%f882, %f859, %f881;
	ld.global.nc.v4.f32 	{%f883, %f884, %f885, %f886}, [%rd53+112];
	ld.global.nc.v4.f32 	{%f887, %f888, %f889, %f890}, [%rd54+112];
	mul.f32 	%f891, %f886, %f890;
	fma.rn.f32 	%f892, %f885, %f889, %f891;
	fma.rn.f32 	%f893, %f884, %f888, %f892;
	fma.rn.f32 	%f894, %f883, %f887, %f893;
	add.f32 	%f1665, %f872, %f894;
	mul.f32 	%f895, %f886, %f886;
	fma.rn.f32 	%f896, %f885, %f885, %f895;
	fma.rn.f32 	%f897, %f884, %f884, %f896;
	fma.rn.f32 	%f898, %f883, %f883, %f897;
	add.f32 	%f1664, %f877, %f898;
	mul.f32 	%f899, %f890, %f890;
	fma.rn.f32 	%f900, %f889, %f889, %f899;
	fma.rn.f32 	%f901, %f888, %f888, %f900;
	fma.rn.f32 	%f902, %f887, %f887, %f901;
	add.f32 	%f1663, %f882, %f902;
	add.s32 	%r269, %r269, 8;
	setp.ne.s32 	%p55, %r269, %r20;
	mov.u32 	%r270, %r20;
	@%p55 bra 	$L__BB1_38;
$L__BB1_39:
	setp.eq.s32 	%p56, %r19, 0;
	@%p56 bra 	$L__BB1_47;
	setp.eq.s32 	%p57, %r19, 1;
	mul.wide.u32 	%rd55, %r270, 16;
	add.s64 	%rd14, %rd12, %rd55;
	ld.global.nc.v4.f32 	{%f903, %f904, %f905, %f906}, [%rd14];
	add.s64 	%rd15, %rd13, %rd55;
	ld.global.nc.v4.f32 	{%f907, %f908, %f909, %f910}, [%rd15];
	mul.f32 	%f911, %f906, %f910;
	fma.rn.f32 	%f912, %f905, %f909, %f911;
	fma.rn.f32 	%f913, %f904, %f908, %f912;
	fma.rn.f32 	%f914, %f903, %f907, %f913;
	add.f32 	%f1665, %f1665, %f914;
	mul.f32 	%f915, %f906, %f906;
	fma.rn.f32 	%f916, %f905, %f905, %f915;
	fma.rn.f32 	%f917, %f904, %f904, %f916;
	fma.rn.f32 	%f918, %f903, %f903, %f917;
	add.f32 	%f1664, %f1664, %f918;
	mul.f32 	%f919, %f910, %f910;
	fma.rn.f32 	%f920, %f909, %f909, %f919;
	fma.rn.f32 	%f921, %f908, %f908, %f920;
	fma.rn.f32 	%f922, %f907, %f907, %f921;
	add.f32 	%f1663, %f1663, %f922;
	@%p57 bra 	$L__BB1_47;
	setp.eq.s32 	%p58, %r19, 2;
	ld.global.nc.v4.f32 	{%f923, %f924, %f925, %f926}, [%rd14+16];
	ld.global.nc.v4.f32 	{%f927, %f928, %f929, %f930}, [%rd15+16];
	mul.f32 	%f931, %f926, %f930;
	fma.rn.f32 	%f932, %f925, %f929, %f931;
	fma.rn.f32 	%f933, %f924, %f928, %f932;
	fma.rn.f32 	%f934, %f923, %f927, %f933;
	add.f32 	%f1665, %f1665, %f934;
	mul.f32 	%f935, %f926, %f926;
	fma.rn.f32 	%f936, %f925, %f925, %f935;
	fma.rn.f32 	%f937, %f924, %f924, %f936;
	fma.rn.f32 	%f938, %f923, %f923, %f937;
	add.f32 	%f1664, %f1664, %f938;
	mul.f32 	%f939, %f930, %f930;
	fma.rn.f32 	%f940, %f929, %f929, %f939;
	fma.rn.f32 	%f941, %f928, %f928, %f940;
	fma.rn.f32 	%f942, %f927, %f927, %f941;
	add.f32 	%f1663, %f1663, %f942;
	@%p58 bra 	$L__BB1_47;
	setp.eq.s32 	%p59, %r19, 3;
	ld.global.nc.v4.f32 	{%f943, %f944, %f945, %f946}, [%rd14+32];
	ld.global.nc.v4.f32 	{%f947, %f948, %f949, %f950}, [%rd15+32];
	mul.f32 	%f951, %f946, %f950;
	fma.rn.f32 	%f952, %f945, %f949, %f951;
	fma.rn.f32 	%f953, %f944, %f948, %f952;
	fma.rn.f32 	%f954, %f943, %f947, %f953;
	add.f32 	%f1665, %f1665, %f954;
	mul.f32 	%f955, %f946, %f946;
	fma.rn.f32 	%f956, %f945, %f945, %f955;
	fma.rn.f32 	%f957, %f944, %f944, %f956;
	fma.rn.f32 	%f958, %f943, %f943, %f957;
	add.f32 	%f1664, %f1664, %f958;
	mul.f32 	%f959, %f950, %f950;
	fma.rn.f32 	%f960, %f949, %f949, %f959;
	fma.rn.f32 	%f961, %f948, %f948, %f960;
	fma.rn.f32 	%f962, %f947, %f947, %f961;
	add.f32 	%f1663, %f1663, %f962;
	@%p59 bra 	$L__BB1_47;
	setp.eq.s32 	%p60, %r19, 4;
	ld.global.nc.v4.f32 	{%f963, %f964, %f965, %f966}, [%rd14+48];
	ld.global.nc.v4.f32 	{%f967, %f968, %f969, %f970}, [%rd15+48];
	mul.f32 	%f971, %f966, %f970;
	fma.rn.f32 	%f972, %f965, %f969, %f971;
	fma.rn.f32 	%f973, %f964, %f968, %f972;
	fma.rn.f32 	%f974, %f963, %f967, %f973;
	add.f32 	%f1665, %f1665, %f974;
	mul.f32 	%f975, %f966, %f966;
	fma.rn.f32 	%f976, %f965, %f965, %f975;
	fma.rn.f32 	%f977, %f964, %f964, %f976;
	fma.rn.f32 	%f978, %f963, %f963, %f977;
	add.f32 	%f1664, %f1664, %f978;
	mul.f32 	%f979, %f970, %f970;
	fma.rn.f32 	%f980, %f969, %f969, %f979;
	fma.rn.f32 	%f981, %f968, %f968, %f980;
	fma.rn.f32 	%f982, %f967, %f967, %f981;
	add.f32 	%f1663, %f1663, %f982;
	@%p60 bra 	$L__BB1_47;
	setp.eq.s32 	%p61, %r19, 5;
	ld.global.nc.v4.f32 	{%f983, %f984, %f985, %f986}, [%rd14+64];
	ld.global.nc.v4.f32 	{%f987, %f988, %f989, %f990}, [%rd15+64];
	mul.f32 	%f991, %f986, %f990;
	fma.rn.f32 	%f992, %f985, %f989, %f991;
	fma.rn.f32 	%f993, %f984, %f988, %f992;
	fma.rn.f32 	%f994, %f983, %f987, %f993;
	add.f32 	%f1665, %f1665, %f994;
	mul.f32 	%f995, %f986, %f986;
	fma.rn.f32 	%f996, %f985, %f985, %f995;
	fma.rn.f32 	%f997, %f984, %f984, %f996;
	fma.rn.f32 	%f998, %f983, %f983, %f997;
	add.f32 	%f1664, %f1664, %f998;
	mul.f32 	%f999, %f990, %f990;
	fma.rn.f32 	%f1000, %f989, %f989, %f999;
	fma.rn.f32 	%f1001, %f988, %f988, %f1000;
	fma.rn.f32 	%f1002, %f987, %f987, %f1001;
	add.f32 	%f1663, %f1663, %f1002;
	@%p61 bra 	$L__BB1_47;
	setp.eq.s32 	%p62, %r19, 6;
	ld.global.nc.v4.f32 	{%f1003, %f1004, %f1005, %f1006}, [%rd14+80];
	ld.global.nc.v4.f32 	{%f1007, %f1008, %f1009, %f1010}, [%rd15+80];
	mul.f32 	%f1011, %f1006, %f1010;
	fma.rn.f32 	%f1012, %f1005, %f1009, %f1011;
	fma.rn.f32 	%f1013, %f1004, %f1008, %f1012;
	fma.rn.f32 	%f1014, %f1003, %f1007, %f1013;
	add.f32 	%f1665, %f1665, %f1014;
	mul.f32 	%f1015, %f1006, %f1006;
	fma.rn.f32 	%f1016, %f1005, %f1005, %f1015;
	fma.rn.f32 	%f1017, %f1004, %f1004, %f1016;
	fma.rn.f32 	%f1018, %f1003, %f1003, %f1017;
	add.f32 	%f1664, %f1664, %f1018;
	mul.f32 	%f1019, %f1010, %f1010;
	fma.rn.f32 	%f1020, %f1009, %f1009, %f1019;
	fma.rn.f32 	%f1021, %f1008, %f1008, %f1020;
	fma.rn.f32 	%f1022, %f1007, %f1007, %f1021;
	add.f32 	%f1663, %f1663, %f1022;
	@%p62 bra 	$L__BB1_47;
	ld.global.nc.v4.f32 	{%f1023, %f1024, %f1025, %f1026}, [%rd14+96];
	ld.global.nc.v4.f32 	{%f1027, %f1028, %f1029, %f1030}, [%rd15+96];
	mul.f32 	%f1031, %f1026, %f1030;
	fma.rn.f32 	%f1032, %f1025, %f1029, %f1031;
	fma.rn.f32 	%f1033, %f1024, %f1028, %f1032;
	fma.rn.f32 	%f1034, %f1023, %f1027, %f1033;
	add.f32 	%f1665, %f1665, %f1034;
	mul.f32 	%f1035, %f1026, %f1026;
	fma.rn.f32 	%f1036, %f1025, %f1025, %f1035;
	fma.rn.f32 	%f1037, %f1024, %f1024, %f1036;
	fma.rn.f32 	%f1038, %f1023, %f1023, %f1037;
	add.f32 	%f1664, %f1664, %f1038;
	mul.f32 	%f1039, %f1030, %f1030;
	fma.rn.f32 	%f1040, %f1029, %f1029, %f1039;
	fma.rn.f32 	%f1041, %f1028, %f1028, %f1040;
	fma.rn.f32 	%f1042, %f1027, %f1027, %f1041;
	add.f32 	%f1663, %f1663, %f1042;
$L__BB1_47:
	setp.ge.s32 	%p63, %r4, %r81;
	@%p63 bra 	$L__BB1_59;
	setp.gt.u32 	%p64, %r21, -8;
	mov.u32 	%r274, %r4;
	@%p64 bra 	$L__BB1_51;
	mov.b32 	%r275, 0;
	mov.u32 	%r274, %r4;
$L__BB1_50:
	.pragma "nounroll";
	mul.wide.s32 	%rd56, %r274, 4;
	add.s64 	%rd57, %rd12, %rd56;
	ld.global.nc.f32 	%f1044, [%rd57];
	add.s64 	%rd58, %rd13, %rd56;
	ld.global.nc.f32 	%f1045, [%rd58];
	fma.rn.f32 	%f1046, %f1044, %f1045, %f1665;
	fma.rn.f32 	%f1047, %f1044, %f1044, %f1664;
	fma.rn.f32 	%f1048, %f1045, %f1045, %f1663;
	ld.global.nc.f32 	%f1049, [%rd57+4];
	ld.global.nc.f32 	%f1050, [%rd58+4];
	fma.rn.f32 	%f1051, %f1049, %f1050, %f1046;
	fma.rn.f32 	%f1052, %f1049, %f1049, %f1047;
	fma.rn.f32 	%f1053, %f1050, %f1050, %f1048;
	ld.global.nc.f32 	%f1054, [%rd57+8];
	ld.global.nc.f32 	%f1055, [%rd58+8];
	fma.rn.f32 	%f1056, %f1054, %f1055, %f1051;
	fma.rn.f32 	%f1057, %f1054, %f1054, %f1052;
	fma.rn.f32 	%f1058, %f1055, %f1055, %f1053;
	ld.global.nc.f32 	%f1059, [%rd57+12];
	ld.global.nc.f32 	%f1060, [%rd58+12];
	fma.rn.f32 	%f1061, %f1059, %f1060, %f1056;
	fma.rn.f32 	%f1062, %f1059, %f1059, %f1057;
	fma.rn.f32 	%f1063, %f1060, %f1060, %f1058;
	ld.global.nc.f32 	%f1064, [%rd57+16];
	ld.global.nc.f32 	%f1065, [%rd58+16];
	fma.rn.f32 	%f1066, %f1064, %f1065, %f1061;
	fma.rn.f32 	%f1067, %f1064, %f1064, %f1062;
	fma.rn.f32 	%f1068, %f1065, %f1065, %f1063;
	ld.global.nc.f32 	%f1069, [%rd57+20];
	ld.global.nc.f32 	%f1070, [%rd58+20];
	fma.rn.f32 	%f1071, %f1069, %f1070, %f1066;
	fma.rn.f32 	%f1072, %f1069, %f1069, %f1067;
	fma.rn.f32 	%f1073, %f1070, %f1070, %f1068;
	ld.global.nc.f32 	%f1074, [%rd57+24];
	ld.global.nc.f32 	%f1075, [%rd58+24];
	fma.rn.f32 	%f1076, %f1074, %f1075, %f1071;
	fma.rn.f32 	%f1077, %f1074, %f1074, %f1072;
	fma.rn.f32 	%f1078, %f1075, %f1075, %f1073;
	ld.global.nc.f32 	%f1079, [%rd57+28];
	ld.global.nc.f32 	%f1080, [%rd58+28];
	fma.rn.f32 	%f1665, %f1079, %f1080, %f1076;
	fma.rn.f32 	%f1664, %f1079, %f1079, %f1077;
	fma.rn.f32 	%f1663, %f1080, %f1080, %f1078;
	add.s32 	%r274, %r274, 8;
	add.s32 	%r275, %r275, 8;
	setp.eq.s32 	%p65, %r275, %r22;
	@%p65 bra 	$L__BB1_51;
	bra.uni 	$L__BB1_50;
$L__BB1_51:
	setp.eq.s32 	%p66, %r10, 0;
	@%p66 bra 	$L__BB1_59;
	add.s32 	%r158, %r10, -1;
	setp.lt.u32 	%p67, %r158, 3;
	@%p67 bra 	$L__BB1_54;
	mul.wide.s32 	%rd59, %r274, 4;
	add.s64 	%rd60, %rd12, %rd59;
	ld.global.nc.f32 	%f1082, [%rd60];
	add.s64 	%rd61, %rd13, %rd59;
	ld.global.nc.f32 	%f1083, [%rd61];
	fma.rn.f32 	%f1084, %f1082, %f1083, %f1665;
	fma.rn.f32 	%f1085, %f1082, %f1082, %f1664;
	fma.rn.f32 	%f1086, %f1083, %f1083, %f1663;
	ld.global.nc.f32 	%f1087, [%rd60+4];
	ld.global.nc.f32 	%f1088, [%rd61+4];
	fma.rn.f32 	%f1089, %f1087, %f1088, %f1084;
	fma.rn.f32 	%f1090, %f1087, %f1087, %f1085;
	fma.rn.f32 	%f1091, %f1088, %f1088, %f1086;
	ld.global.nc.f32 	%f1092, [%rd60+8];
	ld.global.nc.f32 	%f1093, [%rd61+8];
	fma.rn.f32 	%f1094, %f1092, %f1093, %f1089;
	fma.rn.f32 	%f1095, %f1092, %f1092, %f1090;
	fma.rn.f32 	%f1096, %f1093, %f1093, %f1091;
	ld.global.nc.f32 	%f1097, [%rd60+12];
	ld.global.nc.f32 	%f1098, [%rd61+12];
	fma.rn.f32 	%f1665, %f1097, %f1098, %f1094;
	fma.rn.f32 	%f1664, %f1097, %f1097, %f1095;
	fma.rn.f32 	%f1663, %f1098, %f1098, %f1096;
	add.s32 	%r274, %r274, 4;
$L__BB1_54:
	setp.eq.s32 	%p68, %r11, 0;
	@%p68 bra 	$L__BB1_59;
	setp.eq.s32 	%p69, %r11, 1;
	@%p69 bra 	$L__BB1_57;
	mul.wide.s32 	%rd62, %r274, 4;
	add.s64 	%rd63, %rd12, %rd62;
	ld.global.nc.f32 	%f1100, [%rd63];
	add.s64 	%rd64, %rd13, %rd62;
	ld.global.nc.f32 	%f1101, [%rd64];
	fma.rn.f32 	%f1102, %f1100, %f1101, %f1665;
	fma.rn.f32 	%f1103, %f1100, %f1100, %f1664;
	fma.rn.f32 	%f1104, %f1101, %f1101, %f1663;
	ld.global.nc.f32 	%f1105, [%rd63+4];
	ld.global.nc.f32 	%f1106, [%rd64+4];
	fma.rn.f32 	%f1665, %f1105, %f1106, %f1102;
	fma.rn.f32 	%f1664, %f1105, %f1105, %f1103;
	fma.rn.f32 	%f1663, %f1106, %f1106, %f1104;
	add.s32 	%r274, %r274, 2;
$L__BB1_57:
	setp.eq.s32 	%p70, %r23, 0;
	@%p70 bra 	$L__BB1_59;
	mul.wide.s32 	%rd65, %r274, 4;
	add.s64 	%rd66, %rd12, %rd65;
	ld.global.nc.f32 	%f1107, [%rd66];
	add.s64 	%rd67, %rd13, %rd65;
	ld.global.nc.f32 	%f1108, [%rd67];
	fma.rn.f32 	%f1665, %f1107, %f1108, %f1665;
	fma.rn.f32 	%f1664, %f1107, %f1107, %f1664;
	fma.rn.f32 	%f1663, %f1108, %f1108, %f1663;
$L__BB1_59:
	mov.b32 	%r159, %f1665;
	shfl.sync.down.b32	%r160|%p71, %r159, 16, 31, -1;
	mov.b32 	%f1109, %r160;
	add.f32 	%f1110, %f1665, %f1109;
	mov.b32 	%r161, %f1664;
	shfl.sync.down.b32	%r162|%p72, %r161, 16, 31, -1;
	mov.b32 	%f1111, %r162;
	add.f32 	%f1112, %f1664, %f1111;
	mov.b32 	%r163, %f1663;
	shfl.sync.down.b32	%r164|%p73, %r163, 16, 31, -1;
	mov.b32 	%f1113, %r164;
	add.f32 	%f1114, %f1663, %f1113;
	mov.b32 	%r165, %f1110;
	shfl.sync.down.b32	%r166|%p74, %r165, 8, 31, -1;
	mov.b32 	%f1115, %r166;
	add.f32 	%f1116, %f1110, %f1115;
	mov.b32 	%r167, %f1112;
	shfl.sync.down.b32	%r168|%p75, %r167, 8, 31, -1;
	mov.b32 	%f1117, %r168;
	add.f32 	%f1118, %f1112, %f1117;
	mov.b32 	%r169, %f1114;
	shfl.sync.down.b32	%r170|%p76, %r169, 8, 31, -1;
	mov.b32 	%f1119, %r170;
	add.f32 	%f1120, %f1114, %f1119;
	mov.b32 	%r171, %f1116;
	shfl.sync.down.b32	%r172|%p77, %r171, 4, 31, -1;
	mov.b32 	%f1121, %r172;
	add.f32 	%f1122, %f1116, %f1121;
	mov.b32 	%r173, %f1118;
	shfl.sync.down.b32	%r174|%p78, %r173, 4, 31, -1;
	mov.b32 	%f1123, %r174;
	add.f32 	%f1124, %f1118, %f1123;
	mov.b32 	%r175, %f1120;
	shfl.sync.down.b32	%r176|%p79, %r175, 4, 31, -1;
	mov.b32 	%f1125, %r176;
	add.f32 	%f1126, %f1120, %f1125;
	mov.b32 	%r177, %f1122;
	shfl.sync.down.b32	%r178|%p80, %r177, 2, 31, -1;
	mov.b32 	%f1127, %r178;
	add.f32 	%f1128, %f1122, %f1127;
	mov.b32 	%r179, %f1124;
	shfl.sync.down.b32	%r180|%p81, %r179, 2, 31, -1;
	mov.b32 	%f1129, %r180;
	add.f32 	%f1130, %f1124, %f1129;
	mov.b32 	%r181, %f1126;
	shfl.sync.down.b32	%r182|%p82, %r181, 2, 31, -1;
	mov.b32 	%f1131, %r182;
	add.f32 	%f1132, %f1126, %f1131;
	mov.b32 	%r183, %f1128;
	shfl.sync.down.b32	%r184|%p83, %r183, 1, 31, -1;
	mov.b32 	%f1133, %r184;
	add.f32 	%f161, %f1128, %f1133;
	mov.b32 	%r185, %f1130;
	shfl.sync.down.b32	%r186|%p84, %r185, 1, 31, -1;
	mov.b32 	%f1134, %r186;
	add.f32 	%f162, %f1130, %f1134;
	mov.b32 	%r187, %f1132;
	shfl.sync.down.b32	%r188|%p85, %r187, 1, 31, -1;
	mov.b32 	%f1135, %r188;
	add.f32 	%f163, %f1132, %f1135;
	abs.f32 	%f164, %f162;
	setp.lt.f32 	%p86, %f164, 0f00800000;
	mul.f32 	%f1136, %f162, 0f4B800000;
	selp.f32 	%f165, %f1136, %f162, %p86;
	mov.b32 	%r62, %f165;
	add.s32 	%r189, %r62, -8388608;
	setp.gt.u32 	%p87, %r189, 2130706431;
	@%p87 bra 	$L__BB1_61;
	and.b32  	%r190, %r62, 16777215;
	or.b32  	%r191, %r190, 1056964608;
	mov.b32 	%f1137, %r191;
	sub.s32 	%r192, %r191, %r62;
	add.s32 	%r193, %r192, 201326592;
	selp.b32 	%r194, %r193, %r192, %p86;
	rsqrt.approx.ftz.f32 	%f1138, %f1137;
	mul.f32 	%f1139, %f1138, %f1138;
	neg.f32 	%f1140, %f1139;
	fma.rn.f32 	%f1141, %f1138, %f1138, %f1140;
	neg.f32 	%f1142, %f1137;
	fma.rn.f32 	%f1143, %f1139, %f1142, 0f3F800000;
	fma.rn.f32 	%f1144, %f1141, %f1142, %f1143;
	fma.rn.f32 	%f1145, %f1144, 0f3EC00000, 0f3F000000;
	mul.f32 	%f1146, %f1138, %f1144;
	fma.rn.f32 	%f1147, %f1145, %f1146, %f1138;
	shr.s32 	%r195, %r194, 1;
	mov.b32 	%r196, %f1147;
	add.s32 	%r197, %r195, %r196;
	mov.b32 	%f1690, %r197;
	bra.uni 	$L__BB1_62;
$L__BB1_61:
	rsqrt.approx.ftz.f32 	%f1690, %f165;
$L__BB1_62:
	abs.f32 	%f169, %f163;
	setp.lt.f32 	%p89, %f169, 0f00800000;
	mul.f32 	%f1148, %f163, 0f4B800000;
	selp.f32 	%f170, %f1148, %f163, %p89;
	mov.b32 	%r63, %f170;
	add.s32 	%r198, %r63, -8388608;
	setp.gt.u32 	%p90, %r198, 2130706431;
	@%p90 bra 	$L__BB1_64;
	and.b32  	%r199, %r63, 16777215;
	or.b32  	%r200, %r199, 1056964608;
	mov.b32 	%f1149, %r200;
	sub.s32 	%r201, %r200, %r63;
	add.s32 	%r202, %r201, 201326592;
	selp.b32 	%r203, %r202, %r201, %p89;
	rsqrt.approx.ftz.f32 	%f1150, %f1149;
	mul.f32 	%f1151, %f1150, %f1150;
	neg.f32 	%f1152, %f1151;
	fma.rn.f32 	%f1153, %f1150, %f1150, %f1152;
	neg.f32 	%f1154, %f1149;
	fma.rn.f32 	%f1155, %f1151, %f1154, 0f3F800000;
	fma.rn.f32 	%f1156, %f1153, %f1154, %f1155;
	fma.rn.f32 	%f1157, %f1156, 0f3EC00000, 0f3F000000;
	mul.f32 	%f1158, %f1150, %f1156;
	fma.rn.f32 	%f1159, %f1157, %f1158, %f1150;
	shr.s32 	%r204, %r203, 1;
	mov.b32 	%r205, %f1159;
	add.s32 	%r206, %r204, %r205;
	mov.b32 	%f1691, %r206;
	bra.uni 	$L__BB1_65;
$L__BB1_64:
	rsqrt.approx.ftz.f32 	%f1691, %f170;
$L__BB1_65:
	mul.f32 	%f1160, %f1690, %f1691;
	mul.f32 	%f1161, %f162, %f1160;
	mul.f32 	%f1162, %f163, %f1161;
	setp.lt.f32 	%p92, %f1162, 0f358637BD;
	div.rn.f32 	%f1163, %f161, %f1162;
	selp.f32 	%f1164, 0f00000000, %f1163, %p92;
	fma.rn.f32 	%f1692, %f268, %f1164, %f1692;
	add.f32 	%f1693, %f268, %f1693;
$L__BB1_66:
	@%p93 bra 	$L__BB1_98;
	ld.param.u64 	%rd93, [compute_multimodal_similarity_tf32_a100_param_2];
	setp.lt.s32 	%p94, %r82, 4;
	mul.lo.s32 	%r207, %r32, %r82;
	cvta.to.global.u64 	%rd68, %rd93;
	mul.wide.s32 	%rd69, %r207, 4;
	add.s64 	%rd16, %rd68, %rd69;
	mul.lo.s32 	%r208, %r33, %r82;
	mul.wide.s32 	%rd70, %r208, 4;
	add.s64 	%rd17, %rd68, %rd70;
	mov.f32 	%f1703, 0f00000000;
	mov.f32 	%f1704, %f1703;
	mov.f32 	%f1705, %f1703;
	@%p94 bra 	$L__BB1_79;
	setp.lt.u32 	%p95, %r12, 7;
	mov.f32 	%f1705, 0f00000000;
	mov.b32 	%r277, 0;
	mov.f32 	%f1704, %f1705;
	mov.f32 	%f1703, %f1705;
	@%p95 bra 	$L__BB1_71;
	mov.f32 	%f1705, 0f00000000;
	mov.b32 	%r276, 0;
$L__BB1_70:
	.pragma "nounroll";
	mul.wide.u32 	%rd71, %r276, 16;
	add.s64 	%rd72, %rd16, %rd71;
	ld.global.nc.v4.f32 	{%f1169, %f1170, %f1171, %f1172}, [%rd72];
	add.s64 	%rd73, %rd17, %rd71;
	ld.global.nc.v4.f32 	{%f1173, %f1174, %f1175, %f1176}, [%rd73];
	mul.f32 	%f1177, %f1172, %f1176;
	fma.rn.f32 	%f1178, %f1171, %f1175, %f1177;
	fma.rn.f32 	%f1179, %f1170, %f1174, %f1178;
	fma.rn.f32 	%f1180, %f1169, %f1173, %f1179;
	add.f32 	%f1181, %f1705, %f1180;
	mul.f32 	%f1182, %f1172, %f1172;
	fma.rn.f32 	%f1183, %f1171, %f1171, %f1182;
	fma.rn.f32 	%f1184, %f1170, %f1170, %f1183;
	fma.rn.f32 	%f1185, %f1169, %f1169, %f1184;
	add.f32 	%f1186, %f1704, %f1185;
	mul.f32 	%f1187, %f1176, %f1176;
	fma.rn.f32 	%f1188, %f1175, %f1175, %f1187;
	fma.rn.f32 	%f1189, %f1174, %f1174, %f1188;
	fma.rn.f32 	%f1190, %f1173, %f1173, %f1189;
	add.f32 	%f1191, %f1703, %f1190;
	ld.global.nc.v4.f32 	{%f1192, %f1193, %f1194, %f1195}, [%rd72+16];
	ld.global.nc.v4.f32 	{%f1196, %f1197, %f1198, %f1199}, [%rd73+16];
	mul.f32 	%f1200, %f1195, %f1199;
	fma.rn.f32 	%f1201, %f1194, %f1198, %f1200;
	fma.rn.f32 	%f1202, %f1193, %f1197, %f1201;
	fma.rn.f32 	%f1203, %f1192, %f1196, %f1202;
	add.f32 	%f1204, %f1181, %f1203;
	mul.f32 	%f1205, %f1195, %f1195;
	fma.rn.f32 	%f1206, %f1194, %f1194, %f1205;
	fma.rn.f32 	%f1207, %f1193, %f1193, %f1206;
	fma.rn.f32 	%f1208, %f1192, %f1192, %f1207;
	add.f32 	%f1209, %f1186, %f1208;
	mul.f32 	%f1210, %f1199, %f1199;
	fma.rn.f32 	%f1211, %f1198, %f1198, %f1210;
	fma.rn.f32 	%f1212, %f1197, %f1197, %f1211;
	fma.rn.f32 	%f1213, %f1196, %f1196, %f1212;
	add.f32 	%f1214, %f1191, %f1213;
	ld.global.nc.v4.f32 	{%f1215, %f1216, %f1217, %f1218}, [%rd72+32];
	ld.global.nc.v4.f32 	{%f1219, %f1220, %f1221, %f1222}, [%rd73+32];
	mul.f32 	%f1223, %f1218, %f1222;
	fma.rn.f32 	%f1224, %f1217, %f1221, %f1223;
	fma.rn.f32 	%f1225, %f1216, %f1220, %f1224;
	fma.rn.f32 	%f1226, %f1215, %f1219, %f1225;
	add.f32 	%f1227, %f1204, %f1226;
	mul.f32 	%f1228, %f1218, %f1218;
	fma.rn.f32 	%f1229, %f1217, %f1217, %f1228;
	fma.rn.f32 	%f1230, %f1216, %f1216, %f1229;
	fma.rn.f32 	%f1231, %f1215, %f1215, %f1230;
	add.f32 	%f1232, %f1209, %f1231;
	mul.f32 	%f1233, %f1222, %f1222;
	fma.rn.f32 	%f1234, %f1221, %f1221, %f1233;
	fma.rn.f32 	%f1235, %f1220, %f1220, %f1234;
	fma.rn.f32 	%f1236, %f1219, %f1219, %f1235;
	add.f32 	%f1237, %f1214, %f1236;
	ld.global.nc.v4.f32 	{%f1238, %f1239, %f1240, %f1241}, [%rd72+48];
	ld.global.nc.v4.f32 	{%f1242, %f1243, %f1244, %f1245}, [%rd73+48];
	mul.f32 	%f1246, %f1241, %f1245;
	fma.rn.f32 	%f1247, %f1240, %f1244, %f1246;
	fma.rn.f32 	%f1248, %f1239, %f1243, %f1247;
	fma.rn.f32 	%f1249, %f1238, %f1242, %f1248;
	add.f32 	%f1250, %f1227, %f1249;
	mul.f32 	%f1251, %f1241, %f1241;
	fma.rn.f32 	%f1252, %f1240, %f1240, %f1251;
	fma.rn.f32 	%f1253, %f1239, %f1239, %f1252;
	fma.rn.f32 	%f1254, %f1238, %f1238, %f1253;
	add.f32 	%f1255, %f1232, %f1254;
	mul.f32 	%f1256, %f1245, %f1245;
	fma.rn.f32 	%f1257, %f1244, %f1244, %f1256;
	fma.rn.f32 	%f1258, %f1243, %f1243, %f1257;
	fma.rn.f32 	%f1259, %f1242, %f1242, %f1258;
	add.f32 	%f1260, %f1237, %f1259;
	ld.global.nc.v4.f32 	{%f1261, %f1262, %f1263, %f1264}, [%rd72+64];
	ld.global.nc.v4.f32 	{%f1265, %f1266, %f1267, %f1268}, [%rd73+64];
	mul.f32 	%f1269, %f1264, %f1268;
	fma.rn.f32 	%f1270, %f1263, %f1267, %f1269;
	fma.rn.f32 	%f1271, %f1262, %f1266, %f1270;
	fma.rn.f32 	%f1272, %f1261, %f1265, %f1271;
	add.f32 	%f1273, %f1250, %f1272;
	mul.f32 	%f1274, %f1264, %f1264;
	fma.rn.f32 	%f1275, %f1263, %f1263, %f1274;
	fma.rn.f32 	%f1276, %f1262, %f1262, %f1275;
	fma.rn.f32 	%f1277, %f1261, %f1261, %f1276;
	add.f32 	%f1278, %f1255, %f1277;
	mul.f32 	%f1279, %f1268, %f1268;
	fma.rn.f32 	%f1280, %f1267, %f1267, %f1279;
	fma.rn.f32 	%f1281, %f1266, %f1266, %f1280;
	fma.rn.f32 	%f1282, %f1265, %f1265, %f1281;
	add.f32 	%f1283, %f1260, %f1282;
	ld.global.nc.v4.f32 	{%f1284, %f1285, %f1286, %f1287}, [%rd72+80];
	ld.global.nc.v4.f32 	{%f1288, %f1289, %f1290, %f1291}, [%rd73+80];
	mul.f32 	%f1292, %f1287, %f1291;
	fma.rn.f32 	%f1293, %f1286, %f1290, %f1292;
	fma.rn.f32 	%f1294, %f1285, %f1289, %f1293;
	fma.rn.f32 	%f1295, %f1284, %f1288, %f1294;
	add.f32 	%f1296, %f1273, %f1295;
	mul.f32 	%f1297, %f1287, %f1287;
	fma.rn.f32 	%f1298, %f1286, %f1286, %f1297;
	fma.rn.f32 	%f1299, %f1285, %f1285, %f1298;
	fma.rn.f32 	%f1300, %f1284, %f1284, %f1299;
	add.f32 	%f1301, %f1278, %f1300;
	mul.f32 	%f1302, %f1291, %f1291;
	fma.rn.f32 	%f1303, %f1290, %f1290, %f1302;
	fma.rn.f32 	%f1304, %f1289, %f1289, %f1303;
	fma.rn.f32 	%f1305, %f1288, %f1288, %f1304;
	add.f32 	%f1306, %f1283, %f1305;
	ld.global.nc.v4.f32 	{%f1307, %f1308, %f1309, %f1310}, [%rd72+96];
	ld.global.nc.v4.f32 	{%f1311, %f1312, %f1313, %f1314}, [%rd73+96];
	mul.f32 	%f1315, %f1310, %f1314;
	fma.rn.f32 	%f1316, %f1309, %f1313, %f1315;
	fma.rn.f32 	%f1317, %f1308, %f1312, %f1316;
	fma.rn.f32 	%f1318, %f1307, %f1311, %f1317;
	add.f32 	%f1319, %f1296, %f1318;
	mul.f32 	%f1320, %f1310, %f1310;
	fma.rn.f32 	%f1321, %f1309, %f1309, %f1320;
	fma.rn.f32 	%f1322, %f1308, %f1308, %f1321;
	fma.rn.f32 	%f1323, %f1307, %f1307, %f1322;
	add.f32 	%f1324, %f1301, %f1323;
	mul.f32 	%f1325, %f1314, %f1314;
	fma.rn.f32 	%f1326, %f1313, %f1313, %f1325;
	fma.rn.f32 	%f1327, %f1312, %f1312, %f1326;
	fma.rn.f32 	%f1328, %f1311, %f1311, %f1327;
	add.f32 	%f1329, %f1306, %f1328;
	ld.global.nc.v4.f32 	{%f1330, %f1331, %f1332, %f1333}, [%rd72+112];
	ld.global.nc.v4.f32 	{%f1334, %f1335, %f1336, %f1337}, [%rd73+112];
	mul.f32 	%f1338, %f1333, %f1337;
	fma.rn.f32 	%f1339, %f1332, %f1336, %f1338;
	fma.rn.f32 	%f1340, %f1331, %f1335, %f1339;
	fma.rn.f32 	%f1341, %f1330, %f1334, %f1340;
	add.f32 	%f1705, %f1319, %f1341;
	mul.f32 	%f1342, %f1333, %f1333;
	fma.rn.f32 	%f1343, %f1332, %f1332, %f1342;
	fma.rn.f32 	%f1344, %f1331, %f1331, %f1343;
	fma.rn.f32 	%f1345, %f1330, %f1330, %f1344;
	add.f32 	%f1704, %f1324, %f1345;
	mul.f32 	%f1346, %f1337, %f1337;
	fma.rn.f32 	%f1347, %f1336, %f1336, %f1346;
	fma.rn.f32 	%f1348, %f1335, %f1335, %f1347;
	fma.rn.f32 	%f1349, %f1334, %f1334, %f1348;
	add.f32 	%f1703, %f1329, %f1349;
	add.s32 	%r276, %r276, 8;
	setp.ne.s32 	%p96, %r276, %r25;
	mov.u32 	%r277, %r25;
	@%p96 bra 	$L__BB1_70;
$L__BB1_71:
	setp.eq.s32 	%p97, %r24, 0;
	@%p97 bra 	$L__BB1_79;
	setp.eq.s32 	%p98, %r24, 1;
	mul.wide.u32 	%rd74, %r277, 16;
	add.s64 	%rd18, %rd16, %rd74;
	ld.global.nc.v4.f32 	{%f1350, %f1351, %f1352, %f1353}, [%rd18];
	add.s64 	%rd19, %rd17, %rd74;
	ld.global.nc.v4.f32 	{%f1354, %f1355, %f1356, %f1357}, [%rd19];
	mul.f32 	%f1358, %f1353, %f1357;
	fma.rn.f32 	%f1359, %f1352, %f1356, %f1358;
	fma.rn.f32 	%f1360, %f1351, %f1355, %f1359;
	fma.rn.f32 	%f1361, %f1350, %f1354, %f1360;
	add.f32 	%f1705, %f1705, %f1361;
	mul.f32 	%f1362, %f1353, %f1353;
	fma.rn.f32 	%f1363, %f1352, %f1352, %f1362;
	fma.rn.f32 	%f1364, %f1351, %f1351, %f1363;
	fma.rn.f32 	%f1365, %f1350, %f1350, %f1364;
	add.f32 	%f1704, %f1704, %f1365;
	mul.f32 	%f1366, %f1357, %f1357;
	fma.rn.f32 	%f1367, %f1356, %f1356, %f1366;
	fma.rn.f32 	%f1368, %f1355, %f1355, %f1367;
	fma.rn.f32 	%f1369, %f1354, %f1354, %f1368;
	add.f32 	%f1703, %f1703, %f1369;
	@%p98 bra 	$L__BB1_79;
	setp.eq.s32 	%p99, %r24, 2;
	ld.global.nc.v4.f32 	{%f1370, %f1371, %f1372, %f1373}, [%rd18+16];
	ld.global.nc.v4.f32 	{%f1374, %f1375, %f1376, %f1377}, [%rd19+16];
	mul.f32 	%f1378, %f1373, %f1377;
	fma.rn.f32 	%f1379, %f1372, %f1376, %f1378;
	fma.rn.f32 	%f1380, %f1371, %f1375, %f1379;
	fma.rn.f32 	%f1381, %f1370, %f1374, %f1380;
	add.f32 	%f1705, %f1705, %f1381;
	mul.f32 	%f1382, %f1373, %f1373;
	fma.rn.f32 	%f1383, %f1372, %f1372, %f1382;
	fma.rn.f32 	%f1384, %f1371, %f1371, %f1383;
	fma.rn.f32 	%f1385, %f1370, %f1370, %f1384;
	add.f32 	%f1704, %f1704, %f1385;
	mul.f32 	%f1386, %f1377, %f1377;
	fma.rn.f32 	%f1387, %f1376, %f1376, %f1386;
	fma.rn.f32 	%f1388, %f1375, %f1375, %f1387;
	fma.rn.f32 	%f1389, %f1374, %f1374, %f1388;
	add.f32 	%f1703, %f1703, %f1389;
	@%p99 bra 	$L__BB1_79;
	setp.eq.s32 	%p100, %r24, 3;
	ld.global.nc.v4.f32 	{%f1390, %f1391, %f1392, %f1393}, [%rd18+32];
	ld.global.nc.v4.f32 	{%f1394, %f1395, %f1396, %f1397}, [%rd19+32];
	mul.f32 	%f1398, %f1393, %f1397;
	fma.rn.f32 	%f1399, %f1392, %f1396, %f1398;
	fma.rn.f32 	%f1400, %f1391, %f1395, %f1399;
	fma.rn.f32 	%f1401, %f1390, %f1394, %f1400;
	add.f32 	%f1705, %f1705, %f1401;
	mul.f32 	%f1402, %f1393, %f1393;
	fma.rn.f32 	%f1403, %f1392, %f1392, %f1402;
	fma.rn.f32 	%f1404, %f1391, %f1391, %f1403;
	fma.rn.f32 	%f1405, %f1390, %f1390, %f1404;
	add.f32 	%f1704, %f1704, %f1405;
	mul.f32 	%f1406, %f1397, %f1397;
	fma.rn.f32 	%f1407, %f1396, %f1396, %f1406;
	fma.rn.f32 	%f1408, %f1395, %f1395, %f1407;
	fma.rn.f32 	%f1409, %f1394, %f1394, %f1408;
	add.f32 	%f1703, %f1703, %f1409;
	@%p100 bra 	$L__BB1_79;
	setp.eq.s32 	%p101, %r24, 4;
	ld.global.nc.v4.f32 	{%f1410, %f1411, %f1412, %f1413}, [%rd18+48];
	ld.global.nc.v4.f32 	{%f1414, %f1415, %f1416, %f1417}, [%rd19+48];
	mul.f32 	%f1418, %f1413, %f1417;
	fma.rn.f32 	%f1419, %f1412, %f1416, %f1418;
	fma.rn.f32 	%f1420, %f1411, %f1415, %f1419;
	fma.rn.f32 	%f1421, %f1410, %f1414, %f1420;
	add.f32 	%f1705, %f1705, %f1421;
	mul.f32 	%f1422, %f1413, %f1413;
	fma.rn.f32 	%f1423, %f1412, %f1412, %f1422;
	fma.rn.f32 	%f1424, %f1411, %f1411, %f1423;
	fma.rn.f32 	%f1425, %f1410, %f1410, %f1424;
	add.f32 	%f1704, %f1704, %f1425;
	mul.f32 	%f1426, %f1417, %f1417;
	fma.rn.f32 	%f1427, %f1416, %f1416, %f1426;
	fma.rn.f32 	%f1428, %f1415, %f1415, %f1427;
	fma.rn.f32 	%f1429, %f1414, %f1414, %f1428;
	add.f32 	%f1703, %f1703, %f1429;
	@%p101 bra 	$L__BB1_79;
	setp.eq.s32 	%p102, %r24, 5;
	ld.global.nc.v4.f32 	{%f1430, %f1431, %f1432, %f1433}, [%rd18+64];
	ld.global.nc.v4.f32 	{%f1434, %f1435, %f1436, %f1437}, [%rd19+64];
	mul.f32 	%f1438, %f1433, %f1437;
	fma.rn.f32 	%f1439, %f1432, %f1436, %f1438;
	fma.rn.f32 	%f1440, %f1431, %f1435, %f1439;
	fma.rn.f32 	%f1441, %f1430, %f1434, %f1440;
	add.f32 	%f1705, %f1705, %f1441;
	mul.f32 	%f1442, %f1433, %f1433;
	fma.rn.f32 	%f1443, %f1432, %f1432, %f1442;
	fma.rn.f32 	%f1444, %f1431, %f1431, %f1443;
	fma.rn.f32 	%f1445, %f1430, %f1430, %f1444;
	add.f32 	%f1704, %f1704, %f1445;
	mul.f32 	%f1446, %f1437, %f1437;
	fma.rn.f32 	%f1447, %f1436, %f1436, %f1446;
	fma.rn.f32 	%f1448, %f1435, %f1435, %f1447;
	fma.rn.f32 	%f1449, %f1434, %f1434, %f1448;
	add.f32 	%f1703, %f1703, %f1449;
	@%p102 bra 	$L__BB1_79;
	setp.eq.s32 	%p103, %r24, 6;
	ld.global.nc.v4.f32 	{%f1450, %f1451, %f1452, %f1453}, [%rd18+80];
	ld.global.nc.v4.f32 	{%f1454, %f1455, %f1456, %f1457}, [%rd19+80];
	mul.f32 	%f1458, %f1453, %f1457;
	fma.rn.f32 	%f1459, %f1452, %f1456, %f1458;
	fma.rn.f32 	%f1460, %f1451, %f1455, %f1459;
	fma.rn.f32 	%f1461, %f1450, %f1454, %f1460;
	add.f32 	%f1705, %f1705, %f1461;
	mul.f32 	%f1462, %f1453, %f1453;
	fma.rn.f32 	%f1463, %f1452, %f1452, %f1462;
	fma.rn.f32 	%f1464, %f1451, %f1451, %f1463;
	fma.rn.f32 	%f1465, %f1450, %f1450, %f1464;
	add.f32 	%f1704, %f1704, %f1465;
	mul.f32 	%f1466, %f1457, %f1457;
	fma.rn.f32 	%f1467, %f1456, %f1456, %f1466;
	fma.rn.f32 	%f1468, %f1455, %f1455, %f1467;
	fma.rn.f32 	%f1469, %f1454, %f1454, %f1468;
	add.f32 	%f1703, %f1703, %f1469;
	@%p103 bra 	$L__BB1_79;
	ld.global.nc.v4.f32 	{%f1470, %f1471, %f1472, %f1473}, [%rd18+96];
	ld.global.nc.v4.f32 	{%f1474, %f1475, %f1476, %f1477}, [%rd19+96];
	mul.f32 	%f1478, %f1473, %f1477;
	fma.rn.f32 	%f1479, %f1472, %f1476, %f1478;
	fma.rn.f32 	%f1480, %f1471, %f1475, %f1479;
	fma.rn.f32 	%f1481, %f1470, %f1474, %f1480;
	add.f32 	%f1705, %f1705, %f1481;
	mul.f32 	%f1482, %f1473, %f1473;
	fma.rn.f32 	%f1483, %f1472, %f1472, %f1482;
	fma.rn.f32 	%f1484, %f1471, %f1471, %f1483;
	fma.rn.f32 	%f1485, %f1470, %f1470, %f1484;
	add.f32 	%f1704, %f1704, %f1485;
	mul.f32 	%f1486, %f1477, %f1477;
	fma.rn.f32 	%f1487, %f1476, %f1476, %f1486;
	fma.rn.f32 	%f1488, %f1475, %f1475, %f1487;
	fma.rn.f32 	%f1489, %f1474, %f1474, %f1488;
	add.f32 	%f1703, %f1703, %f1489;
$L__BB1_79:
	setp.ge.s32 	%p104, %r5, %r82;
	@%p104 bra 	$L__BB1_91;
	setp.gt.u32 	%p105, %r26, -8;
	mov.u32 	%r281, %r5;
	@%p105 bra 	$L__BB1_83;
	mov.b32 	%r282, 0;
	mov.u32 	%r281, %r5;
$L__BB1_82:
	.pragma "nounroll";
	mul.wide.s32 	%rd75, %r281, 4;
	add.s64 	%rd76, %rd16, %rd75;
	ld.global.nc.f32 	%f1491, [%rd76];
	add.s64 	%rd77, %rd17, %rd75;
	ld.global.nc.f32 	%f1492, [%rd77];
	fma.rn.f32 	%f1493, %f1491, %f1492, %f1705;
	fma.rn.f32 	%f1494, %f1491, %f1491, %f1704;
	fma.rn.f32 	%f1495, %f1492, %f1492, %f1703;
	ld.global.nc.f32 	%f1496, [%rd76+4];
	ld.global.nc.f32 	%f1497, [%rd77+4];
	fma.rn.f32 	%f1498, %f1496, %f1497, %f1493;
	fma.rn.f32 	%f1499, %f1496, %f1496, %f1494;
	fma.rn.f32 	%f1500, %f1497, %f1497, %f1495;
	ld.global.nc.f32 	%f1501, [%rd76+8];
	ld.global.nc.f32 	%f1502, [%rd77+8];
	fma.rn.f32 	%f1503, %f1501, %f1502, %f1498;
	fma.rn.f32 	%f1504, %f1501, %f1501, %f1499;
	fma.rn.f32 	%f1505, %f1502, %f1502, %f1500;
	ld.global.nc.f32 	%f1506, [%rd76+12];
	ld.global.nc.f32 	%f1507, [%rd77+12];
	fma.rn.f32 	%f1508, %f1506, %f1507, %f1503;
	fma.rn.f32 	%f1509, %f1506, %f1506, %f1504;
	fma.rn.f32 	%f1510, %f1507, %f1507, %f1505;
	ld.global.nc.f32 	%f1511, [%rd76+16];
	ld.global.nc.f32 	%f1512, [%rd77+16];
	fma.rn.f32 	%f1513, %f1511, %f1512, %f1508;
	fma.rn.f32 	%f1514, %f1511, %f1511, %f1509;
	fma.rn.f32 	%f1515, %f1512, %f1512, %f1510;
	ld.global.nc.f32 	%f1516, [%rd76+20];
	ld.global.nc.f32 	%f1517, [%rd77+20];
	fma.rn.f32 	%f1518, %f1516, %f1517, %f1513;
	fma.rn.f32 	%f1519, %f1516, %f1516, %f1514;
	fma.rn.f32 	%f1520, %f1517, %f1517, %f1515;
	ld.global.nc.f32 	%f1521, [%rd76+24];
	ld.global.nc.f32 	%f1522, [%rd77+24];
	fma.rn.f32 	%f1523, %f1521, %f1522, %f1518;
	fma.rn.f32 	%f1524, %f1521, %f1521, %f1519;
	fma.rn.f32 	%f1525, %f1522, %f1522, %f1520;
	ld.global.nc.f32 	%f1526, [%rd76+28];
	ld.global.nc.f32 	%f1527, [%rd77+28];
	fma.rn.f32 	%f1705, %f1526, %f1527, %f1523;
	fma.rn.f32 	%f1704, %f1526, %f1526, %f1524;
	fma.rn.f32 	%f1703, %f1527, %f1527, %f1525;
	add.s32 	%r281, %r281, 8;
	add.s32 	%r282, %r282, 8;
	setp.eq.s32 	%p106, %r282, %r27;
	@%p106 bra 	$L__BB1_83;
	bra.uni 	$L__BB1_82;
$L__BB1_83:
	setp.eq.s32 	%p107, %r13, 0;
	@%p107 bra 	$L__BB1_91;
	add.s32 	%r212, %r13, -1;
	setp.lt.u32 	%p108, %r212, 3;
	@%p108 bra 	$L__BB1_86;
	mul.wide.s32 	%rd78, %r281, 4;
	add.s64 	%rd79, %rd16, %rd78;
	ld.global.nc.f32 	%f1529, [%rd79];
	add.s64 	%rd80, %rd17, %rd78;
	ld.global.nc.f32 	%f1530, [%rd80];
	fma.rn.f32 	%f1531, %f1529, %f1530, %f1705;
	fma.rn.f32 	%f1532, %f1529, %f1529, %f1704;
	fma.rn.f32 	%f1533, %f1530, %f1530, %f1703;
	ld.global.nc.f32 	%f1534, [%rd79+4];
	ld.global.nc.f32 	%f1535, [%rd80+4];
	fma.rn.f32 	%f1536, %f1534, %f1535, %f1531;
	fma.rn.f32 	%f1537, %f1534, %f1534, %f1532;
	fma.rn.f32 	%f1538, %f1535, %f1535, %f1533;
	ld.global.nc.f32 	%f1539, [%rd79+8];
	ld.global.nc.f32 	%f1540, [%rd80+8];
	fma.rn.f32 	%f1541, %f1539, %f1540, %f1536;
	fma.rn.f32 	%f1542, %f1539, %f1539, %f1537;
	fma.rn.f32 	%f1543, %f1540, %f1540, %f1538;
	ld.global.nc.f32 	%f1544, [%rd79+12];
	ld.global.nc.f32 	%f1545, [%rd80+12];
	fma.rn.f32 	%f1705, %f1544, %f1545, %f1541;
	fma.rn.f32 	%f1704, %f1544, %f1544, %f1542;
	fma.rn.f32 	%f1703, %f1545, %f1545, %f1543;
	add.s32 	%r281, %r281, 4;
$L__BB1_86:
	setp.eq.s32 	%p109, %r14, 0;
	@%p109 bra 	$L__BB1_91;
	setp.eq.s32 	%p110, %r14, 1;
	@%p110 bra 	$L__BB1_89;
	mul.wide.s32 	%rd81, %r281, 4;
	add.s64 	%rd82, %rd16, %rd81;
	ld.global.nc.f32 	%f1547, [%rd82];
	add.s64 	%rd83, %rd17, %rd81;
	ld.global.nc.f32 	%f1548, [%rd83];
	fma.rn.f32 	%f1549, %f1547, %f1548, %f1705;
	fma.rn.f32 	%f1550, %f1547, %f1547, %f1704;
	fma.rn.f32 	%f1551, %f1548, %f1548, %f1703;
	ld.global.nc.f32 	%f1552, [%rd82+4];
	ld.global.nc.f32 	%f1553, [%rd83+4];
	fma.rn.f32 	%f1705, %f1552, %f1553, %f1549;
	fma.rn.f32 	%f1704, %f1552, %f1552, %f1550;
	fma.rn.f32 	%f1703, %f1553, %f1553, %f1551;
	add.s32 	%r281, %r281, 2;
$L__BB1_89:
	setp.eq.s32 	%p111, %r28, 0;
	@%p111 bra 	$L__BB1_91;
	mul.wide.s32 	%rd84, %r281, 4;
	add.s64 	%rd85, %rd16, %rd84;
	ld.global.nc.f32 	%f1554, [%rd85];
	add.s64 	%rd86, %rd17, %rd84;
	ld.global.nc.f32 	%f1555, [%rd86];
	fma.rn.f32 	%f1705, %f1554, %f1555, %f1705;
	fma.rn.f32 	%f1704, %f1554, %f1554, %f1704;
	fma.rn.f32 	%f1703, %f1555, %f1555, %f1703;
$L__BB1_91:
	mov.b32 	%r213, %f1705;
	shfl.sync.down.b32	%r214|%p112, %r213, 16, 31, -1;
	mov.b32 	%f1556, %r214;
	add.f32 	%f1557, %f1705, %f1556;
	mov.b32 	%r215, %f1704;
	shfl.sync.down.b32	%r216|%p113, %r215, 16, 31, -1;
	mov.b32 	%f1558, %r216;
	add.f32 	%f1559, %f1704, %f1558;
	mov.b32 	%r217, %f1703;
	shfl.sync.down.b32	%r218|%p114, %r217, 16, 31, -1;
	mov.b32 	%f1560, %r218;
	add.f32 	%f1561, %f1703, %f1560;
	mov.b32 	%r219, %f1557;
	shfl.sync.down.b32	%r220|%p115, %r219, 8, 31, -1;
	mov.b32 	%f1562, %r220;
	add.f32 	%f1563, %f1557, %f1562;
	mov.b32 	%r221, %f1559;
	shfl.sync.down.b32	%r222|%p116, %r221, 8, 31, -1;
	mov.b32 	%f1564, %r222;
	add.f32 	%f1565, %f1559, %f1564;
	mov.b32 	%r223, %f1561;
	shfl.sync.down.b32	%r224|%p117, %r223, 8, 31, -1;
	mov.b32 	%f1566, %r224;
	add.f32 	%f1567, %f1561, %f1566;
	mov.b32 	%r225, %f1563;
	shfl.sync.down.b32	%r226|%p118, %r225, 4, 31, -1;
	mov.b32 	%f1568, %r226;
	add.f32 	%f1569, %f1563, %f1568;
	mov.b32 	%r227, %f1565;
	shfl.sync.down.b32	%r228|%p119, %r227, 4, 31, -1;
	mov.b32 	%f1570, %r228;
	add.f32 	%f1571, %f1565, %f1570;
	mov.b32 	%r229, %f1567;
	shfl.sync.down.b32	%r230|%p120, %r229, 4, 31, -1;
	mov.b32 	%f1572, %r230;
	add.f32 	%f1573, %f1567, %f1572;
	mov.b32 	%r231, %f1569;
	shfl.sync.down.b32	%r232|%p121, %r231, 2, 31, -1;
	mov.b32 	%f1574, %r232;
	add.f32 	%f1575, %f1569, %f1574;
	mov.b32 	%r233, %f1571;
	shfl.sync.down.b32	%r234|%p122, %r233, 2, 31, -1;
	mov.b32 	%f1576, %r234;
	add.f32 	%f1577, %f1571, %f1576;
	mov.b32 	%r235, %f1573;
	shfl.sync.down.b32	%r236|%p123, %r235, 2, 31, -1;
	mov.b32 	%f1578, %r236;
	add.f32 	%f1579, %f1573, %f1578;
	mov.b32 	%r237, %f1575;
	shfl.sync.down.b32	%r238|%p124, %r237, 1, 31, -1;
	mov.b32 	%f1580, %r238;
	add.f32 	%f250, %f1575, %f1580;
	mov.b32 	%r239, %f1577;
	shfl.sync.down.b32	%r240|%p125, %r239, 1, 31, -1;
	mov.b32 	%f1581, %r240;
	add.f32 	%f251, %f1577, %f1581;
	mov.b32 	%r241, %f1579;
	shfl.sync.down.b32	%r242|%p126, %r241, 1, 31, -1;
	mov.b32 	%f1582, %r242;
	add.f32 	%f252, %f1579, %f1582;
	abs.f32 	%f253, %f251;
	setp.lt.f32 	%p127, %f253, 0f00800000;
	mul.f32 	%f1583, %f251, 0f4B800000;
	selp.f32 	%f254, %f1583, %f251, %p127;
	mov.b32 	%r76, %f254;
	add.s32 	%r243, %r76, -8388608;
	setp.gt.u32 	%p128, %r243, 2130706431;
	@%p128 bra 	$L__BB1_93;
	and.b32  	%r244, %r76, 16777215;
	or.b32  	%r245, %r244, 1056964608;
	mov.b32 	%f1584, %r245;
	sub.s32 	%r246, %r245, %r76;
	add.s32 	%r247, %r246, 201326592;
	selp.b32 	%r248, %r247, %r246, %p127;
	rsqrt.approx.ftz.f32 	%f1585, %f1584;
	mul.f32 	%f1586, %f1585, %f1585;
	neg.f32 	%f1587, %f1586;
	fma.rn.f32 	%f1588, %f1585, %f1585, %f1587;
	neg.f32 	%f1589, %f1584;
	fma.rn.f32 	%f1590, %f1586, %f1589, 0f3F800000;
	fma.rn.f32 	%f1591, %f1588, %f1589, %f1590;
	fma.rn.f32 	%f1592, %f1591, 0f3EC00000, 0f3F000000;
	mul.f32 	%f1593, %f1585, %f1591;
	fma.rn.f32 	%f1594, %f1592, %f1593, %f1585;
	shr.s32 	%r249, %r248, 1;
	mov.b32 	%r250, %f1594;
	add.s32 	%r251, %r249, %r250;
	mov.b32 	%f1730, %r251;
	bra.uni 	$L__BB1_94;
$L__BB1_93:
	rsqrt.approx.ftz.f32 	%f1730, %f254;
$L__BB1_94:
	abs.f32 	%f258, %f252;
	setp.lt.f32 	%p130, %f258, 0f00800000;
	mul.f32 	%f1595, %f252, 0f4B800000;
	selp.f32 	%f259, %f1595, %f252, %p130;
	mov.b32 	%r77, %f259;
	add.s32 	%r252, %r77, -8388608;
	setp.gt.u32 	%p131, %r252, 2130706431;
	@%p131 bra 	$L__BB1_96;
	and.b32  	%r253, %r77, 16777215;
	or.b32  	%r254, %r253, 1056964608;
	mov.b32 	%f1596, %r254;
	sub.s32 	%r255, %r254, %r77;
	add.s32 	%r256, %r255, 201326592;
	selp.b32 	%r257, %r256, %r255, %p130;
	rsqrt.approx.ftz.f32 	%f1597, %f1596;
	mul.f32 	%f1598, %f1597, %f1597;
	neg.f32 	%f1599, %f1598;
	fma.rn.f32 	%f1600, %f1597, %f1597, %f1599;
	neg.f32 	%f1601, %f1596;
	fma.rn.f32 	%f1602, %f1598, %f1601, 0f3F800000;
	fma.rn.f32 	%f1603, %f1600, %f1601, %f1602;
	fma.rn.f32 	%f1604, %f1603, 0f3EC00000, 0f3F000000;
	mul.f32 	%f1605, %f1597, %f1603;
	fma.rn.f32 	%f1606, %f1604, %f1605, %f1597;
	shr.s32 	%r258, %r257, 1;
	mov.b32 	%r259, %f1606;
	add.s32 	%r260, %r258, %r259;
	mov.b32 	%f1731, %r260;
	bra.uni 	$L__BB1_97;
$L__BB1_96:
	rsqrt.approx.ftz.f32 	%f1731, %f259;
$L__BB1_97:
	mul.f32 	%f1607, %f1730, %f1731;
	mul.f32 	%f1608, %f251, %f1607;
	mul.f32 	%f1609, %f252, %f1608;
	setp.lt.f32 	%p133, %f1609, 0f358637BD;
	div.rn.f32 	%f1610, %f250, %f1609;
	selp.f32 	%f1611, 0f00000000, %f1610, %p133;
	fma.rn.f32 	%f1692, %f269, %f1611, %f1692;
	add.f32 	%f1693, %f269, %f1693;
$L__BB1_98:
	ld.param.u64 	%rd96, [compute_multimodal_similarity_tf32_a100_param_5];
	setp.gt.f32 	%p134, %f1693, 0f00000000;
	div.rn.f32 	%f1612, %f1692, %f1693;
	selp.f32 	%f1613, %f1612, 0f00000000, %p134;
	cvta.to.global.u64 	%rd87, %rd96;
	mul.wide.s32 	%rd88, %r261, 4;
	add.s64 	%rd89, %rd87, %rd88;
	st.global.f32 	[%rd89], %f1613;
	add.s32 	%r261, %r261, %r30;
	setp.lt.s32 	%p135, %r261, %r79;
	@%p135 bra 	$L__BB1_2;
$L__BB1_99:
	ret;

}
	// .globl	batch_pairwise_similarity_async_a100
.visible .entry batch_pairwise_similarity_async_a100(
	.param .u64 .ptr .align 1 batch_pairwise_similarity_async_a100_param_0,
	.param .u64 .ptr .align 1 batch_pairwise_similarity_async_a100_param_1,
	.param .u32 batch_pairwise_similarity_async_a100_param_2,
	.param .u32 batch_pairwise_similarity_async_a100_param_3
)
{
	.reg .pred 	%p<41>;
	.reg .b32 	%r<106>;
	.reg .b32 	%f<439>;
	.reg .b64 	%rd<56>;

	ld.param.u64 	%rd19, [batch_pairwise_similarity_async_a100_param_0];
	ld.param.u64 	%rd20, [batch_pairwise_similarity_async_a100_param_1];
	ld.param.u32 	%r31, [batch_pairwise_similarity_async_a100_param_2];
	ld.param.u32 	%r32, [batch_pairwise_similarity_async_a100_param_3];
	cvta.to.global.u64 	%rd1, %rd20;
	mov.u32 	%r33, %ctaid.y;
	mov.u32 	%r34, %ntid.y;
	mov.u32 	%r35, %tid.y;
	mad.lo.s32 	%r1, %r33, %r34, %r35;
	mov.u32 	%r36, %ctaid.x;
	mov.u32 	%r37, %ntid.x;
	mov.u32 	%r38, %tid.x;
	mad.lo.s32 	%r2, %r36, %r37, %r38;
	max.s32 	%r39, %r1, %r2;
	setp.ge.s32 	%p1, %r39, %r31;
	setp.gt.s32 	%p2, %r1, %r2;
	or.pred  	%p3, %p2, %p1;
	@%p3 bra 	$L__BB2_28;
	cvta.to.global.u64 	%rd2, %rd19;
	mul.lo.s32 	%r3, %r32, %r1;
	mul.lo.s32 	%r4, %r32, %r2;
	shr.s32 	%r40, %r32, 31;
	shr.u32 	%r41, %r40, 30;
	add.s32 	%r42, %r32, %r41;
	shr.s32 	%r5, %r42, 2;
	setp.lt.s32 	%p4, %r32, 4;
	mov.f32 	%f434, 0f00000000;
	mov.f32 	%f435, %f434;
	mov.f32 	%f436, %f434;
	@%p4 bra 	$L__BB2_8;
	add.s32 	%r44, %r5, -1;
	and.b32  	%r6, %r5, 7;
	setp.lt.u32 	%p5, %r44, 7;
	mov.f32 	%f436, 0f00000000;
	mov.b32 	%r99, 0;
	mov.f32 	%f435, %f436;
	mov.f32 	%f434, %f436;
	@%p5 bra 	$L__BB2_5;
	and.b32  	%r99, %r5, 536870904;
	neg.s32 	%r98, %r99;
	mul.wide.s32 	%rd21, %r3, 4;
	add.s64 	%rd22, %rd21, %rd2;
	add.s64 	%rd53, %rd22, 64;
	mul.wide.s32 	%rd23, %r4, 4;
	add.s64 	%rd24, %rd23, %rd2;
	add.s64 	%rd52, %rd24, 64;
	mov.f32 	%f436, 0f00000000;
$L__BB2_4:
	.pragma "nounroll";
	ld.global.nc.v4.f32 	{%f76, %f77, %f78, %f79}, [%rd53+-64];
	ld.global.nc.v4.f32 	{%f80, %f81, %f82, %f83}, [%rd52+-64];
	mul.f32 	%f84, %f79, %f83;
	fma.rn.f32 	%f85, %f78, %f82, %f84;
	fma.rn.f32 	%f86, %f77, %f81, %f85;
	fma.rn.f32 	%f87, %f76, %f80, %f86;
	add.f32 	%f88, %f436, %f87;
	mul.f32 	%f89, %f79, %f79;
	fma.rn.f32 	%f90, %f78, %f78, %f89;
	fma.rn.f32 	%f91, %f77, %f77, %f90;
	fma.rn.f32 	%f92, %f76, %f76, %f91;
	add.f32 	%f93, %f435, %f92;
	mul.f32 	%f94, %f83, %f83;
	fma.rn.f32 	%f95, %f82, %f82, %f94;
	fma.rn.f32 	%f96, %f81, %f81, %f95;
	fma.rn.f32 	%f97, %f80, %f80, %f96;
	add.f32 	%f98, %f434, %f97;
	ld.global.nc.v4.f32 	{%f99, %f100, %f101, %f102}, [%rd53+-48];
	ld.global.nc.v4.f32 	{%f103, %f104, %f105, %f106}, [%rd52+-48];
	mul.f32 	%f107, %f102, %f106;
	fma.rn.f32 	%f108, %f101, %f105, %f107;
	fma.rn.f32 	%f109, %f100, %f104, %f108;
	fma.rn.f32 	%f110, %f99, %f103, %f109;
	add.f32 	%f111, %f88, %f110;
	mul.f32 	%f112, %f102, %f102;
	fma.rn.f32 	%f113, %f101, %f101, %f112;
	fma.rn.f32 	%f114, %f100, %f100, %f113;
	fma.rn.f32 	%f115, %f99, %f99, %f114;
	add.f32 	%f116, %f93, %f115;
	mul.f32 	%f117, %f106, %f106;
	fma.rn.f32 	%f118, %f105, %f105, %f117;
	fma.rn.f32 	%f119, %f104, %f104, %f118;
	fma.rn.f32 	%f120, %f103, %f103, %f119;
	add.f32 	%f121, %f98, %f120;
	ld.global.nc.v4.f32 	{%f122, %f123, %f124, %f125}, [%rd53+-32];
	ld.global.nc.v4.f32 	{%f126, %f127, %f128, %f129}, [%rd52+-32];
	mul.f32 	%f130, %f125, %f129;
	fma.rn.f32 	%f131, %f124, %f128, %f130;
	fma.rn.f32 	%f132, %f123, %f127, %f131;
	fma.rn.f32 	%f133, %f122, %f126, %f132;
	add.f32 	%f134, %f111, %f133;
	mul.f32 	%f135, %f125, %f125;
	fma.rn.f32 	%f136, %f124, %f124, %f135;
	fma.rn.f32 	%f137, %f123, %f123, %f136;
	fma.rn.f32 	%f138, %f122, %f122, %f137;
	add.f32 	%f139, %f116, %f138;
	mul.f32 	%f140, %f129, %f129;
	fma.rn.f32 	%f141, %f128, %f128, %f140;
	fma.rn.f32 	%f142, %f127, %f127, %f141;
	fma.rn.f32 	%f143, %f126, %f126, %f142;
	add.f32 	%f144, %f121, %f143;
	ld.global.nc.v4.f32 	{%f145, %f146, %f147, %f148}, [%rd53+-16];
	ld.global.nc.v4.f32 	{%f149, %f150, %f151, %f152}, [%rd52+-16];
	mul.f32 	%f153, %f148, %f152;
	fma.rn.f32 	%f154, %f147, %f151, %f153;
	fma.rn.f32 	%f155, %f146, %f150, %f154;
	fma.rn.f32 	%f156, %f145, %f149, %f155;
	add.f32 	%f157, %f134, %f156;
	mul.f32 	%f158, %f148, %f148;
	fma.rn.f32 	%f159, %f147, %f147, %f158;
	fma.rn.f32 	%f160, %f146, %f146, %f159;
	fma.rn.f32 	%f161, %f145, %f145, %f160;
	add.f32 	%f162, %f139, %f161;
	mul.f32 	%f163, %f152, %f152;
	fma.rn.f32 	%f164, %f151, %f151, %f163;
	fma.rn.f32 	%f165, %f150, %f150, %f164;
	fma.rn.f32 	%f166, %f149, %f149, %f165;
	add.f32 	%f167, %f144, %f166;
	ld.global.nc.v4.f32 	{%f168, %f169, %f170, %f171}, [%rd53];
	ld.global.nc.v4.f32 	{%f172, %f173, %f174, %f175}, [%rd52];
	mul.f32 	%f176, %f171, %f175;
	fma.rn.f32 	%f177, %f170, %f174, %f176;
	fma.rn.f32 	%f178, %f169, %f173, %f177;
	fma.rn.f32 	%f179, %f168, %f172, %f178;
	add.f32 	%f180, %f157, %f179;
	mul.f32 	%f181, %f171, %f171;
	fma.rn.f32 	%f182, %f170, %f170, %f181;
	fma.rn.f32 	%f183, %f169, %f169, %f182;
	fma.rn.f32 	%f184, %f168, %f168, %f183;
	add.f32 	%f185, %f162, %f184;
	mul.f32 	%f186, %f175, %f175;
	fma.rn.f32 	%f187, %f174, %f174, %f186;
	fma.rn.f32 	%f188, %f173, %f173, %f187;
	fma.rn.f32 	%f189, %f172, %f172, %f188;
	add.f32 	%f190, %f167, %f189;
	ld.global.nc.v4.f32 	{%f191, %f192, %f193, %f194}, [%rd53+16];
	ld.global.nc.v4.f32 	{%f195, %f196, %f197, %f198}, [%rd52+16];
	mul.f32 	%f199, %f194, %f198;
	fma.rn.f32 	%f200, %f193, %f197, %f199;
	fma.rn.f32 	%f201, %f192, %f196, %f200;
	fma.rn.f32 	%f202, %f191, %f195, %f201;
	add.f32 	%f203, %f180, %f202;
	mul.f32 	%f204, %f194, %f194;
	fma.rn.f32 	%f205, %f193, %f193, %f204;
	fma.rn.f32 	%f206, %f192, %f192, %f205;
	fma.rn.f32 	%f207, %f191, %f191, %f206;
	add.f32 	%f208, %f185, %f207;
	mul.f32 	%f209, %f198, %f198;
	fma.rn.f32 	%f210, %f197, %f197, %f209;
	fma.rn.f32 	%f211, %f196, %f196, %f210;
	fma.rn.f32 	%f212, %f195, %f195, %f211;
	add.f32 	%f213, %f190, %f212;
	ld.global.nc.v4.f32 	{%f214, %f215, %f216, %f217}, [%rd53+32];
	ld.global.nc.v4.f32 	{%f218, %f219, %f220, %f221}, [%rd52+32];
	mul.f32 	%f222, %f217, %f221;
	fma.rn.f32 	%f223, %f216, %f220, %f222;
	fma.rn.f32 	%f224, %f215, %f219, %f223;
	fma.rn.f32 	%f225, %f214, %f218, %f224;
	add.f32 	%f226, %f203, %f225;
	mul.f32 	%f227, %f217, %f217;
	fma.rn.f32 	%f228, %f216, %f216, %f227;
	fma.rn.f32 	%f229, %f215, %f215, %f228;
	fma.rn.f32 	%f230, %f214, %f214, %f229;
	add.f32 	%f231, %f208, %f230;
	mul.f32 	%f232, %f221, %f221;
	fma.rn.f32 	%f233, %f220, %f220, %f232;
	fma.rn.f32 	%f234, %f219, %f219, %f233;
	fma.rn.f32 	%f235, %f218, %f218, %f234;
	add.f32 	%f236, %f213, %f235;
	ld.global.nc.v4.f32 	{%f237, %f238, %f239, %f240}, [%rd53+48];
	ld.global.nc.v4.f32 	{%f241, %f242, %f243, %f244}, [%rd52+48];
	mul.f32 	%f245, %f240, %f244;
	fma.rn.f32 	%f246, %f239, %f243, %f245;
	fma.rn.f32 	%f247, %f238, %f242, %f246;
	fma.rn.f32 	%f248, %f237, %f241, %f247;
	add.f32 	%f436, %f226, %f248;
	mul.f32 	%f249, %f240, %f240;
	fma.rn.f32 	%f250, %f239, %f239, %f249;
	fma.rn.f32 	%f251, %f238, %f238, %f250;
	fma.rn.f32 	%f252, %f237, %f237, %f251;
	add.f32 	%f435, %f231, %f252;
	mul.f32 	%f253, %f244, %f244;
	fma.rn.f32 	%f254, %f243, %f243, %f253;
	fma.rn.f32 	%f255, %f242, %f242, %f254;
	fma.rn.f32 	%f256, %f241, %f241, %f255;
	add.f32 	%f434, %f236, %f256;
	add.s32 	%r98, %r98, 8;
	add.s64 	%rd53, %rd53, 128;
	add.s64 	%rd52, %rd52, 128;
	setp.ne.s32 	%p6, %r98, 0;
	@%p6 bra 	$L__BB2_4;
$L__BB2_5:
	setp.eq.s32 	%p7, %r6, 0;
	@%p7 bra 	$L__BB2_8;
	mul.wide.u32 	%rd25, %r99, 16;
	mul.wide.s32 	%rd26, %r4, 4;
	add.s64 	%rd27, %rd25, %rd26;
	add.s64 	%rd55, %rd2, %rd27;
	mul.wide.s32 	%rd28, %r3, 4;
	add.s64 	%rd29, %rd25, %rd28;
	add.s64 	%rd54, %rd2, %rd29;
	neg.s32 	%r100, %r6;
$L__BB2_7:
	.pragma "nounroll";
	ld.global.nc.v4.f32 	{%f257, %f258, %f259, %f260}, [%rd54];
	ld.global.nc.v4.f32 	{%f261, %f262, %f263, %f264}, [%rd55];
	mul.f32 	%f265, %f260, %f264;
	fma.rn.f32 	%f266, %f259, %f263, %f265;
	fma.rn.f32 	%f267, %f258, %f262, %f266;
	fma.rn.f32 	%f268, %f257, %f261, %f267;
	add.f32 	%f436, %f436, %f268;
	mul.f32 	%f269, %f260, %f260;
	fma.rn.f32 	%f270, %f259, %f259, %f269;
	fma.rn.f32 	%f271, %f258, %f258, %f270;
	fma.rn.f32 	%f272, %f257, %f257, %f271;
	add.f32 	%f435, %f435, %f272;
	mul.f32 	%f273, %f264, %f264;
	fma.rn.f32 	%f274, %f263, %f263, %f273;
	fma.rn.f32 	%f275, %f262, %f262, %f274;
	fma.rn.f32 	%f276, %f261, %f261, %f275;
	add.f32 	%f434, %f434, %f276;
	add.s64 	%rd55, %rd55, 16;
	add.s64 	%rd54, %rd54, 16;
	add.s32 	%r100, %r100, 1;
	setp.ne.s32 	%p8, %r100, 0;
	@%p8 bra 	$L__BB2_7;
$L__BB2_8:
	shl.b32 	%r105, %r5, 2;
	setp.ge.s32 	%p9, %r105, %r32;
	@%p9 bra 	$L__BB2_20;
	sub.s32 	%r16, %r32, %r105;
	and.b32  	%r17, %r16, 7;
	sub.s32 	%r45, %r105, %r32;
	setp.gt.u32 	%p10, %r45, -8;
	@%p10 bra 	$L__BB2_12;
	and.b32  	%r46, %r16, -8;
	neg.s32 	%r104, %r46;
	mul.wide.s32 	%rd30, %r3, 4;
	add.s64 	%rd31, %rd30, %rd2;
	add.s64 	%rd15, %rd31, 16;
	mul.wide.s32 	%rd32, %r4, 4;
	add.s64 	%rd33, %rd32, %rd2;
	add.s64 	%rd16, %rd33, 16;
$L__BB2_11:
	.pragma "nounroll";
	mul.wide.s32 	%rd34, %r105, 4;
	add.s64 	%rd35, %rd15, %rd34;
	add.s64 	%rd36, %rd16, %rd34;
	ld.global.nc.f32 	%f278, [%rd35+-16];
	ld.global.nc.f32 	%f279, [%rd36+-16];
	fma.rn.f32 	%f280, %f278, %f279, %f436;
	fma.rn.f32 	%f281, %f278, %f278, %f435;
	fma.rn.f32 	%f282, %f279, %f279, %f434;
	ld.global.nc.f32 	%f283, [%rd35+-12];
	ld.global.nc.f32 	%f284, [%rd36+-12];
	fma.rn.f32 	%f285, %f283, %f284, %f280;
	fma.rn.f32 	%f286, %f283, %f283, %f281;
	fma.rn.f32 	%f287, %f284, %f284, %f282;
	ld.global.nc.f32 	%f288, [%rd35+-8];
	ld.global.nc.f32 	%f289, [%rd36+-8];
	fma.rn.f32 	%f290, %f288, %f289, %f285;
	fma.rn.f32 	%f291, %f288, %f288, %f286;
	fma.rn.f32 	%f292, %f289, %f289, %f287;
	ld.global.nc.f32 	%f293, [%rd35+-4];
	ld.global.nc.f32 	%f294, [%rd36+-4];
	fma.rn.f32 	%f295, %f293, %f294, %f290;
	fma.rn.f32 	%f296, %f293, %f293, %f291;
	fma.rn.f32 	%f297, %f294, %f294, %f292;
	ld.global.nc.f32 	%f298, [%rd35];
	ld.global.nc.f32 	%f299, [%rd36];
	fma.rn.f32 	%f300, %f298, %f299, %f295;
	fma.rn.f32 	%f301, %f298, %f298, %f296;
	fma.rn.f32 	%f302, %f299, %f299, %f297;
	ld.global.nc.f32 	%f303, [%rd35+4];
	ld.global.nc.f32 	%f304, [%rd36+4];
	fma.rn.f32 	%f305, %f303, %f304, %f300;
	fma.rn.f32 	%f306, %f303, %f303, %f301;
	fma.rn.f32 	%f307, %f304, %f304, %f302;
	ld.global.nc.f32 	%f308, [%rd35+8];
	ld.global.nc.f32 	%f309, [%rd36+8];
	fma.rn.f32 	%f310, %f308, %f309, %f305;
	fma.rn.f32 	%f311, %f308, %f308, %f306;
	fma.rn.f32 	%f312, %f309, %f309, %f307;
	ld.global.nc.f32 	%f313, [%rd35+12];
	ld.global.nc.f32 	%f314, [%rd36+12];
	fma.rn.f32 	%f436, %f313, %f314, %f310;
	fma.rn.f32 	%f435, %f313, %f313, %f311;
	fma.rn.f32 	%f434, %f314, %f314, %f312;
	add.s32 	%r105, %r105, 8;
	add.s32 	%r104, %r104, 8;
	setp.eq.s32 	%p11, %r104, 0;
	@%p11 bra 	$L__BB2_12;
	bra.uni 	$L__BB2_11;
$L__BB2_12:
	setp.eq.s32 	%p12, %r17, 0;
	@%p12 bra 	$L__BB2_20;
	mul.wide.s32 	%rd37, %r3, 4;
	add.s64 	%rd17, %rd2, %rd37;
	mul.wide.s32 	%rd38, %r4, 4;
	add.s64 	%rd18, %rd2, %rd38;
	and.b32  	%r20, %r32, 3;
	setp.lt.u32 	%p13, %r17, 4;
	@%p13 bra 	$L__BB2_15;
	mul.wide.s32 	%rd39, %r105, 4;
	add.s64 	%rd40, %rd17, %rd39;
	ld.global.nc.f32 	%f316, [%rd40];
	add.s64 	%rd41, %rd18, %rd39;
	ld.global.nc.f32 	%f317, [%rd41];
	fma.rn.f32 	%f318, %f316, %f317, %f436;
	fma.rn.f32 	%f319, %f316, %f316, %f435;
	fma.rn.f32 	%f320, %f317, %f317, %f434;
	ld.global.nc.f32 	%f321, [%rd40+4];
	ld.global.nc.f32 	%f322, [%rd41+4];
	fma.rn.f32 	%f323, %f321, %f322, %f318;
	fma.rn.f32 	%f324, %f321, %f321, %f319;
	fma.rn.f32 	%f325, %f322, %f322, %f320;
	ld.global.nc.f32 	%f326, [%rd40+8];
	ld.global.nc.f32 	%f327, [%rd41+8];
	fma.rn.f32 	%f328, %f326, %f327, %f323;
	fma.rn.f32 	%f329, %f326, %f326, %f324;
	fma.rn.f32 	%f330, %f327, %f327, %f325;
	ld.global.nc.f32 	%f331, [%rd40+12];
	ld.global.nc.f32 	%f332, [%rd41+12];
	fma.rn.f32 	%f436, %f331, %f332, %f328;
	fma.rn.f32 	%f435, %f331, %f331, %f329;
	fma.rn.f32 	%f434, %f332, %f332, %f330;
	add.s32 	%r105, %r105, 4;
$L__BB2_15:
	setp.eq.s32 	%p14, %r20, 0;
	@%p14 bra 	$L__BB2_20;
	setp.eq.s32 	%p15, %r20, 1;
	@%p15 bra 	$L__BB2_18;
	mul.wide.s32 	%rd42, %r105, 4;
	add.s64 	%rd43, %rd17, %rd42;
	ld.global.nc.f32 	%f334, [%rd43];
	add.s64 	%rd44, %rd18, %rd42;
	ld.global.nc.f32 	%f335, [%rd44];
	fma.rn.f32 	%f336, %f334, %f335, %f436;
	fma.rn.f32 	%f337, %f334, %f334, %f435;
	fma.rn.f32 	%f338, %f335, %f335, %f434;
	ld.global.nc.f32 	%f339, [%rd43+4];
	ld.global.nc.f32 	%f340, [%rd44+4];
	fma.rn.f32 	%f436, %f339, %f340, %f336;
	fma.rn.f32 	%f435, %f339, %f339, %f337;
	fma.rn.f32 	%f434, %f340, %f340, %f338;
	add.s32 	%r105, %r105, 2;
$L__BB2_18:
	and.b32  	%r47, %r32, 1;
	setp.eq.b32 	%p16, %r47, 1;
	not.pred 	%p17, %p16;
	@%p17 bra 	$L__BB2_20;
	mul.wide.s32 	%rd45, %r105, 4;
	add.s64 	%rd46, %rd17, %rd45;
	ld.global.nc.f32 	%f341, [%rd46];
	add.s64 	%rd47, %rd18, %rd45;
	ld.global.nc.f32 	%f342, [%rd47];
	fma.rn.f32 	%f436, %f341, %f342, %f436;
	fma.rn.f32 	%f435, %f341, %f341, %f435;
	fma.rn.f32 	%f434, %f342, %f342, %f434;
$L__BB2_20:
	mov.b32 	%r48, %f436;
	shfl.sync.down.b32	%r49|%p18, %r48, 16, 31, -1;
	mov.b32 	%f343, %r49;
	add.f32 	%f344, %f436, %f343;
	mov.b32 	%r50, %f435;
	shfl.sync.down.b32	%r51|%p19, %r50, 16, 31, -1;
	mov.b32 	%f345, %r51;
	add.f32 	%f346, %f435, %f345;
	mov.b32 	%r52, %f434;
	shfl.sync.down.b32	%r53|%p20, %r52, 16, 31, -1;
	mov.b32 	%f347, %r53;
	add.f32 	%f348, %f434, %f347;
	mov.b32 	%r54, %f344;
	shfl.sync.down.b32	%r55|%p21, %r54, 8, 31, -1;
	mov.b32 	%f349, %r55;
	add.f32 	%f350, %f344, %f349;
	mov.b32 	%r56, %f346;
	shfl.sync.down.b32	%r57|%p22, %r56, 8, 31, -1;
	mov.b32 	%f351, %r57;
	add.f32 	%f352, %f346, %f351;
	mov.b32 	%r58, %f348;
	shfl.sync.down.b32	%r59|%p23, %r58, 8, 31, -1;
	mov.b32 	%f353, %r59;
	add.f32 	%f354, %f348, %f353;
	mov.b32 	%r60, %f350;
	shfl.sync.down.b32	%r61|%p24, %r60, 4, 31, -1;
	mov.b32 	%f355, %r61;
	add.f32 	%f356, %f350, %f355;
	mov.b32 	%r62, %f352;
	shfl.sync.down.b32	%r63|%p25, %r62, 4, 31, -1;
	mov.b32 	%f357, %r63;
	add.f32 	%f358, %f352, %f357;
	mov.b32 	%r64, %f354;
	shfl.sync.down.b32	%r65|%p26, %r64, 4, 31, -1;
	mov.b32 	%f359, %r65;
	add.f32 	%f360, %f354, %f359;
	mov.b32 	%r66, %f356;
	shfl.sync.down.b32	%r67|%p27, %r66, 2, 31, -1;
	mov.b32 	%f361, %r67;
	add.f32 	%f362, %f356, %f361;
	mov.b32 	%r68, %f358;
	shfl.sync.down.b32	%r69|%p28, %r68, 2, 31, -1;
	mov.b32 	%f363, %r69;
	add.f32 	%f364, %f358, %f363;
	mov.b32 	%r70, %f360;
	shfl.sync.down.b32	%r71|%p29, %r70, 2, 31, -1;
	mov.b32 	%f365, %r71;
	add.f32 	%f366, %f360, %f365;
	mov.b32 	%r72, %f362;
	shfl.sync.down.b32	%r73|%p30, %r72, 1, 31, -1;
	mov.b32 	%f367, %r73;
	add.f32 	%f58, %f362, %f367;
	mov.b32 	%r74, %f364;
	shfl.sync.down.b32	%r75|%p31, %r74, 1, 31, -1;
	mov.b32 	%f368, %r75;
	add.f32 	%f59, %f364, %f368;
	mov.b32 	%r76, %f366;
	shfl.sync.down.b32	%r77|%p32, %r76, 1, 31, -1;
	mov.b32 	%f369, %r77;
	add.f32 	%f60, %f366, %f369;
	abs.f32 	%f61, %f59;
	setp.lt.f32 	%p33, %f61, 0f00800000;
	mul.f32 	%f370, %f59, 0f4B800000;
	selp.f32 	%f62, %f370, %f59, %p33;
	mov.b32 	%r29, %f62;
	add.s32 	%r78, %r29, -8388608;
	setp.gt.u32 	%p34, %r78, 2130706431;
	@%p34 bra 	$L__BB2_22;
	setp.lt.f32 	%p35, %f61, 0f00800000;
	and.b32  	%r79, %r29, 16777215;
	or.b32  	%r80, %r79, 1056964608;
	mov.b32 	%f371, %r80;
	sub.s32 	%r81, %r80, %r29;
	add.s32 	%r82, %r81, 201326592;
	selp.b32 	%r83, %r82, %r81, %p35;
	rsqrt.approx.ftz.f32 	%f372, %f371;
	mul.f32 	%f373, %f372, %f372;
	neg.f32 	%f374, %f373;
	fma.rn.f32 	%f375, %f372, %f372, %f374;
	neg.f32 	%f376, %f371;
	fma.rn.f32 	%f377, %f373, %f376, 0f3F800000;
	fma.rn.f32 	%f378, %f375, %f376, %f377;
	fma.rn.f32 	%f379, %f378, 0f3EC00000, 0f3F000000;
	mul.f32 	%f380, %f372, %f378;
	fma.rn.f32 	%f381, %f379, %f380, %f372;
	shr.s32 	%r84, %r83, 1;
	mov.b32 	%r85, %f381;
	add.s32 	%r86, %r84, %r85;
	mov.b32 	%f437, %r86;
	bra.uni 	$L__BB2_23;
$L__BB2_22:
	rsqrt.approx.ftz.f32 	%f437, %f62;
$L__BB2_23:
	abs.f32 	%f66, %f60;
	setp.lt.f32 	%p36, %f66, 0f00800000;
	mul.f32 	%f382, %f60, 0f4B800000;
	selp.f32 	%f67, %f382, %f60, %p36;
	mov.b32 	%r30, %f67;
	add.s32 	%r87, %r30, -8388608;
	setp.gt.u32 	%p37, %r87, 2130706431;
	@%p37 bra 	$L__BB2_25;
	setp.lt.f32 	%p38, %f66, 0f00800000;
	and.b32  	%r88, %r30, 16777215;
	or.b32  	%r89, %r88, 1056964608;
	mov.b32 	%f383, %r89;
	sub.s32 	%r90, %r89, %r30;
	add.s32 	%r91, %r90, 201326592;
	selp.b32 	%r92, %r91, %r90, %p38;
	rsqrt.approx.ftz.f32 	%f384, %f383;
	mul.f32 	%f385, %f384, %f384;
	neg.f32 	%f386, %f385;
	fma.rn.f32 	%f387, %f384, %f384, %f386;
	neg.f32 	%f388, %f383;
	fma.rn.f32 	%f389, %f385, %f388, 0f3F800000;
	fma.rn.f32 	%f390, %f387, %f388, %f389;
	fma.rn.f32 	%f391, %f390, 0f3EC00000, 0f3F000000;
	mul.f32 	%f392, %f384, %f390;
	fma.rn.f32 	%f393, %f391, %f392, %f384;
	shr.s32 	%r93, %r92, 1;
	mov.b32 	%r94, %f393;
	add.s32 	%r95, %r93, %r94;
	mov.b32 	%f438, %r95;
	bra.uni 	$L__BB2_26;
$L__BB2_25:
	rsqrt.approx.ftz.f32 	%f438, %f67;
$L__BB2_26:
	mul.f32 	%f394, %f437, %f438;
	mul.f32 	%f395, %f59, %f394;
	mul.f32 	%f396, %f60, %f395;
	setp.lt.f32 	%p39, %f396, 0f358637BD;
	div.rn.f32 	%f397, %f58, %f396;
	selp.f32 	%f71, 0f00000000, %f397, %p39;
	mad.lo.s32 	%r96, %r31, %r1, %r2;
	mul.wide.u32 	%rd48, %r96, 4;
	add.s64 	%rd49, %rd1, %rd48;
	st.global.f32 	[%rd49], %f71;
	setp.eq.s32 	%p40, %r1, %r2;
	@%p40 bra 	$L__BB2_28;
	mad.lo.s32 	%r97, %r31, %r2, %r1;
	mul.wide.u32 	%rd50, %r97, 4;
	add.s64 	%rd51, %rd1, %rd50;
	st.global.f32 	[%rd51], %f71;
$L__BB2_28:
	ret;

}
	// .globl	topk_selection_cg_a100
.visible .entry topk_selection_cg_a100(
	.param .u64 .ptr .align 1 topk_selection_cg_a100_param_0,
	.param .u64 .ptr .align 1 topk_selection_cg_a100_param_1,
	.param .u64 .ptr .align 1 topk_selection_cg_a100_param_2,
	.param .u32 topk_selection_cg_a100_param_3,
	.param .u32 topk_selection_cg_a100_param_4
)
{
	.reg .pred 	%p<41>;
	.reg .b32 	%r<95>;
	.reg .b32 	%f<31>;
	.reg .b64 	%rd<15>;

	ld.param.u64 	%rd5, [topk_selection_cg_a100_param_0];
	ld.param.u64 	%rd6, [topk_selection_cg_a100_param_1];
	ld.param.u64 	%rd7, [topk_selection_cg_a100_param_2];
	ld.param.u32 	%r22, [topk_selection_cg_a100_param_3];
	ld.param.u32 	%r23, [topk_selection_cg_a100_param_4];
	mov.u32 	%r1, %tid.x;
	mov.u32 	%r2, %ntid.x;
	mov.u32 	%r3, %ctaid.x;
	shl.b32 	%r24, %r22, 2;
	mov.u32 	%r25, shared_data;
	add.s32 	%r4, %r25, %r24;
	setp.ge.s32 	%p1, %r1, %r22;
	@%p1 bra 	$L__BB3_3;
	mul.lo.s32 	%r26, %r22, %r3;
	cvt.s64.s32 	%rd1, %r26;
	cvta.to.global.u64 	%rd2, %rd5;
	mov.u32 	%r90, %r1;
$L__BB3_2:
	cvt.s64.s32 	%rd8, %r90;
	add.s64 	%rd9, %rd8, %rd1;
	shl.b64 	%rd10, %rd9, 2;
	add.s64 	%rd11, %rd2, %rd10;
	ld.global.nc.f32 	%f6, [%rd11];
	shl.b32 	%r27, %r90, 2;
	add.s32 	%r29, %r25, %r27;
	st.shared.f32 	[%r29], %f6;
	add.s32 	%r30, %r4, %r27;
	st.shared.u32 	[%r30], %r90;
	add.s32 	%r90, %r90, %r2;
	setp.lt.s32 	%p2, %r90, %r22;
	@%p2 bra 	$L__BB3_2;
$L__BB3_3:
	barrier.sync 	0;
	setp.lt.s32 	%p3, %r23, 1;
	@%p3 bra 	$L__BB3_14;
	mov.u32 	%r32, %ntid.y;
	mov.u32 	%r33, %tid.z;
	mov.u32 	%r34, %tid.y;
	mad.lo.s32 	%r35, %r33, %r32, %r34;
	mad.lo.s32 	%r36, %r35, %r2, %r1;
	and.b32  	%r7, %r36, 31;
	shr.u32 	%r37, %r36, 3;
	and.b32  	%r38, %r37, 262140;
	add.s32 	%r8, %r25, %r38;
	add.s32 	%r9, %r4, %r38;
	shl.b32 	%r40, %r1, 2;
	add.s32 	%r10, %r25, %r40;
	add.s32 	%r11, %r4, %r40;
	mul.lo.s32 	%r12, %r23, %r3;
	cvta.to.global.u64 	%rd3, %rd6;
	cvta.to.global.u64 	%rd4, %rd7;
	mov.b32 	%r91, 0;
$L__BB3_5:
	setp.ge.s32 	%p4, %r1, %r22;
	mov.b32 	%r94, -1;
	mov.f32 	%f30, 0fFF7FFFFF;
	@%p4 bra 	$L__BB3_8;
	mov.f32 	%f30, 0fFF7FFFFF;
	mov.b32 	%r94, -1;
	mov.u32 	%r92, %r1;
$L__BB3_7:
	shl.b32 	%r43, %r92, 2;
	mov.u32 	%r44, shared_data;
	add.s32 	%r45, %r44, %r43;
	ld.shared.f32 	%f9, [%r45];
	setp.gt.f32 	%p5, %f9, %f30;
	selp.f32 	%f30, %f9, %f30, %p5;
	selp.b32 	%r94, %r92, %r94, %p5;
	add.s32 	%r92, %r92, %r2;
	setp.lt.s32 	%p6, %r92, %r22;
	@%p6 bra 	$L__BB3_7;
$L__BB3_8:
	setp.ne.s32 	%p7, %r7, 0;
	mov.b32 	%r46, %f30;
	shfl.sync.down.b32	%r47|%p8, %r46, 16, 31, -1;
	mov.b32 	%f10, %r47;
	shfl.sync.down.b32	%r48|%p9, %r94, 16, 31, -1;
	setp.lt.f32 	%p10, %f30, %f10;
	selp.f32 	%f11, %f10, %f30, %p10;
	selp.b32 	%r49, %r48, %r94, %p10;
	mov.b32 	%r50, %f11;
	shfl.sync.down.b32	%r51|%p11, %r50, 8, 31, -1;
	mov.b32 	%f12, %r51;
	shfl.sync.down.b32	%r52|%p12, %r49, 8, 31, -1;
	setp.lt.f32 	%p13, %f11, %f12;
	selp.f32 	%f13, %f12, %f11, %p13;
	selp.b32 	%r53, %r52, %r49, %p13;
	mov.b32 	%r54, %f13;
	shfl.sync.down.b32	%r55|%p14, %r54, 4, 31, -1;
	mov.b32 	%f14, %r55;
	shfl.sync.down.b32	%r56|%p15, %r53, 4, 31, -1;
	setp.lt.f32 	%p16, %f13, %f14;
	selp.f32 	%f15, %f14, %f13, %p16;
	selp.b32 	%r57, %r56, %r53, %p16;
	mov.b32 	%r58, %f15;
	shfl.sync.down.b32	%r59|%p17, %r58, 2, 31, -1;
	mov.b32 	%f16, %r59;
	shfl.sync.down.b32	%r60|%p18, %r57, 2, 31, -1;
	setp.lt.f32 	%p19, %f15, %f16;
	selp.f32 	%f17, %f16, %f15, %p19;
	selp.b32 	%r61, %r60, %r57, %p19;
	mov.b32 	%r62, %f17;
	shfl.sync.down.b32	%r63|%p20, %r62, 1, 31, -1;
	mov.b32 	%f18, %r63;
	shfl.sync.down.b32	%r64|%p21, %r61, 1, 31, -1;
	setp.lt.f32 	%p22, %f17, %f18;
	selp.f32 	%f4, %f18, %f17, %p22;
	selp.b32 	%r19, %r64, %r61, %p22;
	@%p7 bra 	$L__BB3_10;
	st.shared.f32 	[%r8], %f4;
	st.shared.u32 	[%r9], %r19;
$L__BB3_10:
	setp.gt.u32 	%p23, %r1, 31;
	barrier.sync 	0;
	@%p23 bra 	$L__BB3_13;
	setp.ne.s32 	%p24, %r1, 0;
	ld.shared.u32 	%r65, [%r11];
	ld.shared.f32 	%f19, [%r10];
	mov.b32 	%r66, %f19;
	shfl.sync.down.b32	%r67|%p25, %r66, 16, 31, -1;
	mov.b32 	%f20, %r67;
	shfl.sync.down.b32	%r68|%p26, %r65, 16, 31, -1;
	setp.lt.f32 	%p27, %f19, %f20;
	selp.f32 	%f21, %f20, %f19, %p27;
	selp.b32 	%r69, %r68, %r65, %p27;
	mov.b32 	%r70, %f21;
	shfl.sync.down.b32	%r71|%p28, %r70, 8, 31, -1;
	mov.b32 	%f22, %r71;
	shfl.sync.down.b32	%r72|%p29, %r69, 8, 31, -1;
	setp.lt.f32 	%p30, %f21, %f22;
	selp.f32 	%f23, %f22, %f21, %p30;
	selp.b32 	%r73, %r72, %r69, %p30;
	mov.b32 	%r74, %f23;
	shfl.sync.down.b32	%r75|%p31, %r74, 4, 31, -1;
	mov.b32 	%f24, %r75;
	shfl.sync.down.b32	%r76|%p32, %r73, 4, 31, -1;
	setp.lt.f32 	%p33, %f23, %f24;
	selp.f32 	%f25, %f24, %f23, %p33;
	selp.b32 	%r77, %r76, %r73, %p33;
	mov.b32 	%r78, %f25;
	shfl.sync.down.b32	%r79|%p34, %r78, 2, 31, -1;
	mov.b32 	%f26, %r79;
	shfl.sync.down.b32	%r80|%p35, %r77, 2, 31, -1;
	setp.lt.f32 	%p36, %f25, %f26;
	selp.f32 	%f27, %f26, %f25, %p36;
	selp.b32 	%r81, %r80, %r77, %p36;
	mov.b32 	%r82, %f27;
	shfl.sync.down.b32	%r83|%p37, %r82, 1, 31, -1;
	mov.b32 	%f28, %r83;
	shfl.sync.down.b32	%r84|%p38, %r81, 1, 31, -1;
	setp.lt.f32 	%p39, %f27, %f28;
	selp.f32 	%f5, %f28, %f27, %p39;
	selp.b32 	%r20, %r84, %r81, %p39;
	@%p24 bra 	$L__BB3_13;
	add.s32 	%r85, %r91, %r12;
	mul.wide.u32 	%rd12, %r85, 4;
	add.s64 	%rd13, %rd3, %rd12;
	st.global.u32 	[%rd13], %r20;
	add.s64 	%rd14, %rd4, %rd12;
	st.global.f32 	[%rd14], %f5;
	shl.b32 	%r86, %r20, 2;
	mov.u32 	%r87, shared_data;
	add.s32 	%r88, %r87, %r86;
	mov.b32 	%r89, -8388609;
	st.shared.u32 	[%r88], %r89;
$L__BB3_13:
	barrier.sync 	0;
	add.s32 	%r91, %r91, 1;
	setp.ne.s32 	%p40, %r91, %r23;
	@%p40 bra 	$L__BB3_5;
$L__BB3_14:
	ret;

}


// ===== COMPILED SASS (sm_100) =====

	.target	sm_100

	.elftype	@"ET_EXEC"


//--------------------- .note.nv.tkinfo           --------------------------
	.section	.note.nv.tkinfo,"",@"SHT_NOTE"
	.sectionflags	@"SHF_NOTE_NV_TKINFO"
	.tkinfo
        /*0018*/ 	.word	0x00000002
        /*0030*/ 	.string	""
        /*0030*/ 	.string	"ptxas"
        /*0030*/ 	.string	"Cuda compilation tools, release 13.0, V13.0.88"
        /*0030*/ 	.string	"Build cuda_13.0.r13.0/compiler.36424714_0"
        /*0030*/ 	.string	"-arch sm_100 -m 64 "



//--------------------- .note.nv.cuinfo           --------------------------
	.section	.note.nv.cuinfo,"",@"SHT_NOTE"
	.sectionflags	@"SHF_NOTE_NV_CUINFO"
        /*0018*/ 	.short	0x0002
        /*001a*/ 	.short	0x0064
        /*001c*/ 	.short	0x0082
	.zero		2


//--------------------- .nv.info                  --------------------------
	.section	.nv.info,"",@"SHT_CUDA_INFO"
	.align	4


	//----- nvinfo : EIATTR_REGCOUNT
	.align		4
        /*0000*/ 	.byte	0x04, 0x2f
        /*0002*/ 	.short	(.L_1 - .L_0)
	.align		4
.L_0:
        /*0004*/ 	.word	index@(batch_similarity_tf32_wmma)
        /*0008*/ 	.word	0x00000028


	//----- nvinfo : EIATTR_FRAME_SIZE
	.align		4
.L_1:
        /*000c*/ 	.byte	0x04, 0x11
        /*000e*/ 	.short	(.L_3 - .L_2)
	.align		4
.L_2:
        /*0010*/ 	.word	index@(batch_similarity_tf32_wmma)
        /*0014*/ 	.word	0x00000000


	//----- nvinfo : EIATTR_REGCOUNT
	.align		4
.L_3:
        /*0018*/ 	.byte	0x04, 0x2f
        /*001a*/ 	.short	(.L_5 - .L_4)
	.align		4
.L_4:
        /*001c*/ 	.word	index@(compute_multimodal_similarity_tf32_a100)
        /*0020*/ 	.word	0x00000027


	//----- nvinfo : EIATTR_FRAME_SIZE
	.align		4
.L_5:
        /*0024*/ 	.byte	0x04, 0x11
        /*0026*/ 	.short	(.L_7 - .L_6)
	.align		4
.L_6:
        /*0028*/ 	.word	index@($__internal_1_$__cuda_sm3x_div_rn_noftz_f32_slowpath)
        /*002c*/ 	.word	0x00000000


	//----- nvinfo : EIATTR_FRAME_SIZE
	.align		4
.L_7:
        /*0030*/ 	.byte	0x04, 0x11
        /*0032*/ 	.short	(.L_9 - .L_8)
	.align		4
.L_8:
        /*0034*/ 	.word	index@(compute_multimodal_similarity_tf32_a100)
        /*0038*/ 	.word	0x00000000


	//----- nvinfo : EIATTR_REGCOUNT
	.align		4
.L_9:
        /*003c*/ 	.byte	0x04, 0x2f
        /*003e*/ 	.short	(.L_11 - .L_10)
	.align		4
.L_10:
        /*0040*/ 	.word	index@(batch_pairwise_similarity_async_a100)
        /*0044*/ 	.word	0x00000020


	//----- nvinfo : EIATTR_FRAME_SIZE
	.align		4
.L_11:
        /*0048*/ 	.byte	0x04, 0x11
        /*004a*/ 	.short	(.L_13 - .L_12)
	.align		4
.L_12:
        /*004c*/ 	.word	index@($__internal_0_$__cuda_sm3x_div_rn_noftz_f32_slowpath)
        /*0050*/ 	.word	0x00000000


	//----- nvinfo : EIATTR_FRAME_SIZE
	.align		4
.L_13:
        /*0054*/ 	.byte	0x04, 0x11
        /*0056*/ 	.short	(.L_15 - .L_14)
	.align		4
.L_14:
        /*0058*/ 	.word	index@(batch_pairwise_similarity_async_a100)
        /*005c*/ 	.word	0x00000000


	//----- nvinfo : EIATTR_REGCOUNT
	.align		4
.L_15:
        /*0060*/ 	.byte	0x04, 0x2f
        /*0062*/ 	.short	(.L_17 - .L_16)
	.align		4
.L_16:
        /*0064*/ 	.word	index@(topk_selection_cg_a100)
        /*0068*/ 	.word	0x00000019


	//----- nvinfo : EIATTR_FRAME_SIZE
	.align		4
.L_17:
        /*006c*/ 	.byte	0x04, 0x11
        /*006e*/ 	.short	(.L_19 - .L_18)
	.align		4
.L_18:
        /*0070*/ 	.word	index@(topk_selection_cg_a100)
        /*0074*/ 	.word	0x00000000


	//----- nvinfo : EIATTR_MIN_STACK_SIZE
	.align		4
.L_19:
        /*0078*/ 	.byte	0x04, 0x12
        /*007a*/ 	.short	(.L_21 - .L_20)
	.align		4
.L_20:
        /*007c*/ 	.word	index@(topk_selection_cg_a100)
        /*0080*/ 	.word	0x00000000


	//----- nvinfo : EIATTR_MIN_STACK_SIZE
	.align		4
.L_21:
        /*0084*/ 	.byte	0x04, 0x12
        /*0086*/ 	.short	(.L_23 - .L_22)
	.align		4
.L_22:
        /*0088*/ 	.word	index@(batch_pairwise_similarity_async_a100)
        /*008c*/ 	.word	0x00000000


	//----- nvinfo : EIATTR_MIN_STACK_SIZE
	.align		4
.L_23:
        /*0090*/ 	.byte	0x04, 0x12
        /*0092*/ 	.short	(.L_25 - .L_24)
	.align		4
.L_24:
        /*0094*/ 	.word	index@(compute_multimodal_similarity_tf32_a100)
        /*0098*/ 	.word	0x00000000


	//----- nvinfo : EIATTR_MIN_STACK_SIZE
	.align		4
.L_25:
        /*009c*/ 	.byte	0x04, 0x12
        /*009e*/ 	.short	(.L_27 - .L_26)
	.align		4
.L_26:
        /*00a0*/ 	.word	index@(batch_similarity_tf32_wmma)
        /*00a4*/ 	.word	0x00000000
.L_27:


//--------------------- .nv.compat                --------------------------
	.section	.nv.compat,"",@"SHT_CUDA_COMPAT_INFO"
	.align	4
        /*0000*/ 	.byte	0x02, 0x09, 0x00, 0x00, 0x02, 0x02, 0x01, 0x00, 0x02, 0x05, 0x05, 0x00, 0x03, 0x07, 0x01, 0x01
        /*0010*/ 	.byte	0x02, 0x03, 0x00, 0x00, 0x02, 0x06, 0x01, 0x00, 0x04, 0x0b, 0x08, 0x00, 0x01, 0x00, 0x00, 0x00
        /*0020*/ 	.byte	0x00, 0x00, 0x00, 0x00


//--------------------- .nv.info.topk_selection_cg_a100 --------------------------
	.section	.nv.info.topk_selection_cg_a100,"",@"SHT_CUDA_INFO"
	.sectionflags	@""
	.align	4


	//----- nvinfo : EIATTR_CUDA_API_VERSION
	.align		4
        /*0000*/ 	.byte	0x04, 0x37
        /*0002*/ 	.short	(.L_29 - .L_28)
.L_28:
        /*0004*/ 	.word	0x00000082


	//----- nvinfo : EIATTR_KPARAM_INFO
	.align		4
.L_29:
        /*0008*/ 	.byte	0x04, 0x17
        /*000a*/ 	.short	(.L_31 - .L_30)
.L_30:
        /*000c*/ 	.word	0x00000000
        /*0010*/ 	.short	0x0004
        /*0012*/ 	.short	0x001c
        /*0014*/ 	.byte	0x00, 0xf0, 0x11, 0x00


	//----- nvinfo : EIATTR_KPARAM_INFO
	.align		4
.L_31:
        /*0018*/ 	.byte	0x04, 0x17
        /*001a*/ 	.short	(.L_33 - .L_32)
.L_32:
        /*001c*/ 	.word	0x00000000
        /*0020*/ 	.short	0x0003
        /*0022*/ 	.short	0x0018
        /*0024*/ 	.byte	0x00, 0xf0, 0x11, 0x00


	//----- nvinfo : EIATTR_KPARAM_INFO
	.align		4
.L_33:
        /*0028*/ 	.byte	0x04, 0x17
        /*002a*/ 	.short	(.L_35 - .L_34)
.L_34:
        /*002c*/ 	.word	0x00000000
        /*0030*/ 	.short	0x0002
        /*0032*/ 	.short	0x0010
        /*0034*/ 	.byte	0x00, 0xf5, 0x21, 0x00


	//----- nvinfo : EIATTR_KPARAM_INFO
	.align		4
.L_35:
        /*0038*/ 	.byte	0x04, 0x17
        /*003a*/ 	.short	(.L_37 - .L_36)
.L_36:
        /*003c*/ 	.word	0x00000000
        /*0040*/ 	.short	0x0001
        /*0042*/ 	.short	0x0008
        /*0044*/ 	.byte	0x00, 0xf5, 0x21, 0x00


	//----- nvinfo : EIATTR_KPARAM_INFO
	.align		4
.L_37:
        /*0048*/ 	.byte	0x04, 0x17
        /*004a*/ 	.short	(.L_39 - .L_38)
.L_38:
        /*004c*/ 	.word	0x00000000
        /*0050*/ 	.short	0x0000
        /*0052*/ 	.short	0x0000
        /*0054*/ 	.byte	0x00, 0xf5, 0x21, 0x00


	//----- nvinfo : EIATTR_SPARSE_MMA_MASK
	.align		4
.L_39:
        /*0058*/ 	.byte	0x03, 0x50
        /*005a*/ 	.short	0x0000


	//----- nvinfo : EIATTR_MAXREG_COUNT
	.align		4
        /*005c*/ 	.byte	0x03, 0x1b
        /*005e*/ 	.short	0x00ff


	//----- nvinfo : EIATTR_NUM_BARRIERS
	.align		4
        /*0060*/ 	.byte	0x02, 0x4c
        /*0062*/ 	.byte	0x01
	.zero		1


	//----- nvinfo : EIATTR_MERCURY_ISA_VERSION
	.align		4
        /*0064*/ 	.byte	0x03, 0x5f
        /*0066*/ 	.short	0x0101


	//----- nvinfo : EIATTR_COOP_GROUP_MASK_REGIDS
	.align		4
        /*0068*/ 	.byte	0x04, 0x29
        /*006a*/ 	.short	(.L_41 - .L_40)


	//   ....[0]....
.L_40:
        /*006c*/ 	.word	0xffffffff


	//   ....[1]....
        /*0070*/ 	.word	0xffffffff


	//   ....[2]....
        /*0074*/ 	.word	0xffffffff


	//   ....[3]....
        /*0078*/ 	.word	0xffffffff


	//   ....[4]....
        /*007c*/ 	.word	0xffffffff


	//   ....[5]....
        /*0080*/ 	.word	0xffffffff


	//   ....[6]....
        /*0084*/ 	.word	0xffffffff


	//   ....[7]....
        /*0088*/ 	.word	0xffffffff


	//   ....[8]....
        /*008c*/ 	.word	0xffffffff


	//   ....[9]....
        /*0090*/ 	.word	0xffffffff


	//   ....[10]....
        /*0094*/ 	.word	0xffffffff


	//   ....[11]....
        /*0098*/ 	.word	0xffffffff


	//   ....[12]....
        /*009c*/ 	.word	0xffffffff


	//   ....[13]....
        /*00a0*/ 	.word	0xffffffff


	//   ....[14]....
        /*00a4*/ 	.word	0xffffffff


	//   ....[15]....
        /*00a8*/ 	.word	0xffffffff


	//   ....[16]....
        /*00ac*/ 	.word	0xffffffff


	//   ....[17]....
        /*00b0*/ 	.word	0xffffffff


	//   ....[18]....
        /*00b4*/ 	.word	0xffffffff


	//   ....[19]....
        /*00b8*/ 	.word	0xffffffff


	//   ....[20]....
        /*00bc*/ 	.word	0xffffffff


	//   ....[21]....
        /*00c0*/ 	.word	0xffffffff


	//   ....[22]....
        /*00c4*/ 	.word	0xffffffff


	//   ....[23]....
        /*00c8*/ 	.word	0x05000007


	//   ....[24]....
        /*00cc*/ 	.word	0x05000007


	//   ....[25]....
        /*00d0*/ 	.word	0x05000007


	//   ....[26]....
        /*00d4*/ 	.word	0x05000007


	//   ....[27]....
        /*00d8*/ 	.word	0x05000007


	//   ....[28]....
        /*00dc*/ 	.word	0x05000007


	//   ....[29]....
        /*00e0*/ 	.word	0x05000007


	//   ....[30]....
        /*00e4*/ 	.word	0x05000007


	//   ....[31]....
        /*00e8*/ 	.word	0x05000007


	//   ....[32]....
        /*00ec*/ 	.word	0x05000007


	//   ....[33]....
        /*00f0*/ 	.word	0x05000007


	//   ....[34]....
        /*00f4*/ 	.word	0x05000007


	//   ....[35]....
        /*00f8*/ 	.word	0x05000007


	//   ....[36]....
        /*00fc*/ 	.word	0x05000007


	//   ....[37]....
        /*0100*/ 	.word	0x05000007


	//   ....[38]....
        /*0104*/ 	.word	0x05000007


	//   ....[39]....
        /*0108*/ 	.word	0x05000007


	//   ....[40]....
        /*010c*/ 	.word	0x05000007


	//   ....[41]....
        /*0110*/ 	.word	0x05000007


	//   ....[42]....
        /*0114*/ 	.word	0x05000007


	//   ....[43]....
        /*0118*/ 	.word	0x05000007


	//   ....[44]....
        /*011c*/ 	.word	0x05000007


	//----- nvinfo : EIATTR_COOP_GROUP_INSTR_OFFSETS
	.align		4
.L_41:
        /*0120*/ 	.byte	0x04, 0x28
        /*0122*/ 	.short	(.L_43 - .L_42)


	//   ....[0]....
.L_42:
        /*0124*/ 	.word	0x00000210


	//   ....[1]....
        /*0128*/ 	.word	0x00000460


	//   ....[2]....
        /*012c*/ 	.word	0x00000470


	//   ....[3]....
        /*0130*/ 	.word	0x000004b0


	//   ....[4]....
        /*0134*/ 	.word	0x000004c0


	//   ....[5]....
        /*0138*/ 	.word	0x00000500


	//   ....[6]....
        /*013c*/ 	.word	0x00000510


	//   ....[7]....
        /*0140*/ 	.word	0x00000550


	//   ....[8]....
        /*0144*/ 	.word	0x00000560


	//   ....[9]....
        /*0148*/ 	.word	0x000005a0


	//   ....[10]....
        /*014c*/ 	.word	0x000005b0


	//   ....[11]....
        /*0150*/ 	.word	0x00000610


	//   ....[12]....
        /*0154*/ 	.word	0x000006a0


	//   ....[13]....
        /*0158*/ 	.word	0x000006b0


	//   ....[14]....
        /*015c*/ 	.word	0x000006f0


	//   ....[15]....
        /*0160*/ 	.word	0x00000700


	//   ....[16]....
        /*0164*/ 	.word	0x00000740


	//   ....[17]....
        /*0168*/ 	.word	0x00000750


	//   ....[18]....
        /*016c*/ 	.word	0x00000790


	//   ....[19]....
        /*0170*/ 	.word	0x000007a0


	//   ....[20]....
        /*0174*/ 	.word	0x000007e0


	//   ....[21]....
        /*0178*/ 	.word	0x000007f0


	//   ....[22]....
        /*017c*/ 	.word	0x00000940


	//   ....[23]....
        /*0180*/ 	.word	0x00000a00


	//   ....[24]....
        /*0184*/ 	.word	0x00000a90


	//   ....[25]....
        /*0188*/ 	.word	0x00000b10


	//   ....[26]....
        /*018c*/ 	.word	0x00000b70


	//   ....[27]....
        /*0190*/ 	.word	0x00000bf0


	//   ....[28]....
        /*0194*/ 	.word	0x00000c50


	//   ....[29]....
        /*0198*/ 	.word	0x00000cd0


	//   ....[30]....
        /*019c*/ 	.word	0x00000d40


	//   ....[31]....
        /*01a0*/ 	.word	0x00000dc0


	//   ....[32]....
        /*01a4*/ 	.word	0x00000e10


	//   ....[33]....
        /*01a8*/ 	.word	0x00000ec0


	//   ....[34]....
        /*01ac*/ 	.word	0x00000f70


	//   ....[35]....
        /*01b0*/ 	.word	0x00001000


	//   ....[36]....
        /*01b4*/ 	.word	0x00001080


	//   ....[37]....
        /*01b8*/ 	.word	0x000010e0


	//   ....[38]....
        /*01bc*/ 	.word	0x00001160


	//   ....[39]....
        /*01c0*/ 	.word	0x000011c0


	//   ....[40]....
        /*01c4*/ 	.word	0x00001240


	//   ....[41]....
        /*01c8*/ 	.word	0x00001290


	//   ....[42]....
        /*01cc*/ 	.word	0x00001310


	//   ....[43]....
        /*01d0*/ 	.word	0x00001360


	//   ....[44]....
        /*01d4*/ 	.word	0x00001400


	//----- nvinfo : EIATTR_VRC_CTA_INIT_COUNT
	.align		4
.L_43:
        /*01d8*/ 	.byte	0x02, 0x4a
	.zero		1
	.zero		1


	//----- nvinfo : EIATTR_EXIT_INSTR_OFFSETS
	.align		4
        /*01dc*/ 	.byte	0x04, 0x1c
        /*01de*/ 	.short	(.L_45 - .L_44)


	//   ....[0]....
.L_44:
        /*01e0*/ 	.word	0x00000220


	//   ....[1]....
        /*01e4*/ 	.word	0x00000990


	//----- nvinfo : EIATTR_CRS_STACK_SIZE
	.align		4
.L_45:
        /*01e8*/ 	.byte	0x04, 0x1e
        /*01ea*/ 	.short	(.L_47 - .L_46)
.L_46:
        /*01ec*/ 	.word	0x00000000


	//----- nvinfo : EIATTR_CBANK_PARAM_SIZE
	.align		4
.L_47:
        /*01f0*/ 	.byte	0x03, 0x19
        /*01f2*/ 	.short	0x0020


	//----- nvinfo : EIATTR_PARAM_CBANK
	.align		4
        /*01f4*/ 	.byte	0x04, 0x0a
        /*01f6*/ 	.short	(.L_49 - .L_48)
	.align		4
.L_48:
        /*01f8*/ 	.word	index@(.nv.constant0.topk_selection_cg_a100)
        /*01fc*/ 	.short	0x0380
        /*01fe*/ 	.short	0x0020


	//----- nvinfo : EIATTR_SW_WAR
	.align		4
.L_49:
        /*0200*/ 	.byte	0x04, 0x36
        /*0202*/ 	.short	(.L_51 - .L_50)
.L_50:
        /*0204*/ 	.word	0x00000008
.L_51:


//--------------------- .nv.info.batch_pairwise_similarity_async_a100 --------------------------
	.section	.nv.info.batch_pairwise_similarity_async_a100,"",@"SHT_CUDA_INFO"
	.sectionflags	@""
	.align	4


	//----- nvinfo : EIATTR_CUDA_API_VERSION
	.align		4
        /*0000*/ 	.byte	0x04, 0x37
        /*0002*/ 	.short	(.L_53 - .L_52)
.L_52:
        /*0004*/ 	.word	0x00000082


	//----- nvinfo : EIATTR_KPARAM_INFO
	.align		4
.L_53:
        /*0008*/ 	.byte	0x04, 0x17
        /*000a*/ 	.short	(.L_55 - .L_54)
.L_54:
        /*000c*/ 	.word	0x00000000
        /*0010*/ 	.short	0x0003
        /*0012*/ 	.short	0x0014
        /*0014*/ 	.byte	0x00, 0xf0, 0x11, 0x00


	//----- nvinfo : EIATTR_KPARAM_INFO
	.align		4
.L_55:
        /*0018*/ 	.byte	0x04, 0x17
        /*001a*/ 	.short	(.L_57 - .L_56)
.L_56:
        /*001c*/ 	.word	0x00000000
        /*0020*/ 	.short	0x0002
        /*0022*/ 	.short	0x0010
        /*0024*/ 	.byte	0x00, 0xf0, 0x11, 0x00


	//----- nvinfo : EIATTR_KPARAM_INFO
	.align		4
.L_57:
        /*0028*/ 	.byte	0x04, 0x17
        /*002a*/ 	.short	(.L_59 - .L_58)
.L_58:
        /*002c*/ 	.word	0x00000000
        /*0030*/ 	.short	0x0001
        /*0032*/ 	.short	0x0008
        /*0034*/ 	.byte	0x00, 0xf5, 0x21, 0x00


	//----- nvinfo : EIATTR_KPARAM_INFO
	.align		4
.L_59:
        /*0038*/ 	.byte	0x04, 0x17
        /*003a*/ 	.short	(.L_61 - .L_60)
.L_60:
        /*003c*/ 	.word	0x00000000
        /*0040*/ 	.short	0x0000
        /*0042*/ 	.short	0x0000
        /*0044*/ 	.byte	0x00, 0xf5, 0x21, 0x00


	//----- nvinfo : EIATTR_SPARSE_MMA_MASK
	.align		4
.L_61:
        /*0048*/ 	.byte	0x03, 0x50
        /*004a*/ 	.short	0x0000


	//----- nvinfo : EIATTR_MAXREG_COUNT
	.align		4
        /*004c*/ 	.byte	0x03, 0x1b
        /*004e*/ 	.short	0x00ff


	//----- nvinfo : EIATTR_MERCURY_ISA_VERSION
	.align		4
        /*0050*/ 	.byte	0x03, 0x5f
        /*0052*/ 	.short	0x0101


	//----- nvinfo : EIATTR_COOP_GROUP_MASK_REGIDS
	.align		4
        /*0054*/ 	.byte	0x04, 0x29
        /*0056*/ 	.short	(.L_63 - .L_62)


	//   ....[0]....
.L_62:
        /*0058*/ 	.word	0xffffffff


	//   ....[1]....
        /*005c*/ 	.word	0xffffffff


	//   ....[2]....
        /*0060*/ 	.word	0xffffffff


	//   ....[3]....
        /*0064*/ 	.word	0xffffffff


	//   ....[4]....
        /*0068*/ 	.word	0xffffffff


	//   ....[5]....
        /*006c*/ 	.word	0xffffffff


	//   ....[6]....
        /*0070*/ 	.word	0xffffffff


	//   ....[7]....
        /*0074*/ 	.word	0xffffffff


	//   ....[8]....
        /*0078*/ 	.word	0xffffffff


	//   ....[9]....
        /*007c*/ 	.word	0xffffffff


	//   ....[10]....
        /*0080*/ 	.word	0xffffffff


	//   ....[11]....
        /*0084*/ 	.word	0xffffffff


	//   ....[12]....
        /*0088*/ 	.word	0xffffffff


	//   ....[13]....
        /*008c*/ 	.word	0xffffffff


	//   ....[14]....
        /*0090*/ 	.word	0xffffffff


	//----- nvinfo : EIATTR_COOP_GROUP_INSTR_OFFSETS
	.align		4
.L_63:
        /*0094*/ 	.byte	0x04, 0x28
        /*0096*/ 	.short	(.L_65 - .L_64)


	//   ....[0]....
.L_64:
        /*0098*/ 	.word	0x00001550


	//   ....[1]....
        /*009c*/ 	.word	0x00001570


	//   ....[2]....
        /*00a0*/ 	.word	0x00001580


	//   ....[3]....
        /*00a4*/ 	.word	0x000015b0


	//   ....[4]....
        /*00a8*/ 	.word	0x000015d0


	//   ....[5]....
        /*00ac*/ 	.word	0x000015e0


	//   ....[6]....
        /*00b0*/ 	.word	0x00001610


	//   ....[7]....
        /*00b4*/ 	.word	0x00001630


	//   ....[8]....
        /*00b8*/ 	.word	0x00001640


	//   ....[9]....
        /*00bc*/ 	.word	0x00001670


	//   ....[10]....
        /*00c0*/ 	.word	0x00001690


	//   ....[11]....
        /*00c4*/ 	.word	0x000016a0


	//   ....[12]....
        /*00c8*/ 	.word	0x000016d0


	//   ....[13]....
        /*00cc*/ 	.word	0x000016f0


	//   ....[14]....
        /*00d0*/ 	.word	0x00001700


	//----- nvinfo : EIATTR_VRC_CTA_INIT_COUNT
	.align		4
.L_65:
        /*00d4*/ 	.byte	0x02, 0x4a
	.zero		1
	.zero		1


	//----- nvinfo : EIATTR_EXIT_INSTR_OFFSETS
	.align		4
        /*00d8*/ 	.byte	0x04, 0x1c
        /*00da*/ 	.short	(.L_67 - .L_66)


	//   ....[0]....
.L_66:
        /*00dc*/ 	.word	0x000000d0


	//   ....[1]....
        /*00e0*/ 	.word	0x00001bb0


	//   ....[2]....
        /*00e4*/ 	.word	0x00001bf0


	//----- nvinfo : EIATTR_CRS_STACK_SIZE
	.align		4
.L_67:
        /*00e8*/ 	.byte	0x04, 0x1e
        /*00ea*/ 	.short	(.L_69 - .L_68)
.L_68:
        /*00ec*/ 	.word	0x00000000


	//----- nvinfo : EIATTR_CBANK_PARAM_SIZE
	.align		4
.L_69:
        /*00f0*/ 	.byte	0x03, 0x19
        /*00f2*/ 	.short	0x0018


	//----- nvinfo : EIATTR_PARAM_CBANK
	.align		4
        /*00f4*/ 	.byte	0x04, 0x0a
        /*00f6*/ 	.short	(.L_71 - .L_70)
	.align		4
.L_70:
        /*00f8*/ 	.word	index@(.nv.constant0.batch_pairwise_similarity_async_a100)
        /*00fc*/ 	.short	0x0380
        /*00fe*/ 	.short	0x0018


	//----- nvinfo : EIATTR_SW_WAR
	.align		4
.L_71:
        /*0100*/ 	.byte	0x04, 0x36
        /*0102*/ 	.short	(.L_73 - .L_72)
.L_72:
        /*0104*/ 	.word	0x00000008
.L_73:


//--------------------- .nv.info.compute_multimodal_similarity_tf32_a100 --------------------------
	.section	.nv.info.compute_multimodal_similarity_tf32_a100,"",@"SHT_CUDA_INFO"
	.sectionflags	@""
	.align	4


	//----- nvinfo : EIATTR_CUDA_API_VERSION
	.align		4
        /*0000*/ 	.byte	0x04, 0x37
        /*0002*/ 	.short	(.L_75 - .L_74)
.L_74:
        /*0004*/ 	.word	0x00000082


	//----- nvinfo : EIATTR_KPARAM_INFO
	.align		4
.L_75:
        /*0008*/ 	.byte	0x04, 0x17
        /*000a*/ 	.short	(.L_77 - .L_76)
.L_76:
        /*000c*/ 	.word	0x00000000
        /*0010*/ 	.short	0x000c
        /*0012*/ 	.short	0x0048
        /*0014*/ 	.byte	0x00, 0xf0, 0x11, 0x00


	//----- nvinfo : EIATTR_KPARAM_INFO
	.align		4
.L_77:
        /*0018*/ 	.byte	0x04, 0x17
        /*001a*/ 	.short	(.L_79 - .L_78)
.L_78:
        /*001c*/ 	.word	0x00000000
        /*0020*/ 	.short	0x000b
        /*0022*/ 	.short	0x0044
        /*0024*/ 	.byte	0x00, 0xf0, 0x11, 0x00


	//----- nvinfo : EIATTR_KPARAM_INFO
	.align		4
.L_79:
        /*0028*/ 	.byte	0x04, 0x17
        /*002a*/ 	.short	(.L_81 - .L_80)
.L_80:
        /*002c*/ 	.word	0x00000000
        /*0030*/ 	.short	0x000a
        /*0032*/ 	.short	0x0040
        /*0034*/ 	.byte	0x00, 0xf0, 0x11, 0x00


	//----- nvinfo : EIATTR_KPARAM_INFO
	.align		4
.L_81:
        /*0038*/ 	.byte	0x04, 0x17
        /*003a*/ 	.short	(.L_83 - .L_82)
.L_82:
        /*003c*/ 	.word	0x00000000
        /*0040*/ 	.short	0x0009
        /*0042*/ 	.short	0x003c
        /*0044*/ 	.byte	0x00, 0xf0, 0x11, 0x00


	//----- nvinfo : EIATTR_KPARAM_INFO
	.align		4
.L_83:
        /*0048*/ 	.byte	0x04, 0x17
        /*004a*/ 	.short	(.L_85 - .L_84)
.L_84:
        /*004c*/ 	.word	0x00000000
        /*0050*/ 	.short	0x0008
        /*0052*/ 	.short	0x0038
        /*0054*/ 	.byte	0x00, 0xf0, 0x11, 0x00


	//----- nvinfo : EIATTR_KPARAM_INFO
	.align		4
.L_85:
        /*0058*/ 	.byte	0x04, 0x17
        /*005a*/ 	.short	(.L_87 - .L_86)
.L_86:
        /*005c*/ 	.word	0x00000000
        /*0060*/ 	.short	0x0007
        /*0062*/ 	.short	0x0034
        /*0064*/ 	.byte	0x00, 0xf0, 0x11, 0x00


	//----- nvinfo : EIATTR_KPARAM_INFO
	.align		4
.L_87:
        /*0068*/ 	.byte	0x04, 0x17
        /*006a*/ 	.short	(.L_89 - .L_88)
.L_88:
        /*006c*/ 	.word	0x00000000
        /*0070*/ 	.short	0x0006
        /*0072*/ 	.short	0x0030
        /*0074*/ 	.byte	0x00, 0xf0, 0x11, 0x00


	//----- nvinfo : EIATTR_KPARAM_INFO
	.align		4
.L_89:
        /*0078*/ 	.byte	0x04, 0x17
        /*007a*/ 	.short	(.L_91 - .L_90)
.L_90:
        /*007c*/ 	.word	0x00000000
        /*0080*/ 	.short	0x0005
        /*0082*/ 	.short	0x0028
        /*0084*/ 	.byte	0x00, 0xf5, 0x21, 0x00


	//----- nvinfo : EIATTR_KPARAM_INFO
	.align		4
.L_91:
        /*0088*/ 	.byte	0x04, 0x17
        /*008a*/ 	.short	(.L_93 - .L_92)
.L_92:
        /*008c*/ 	.word	0x00000000
        /*0090*/ 	.short	0x0004
        /*0092*/ 	.short	0x0020
        /*0094*/ 	.byte	0x00, 0xf5, 0x21, 0x00


	//----- nvinfo : EIATTR_KPARAM_INFO
	.align		4
.L_93:
        /*0098*/ 	.byte	0x04, 0x17
        /*009a*/ 	.short	(.L_95 - .L_94)
.L_94:
        /*009c*/ 	.word	0x00000000
        /*00a0*/ 	.short	0x0003
        /*00a2*/ 	.short	0x0018
        /*00a4*/ 	.byte	0x00, 0xf5, 0x21, 0x00


	//----- nvinfo : EIATTR_KPARAM_INFO
	.align		4
.L_95:
        /*00a8*/ 	.byte	0x04, 0x17
        /*00aa*/ 	.short	(.L_97 - .L_96)
.L_96:
        /*00ac*/ 	.word	0x00000000
        /*00b0*/ 	.short	0x0002
        /*00b2*/ 	.short	0x0010
        /*00b4*/ 	.byte	0x00, 0xf5, 0x21, 0x00


	//----- nvinfo : EIATTR_KPARAM_INFO
	.align		4
.L_97:
        /*00b8*/ 	.byte	0x04, 0x17
        /*00ba*/ 	.short	(.L_99 - .L_98)
.L_98:
        /*00bc*/ 	.word	0x00000000
        /*00c0*/ 	.short	0x0001
        /*00c2*/ 	.short	0x0008
        /*00c4*/ 	.byte	0x00, 0xf5, 0x21, 0x00


	//----- nvinfo : EIATTR_KPARAM_INFO
	.align		4
.L_99:
        /*00c8*/ 	.byte	0x04, 0x17
        /*00ca*/ 	.short	(.L_101 - .L_100)
.L_100:
        /*00cc*/ 	.word	0x00000000
        /*00d0*/ 	.short	0x0000
        /*00d2*/ 	.short	0x0000
        /*00d4*/ 	.byte	0x00, 0xf5, 0x21, 0x00


	//----- nvinfo : EIATTR_SPARSE_MMA_MASK
	.align		4
.L_101:
        /*00d8*/ 	.byte	0x03, 0x50
        /*00da*/ 	.short	0x0000


	//----- nvinfo : EIATTR_MAXREG_COUNT
	.align		4
        /*00dc*/ 	.byte	0x03, 0x1b
        /*00de*/ 	.short	0x00ff


	//----- nvinfo : EIATTR_MERCURY_ISA_VERSION
	.align		4
        /*00e0*/ 	.byte	0x03, 0x5f
        /*00e2*/ 	.short	0x0101


	//----- nvinfo : EIATTR_COOP_GROUP_MASK_REGIDS
	.align		4
        /*00e4*/ 	.byte	0x04, 0x29
        /*00e6*/ 	.short	(.L_103 - .L_102)


	//   ....[0]....
.L_102:
        /*00e8*/ 	.word	0xffffffff


	//   ....[1]....
        /*00ec*/ 	.word	0xffffffff


	//   ....[2]....
        /*00f0*/ 	.word	0xffffffff


	//   ....[3]....
        /*00f4*/ 	.word	0xffffffff


	//   ....[4]....
        /*00f8*/ 	.word	0xffffffff


	//   ....[5]....
        /*00fc*/ 	.word	0xffffffff


	//   ....[6]....
        /*0100*/ 	.word	0xffffffff


	//   ....[7]....
        /*0104*/ 	.word	0xffffffff


	//   ....[8]....
        /*0108*/ 	.word	0xffffffff


	//   ....[9]....
        /*010c*/ 	.word	0xffffffff


	//   ....[10]....
        /*0110*/ 	.word	0xffffffff


	//   ....[11]....
        /*0114*/ 	.word	0xffffffff


	//   ....[12]....
        /*0118*/ 	.word	0xffffffff


	//   ....[13]....
        /*011c*/ 	.word	0xffffffff


	//   ....[14]....
        /*0120*/ 	.word	0xffffffff


	//   ....[15]....
        /*0124*/ 	.word	0xffffffff


	//   ....[16]....
        /*0128*/ 	.word	0xffffffff


	//   ....[17]....
        /*012c*/ 	.word	0xffffffff


	//   ....[18]....
        /*0130*/ 	.word	0xffffffff


	//   ....[19]....
        /*0134*/ 	.word	0xffffffff


	//   ....[20]....
        /*0138*/ 	.word	0xffffffff


	//   ....[21]....
        /*013c*/ 	.word	0xffffffff


	//   ....[22]....
        /*0140*/ 	.word	0xffffffff


	//   ....[23]....
        /*0144*/ 	.word	0xffffffff


	//   ....[24]....
        /*0148*/ 	.word	0xffffffff


	//   ....[25]....
        /*014c*/ 	.word	0xffffffff


	//   ....[26]....
        /*0150*/ 	.word	0xffffffff


	//   ....[27]....
        /*0154*/ 	.word	0xffffffff


	//   ....[28]....
        /*0158*/ 	.word	0xffffffff


	//   ....[29]....
        /*015c*/ 	.word	0xffffffff


	//   ....[30]....
        /*0160*/ 	.word	0xffffffff


	//   ....[31]....
        /*0164*/ 	.word	0xffffffff


	//   ....[32]....
        /*0168*/ 	.word	0xffffffff


	//   ....[33]....
        /*016c*/ 	.word	0xffffffff


	//   ....[34]....
        /*0170*/ 	.word	0xffffffff


	//   ....[35]....
        /*0174*/ 	.word	0xffffffff


	//   ....[36]....
        /*0178*/ 	.word	0xffffffff


	//   ....[37]....
        /*017c*/ 	.word	0xffffffff


	//   ....[38]....
        /*0180*/ 	.word	0xffffffff


	//   ....[39]....
        /*0184*/ 	.word	0xffffffff


	//   ....[40]....
        /*0188*/ 	.word	0xffffffff


	//   ....[41]....
        /*018c*/ 	.word	0xffffffff


	//   ....[42]....
        /*0190*/ 	.word	0xffffffff


	//   ....[43]....
        /*0194*/ 	.word	0xffffffff


	//   ....[44]....
        /*0198*/ 	.word	0xffffffff


	//   ....[45]....
        /*019c*/ 	.word	0x05000008


	//   ....[46]....
        /*01a0*/ 	.word	0x05000008


	//   ....[47]....
        /*01a4*/ 	.word	0x05000008


	//   ....[48]....
        /*01a8*/ 	.word	0x05000008


	//   ....[49]....
        /*01ac*/ 	.word	0x05000008


	//   ....[50]....
        /*01b0*/ 	.word	0x05000008


	//   ....[51]....
        /*01b4*/ 	.word	0x05000008


	//   ....[52]....
        /*01b8*/ 	.word	0x05000008


	//   ....[53]....
        /*01bc*/ 	.word	0x05000008


	//   ....[54]....
        /*01c0*/ 	.word	0x05000008


	//   ....[55]....
        /*01c4*/ 	.word	0x05000008


	//   ....[56]....
        /*01c8*/ 	.word	0x05000008


	//   ....[57]....
        /*01cc*/ 	.word	0x05000008


	//   ....[58]....
        /*01d0*/ 	.word	0x05000008


	//   ....[59]....
        /*01d4*/ 	.word	0x05000008


	//   ....[60]....
        /*01d8*/ 	.word	0x05000008


	//   ....[61]....
        /*01dc*/ 	.word	0x05000008


	//   ....[62]....
        /*01e0*/ 	.word	0x05000008


	//   ....[63]....
        /*01e4*/ 	.word	0x05000008


	//   ....[64]....
        /*01e8*/ 	.word	0x05000008


	//   ....[65]....
        /*01ec*/ 	.word	0x05000008


	//   ....[66]....
        /*01f0*/ 	.word	0x05000008


	//   ....[67]....
        /*01f4*/ 	.word	0x05000008


	//   ....[68]....
        /*01f8*/ 	.word	0x05000008


	//   ....[69]....
        /*01fc*/ 	.word	0x05000008


	//   ....[70]....
        /*0200*/ 	.word	0x05000008


	//   ....[71]....
        /*0204*/ 	.word	0x05000008


	//   ....[72]....
        /*0208*/ 	.word	0x05000008


	//   ....[73]....
        /*020c*/ 	.word	0x05000008


	//   ....[74]....
        /*0210*/ 	.word	0x05000008


	//   ....[75]....
        /*0214*/ 	.word	0x05000008


	//   ....[76]....
        /*0218*/ 	.word	0x05000008


	//   ....[77]....
        /*021c*/ 	.word	0x05000008


	//   ....[78]....
        /*0220*/ 	.word	0x05000008


	//   ....[79]....
        /*0224*/ 	.word	0x05000008


	//   ....[80]....
        /*0228*/ 	.word	0x05000008


	//   ....[81]....
        /*022c*/ 	.word	0x05000008


	//   ....[82]....
        /*0230*/ 	.word	0x05000008


	//   ....[83]....
        /*0234*/ 	.word	0x05000008


	//   ....[84]....
        /*0238*/ 	.word	0x05000008


	//   ....[85]....
        /*023c*/ 	.word	0x05000008


	//   ....[86]....
        /*0240*/ 	.word	0x05000008


	//   ....[87]....
        /*0244*/ 	.word	0x05000008


	//   ....[88]....
        /*0248*/ 	.word	0x05000008


	//   ....[89]....
        /*024c*/ 	.word	0x05000008


	//----- nvinfo : EIATTR_COOP_GROUP_INSTR_OFFSETS
	.align		4
.L_103:
        /*0250*/ 	.byte	0x04, 0x28
        /*0252*/ 	.short	(.L_105 - .L_104)


	//   ....[0]....
.L_104:
        /*0254*/ 	.word	0x00001ea0


	//   ....[1]....
        /*0258*/ 	.word	0x00001eb0


	//   ....[2]....
        /*025c*/ 	.word	0x00001ec0


	//   ....[3]....
        /*0260*/ 	.word	0x00001ef0


	//   ....[4]....
        /*0264*/ 	.word	0x00001f10


	//   ....[5]....
        /*0268*/ 	.word	0x00001f20


	//   ....[6]....
        /*026c*/ 	.word	0x00001f50


	//   ....[7]....
        /*0270*/ 	.word	0x00001f70


	//   ....[8]....
        /*0274*/ 	.word	0x00001f80


	//   ....[9]....
        /*0278*/ 	.word	0x00001fb0


	//   ....[10]....
        /*027c*/ 	.word	0x00001fd0


	//   ....[11]....
        /*0280*/ 	.word	0x00001fe0


	//   ....[12]....
        /*0284*/ 	.word	0x00002010


	//   ....[13]....
        /*0288*/ 	.word	0x00002030


	//   ....[14]....
        /*028c*/ 	.word	0x00002040


	//   ....[15]....
        /*0290*/ 	.word	0x00003f50


	//   ....[16]....
        /*0294*/ 	.word	0x00003f60


	//   ....[17]....
        /*0298*/ 	.word	0x00003f70


	//   ....[18]....
        /*029c*/ 	.word	0x00003fa0


	//   ....[19]....
        /*02a0*/ 	.word	0x00003fc0


	//   ....[20]....
        /*02a4*/ 	.word	0x00003fd0


	//   ....[21]....
        /*02a8*/ 	.word	0x00004000


	//   ....[22]....
        /*02ac*/ 	.word	0x00004020


	//   ....[23]....
        /*02b0*/ 	.word	0x00004030


	//   ....[24]....
        /*02b4*/ 	.word	0x00004060


	//   ....[25]....
        /*02b8*/ 	.word	0x00004080


	//   ....[26]....
        /*02bc*/ 	.word	0x00004090


	//   ....[27]....
        /*02c0*/ 	.word	0x000040c0


	//   ....[28]....
        /*02c4*/ 	.word	0x000040e0


	//   ....[29]....
        /*02c8*/ 	.word	0x000040f0


	//   ....[30]....
        /*02cc*/ 	.word	0x00005fd0


	//   ....[31]....
        /*02d0*/ 	.word	0x00005fe0


	//   ....[32]....
        /*02d4*/ 	.word	0x00005ff0


	//   ....[33]....
        /*02d8*/ 	.word	0x00006020


	//   ....[34]....
        /*02dc*/ 	.word	0x00006040


	//   ....[35]....
        /*02e0*/ 	.word	0x00006050


	//   ....[36]....
        /*02e4*/ 	.word	0x00006080


	//   ....[37]....
        /*02e8*/ 	.word	0x000060a0


	//   ....[38]....
        /*02ec*/ 	.word	0x000060b0


	//   ....[39]....
        /*02f0*/ 	.word	0x000060e0


	//   ....[40]....
        /*02f4*/ 	.word	0x00006100


	//   ....[41]....
        /*02f8*/ 	.word	0x00006110


	//   ....[42]....
        /*02fc*/ 	.word	0x00006140


	//   ....[43]....
        /*0300*/ 	.word	0x00006160


	//   ....[44]....
        /*0304*/ 	.word	0x00006170


	//   ....[45]....
        /*0308*/ 	.word	0x00006820


	//   ....[46]....
        /*030c*/ 	.word	0x000068b0


	//   ....[47]....
        /*0310*/ 	.word	0x00006910


	//   ....[48]....
        /*0314*/ 	.word	0x00006980


	//   ....[49]....
        /*0318*/ 	.word	0x000069e0


	//   ....[50]....
        /*031c*/ 	.word	0x00006a40


	//   ....[51]....
        /*0320*/ 	.word	0x00006ab0


	//   ....[52]....
        /*0324*/ 	.word	0x00006b10


	//   ....[53]....
        /*0328*/ 	.word	0x00006b70


	//   ....[54]....
        /*032c*/ 	.word	0x00006be0


	//   ....[55]....
        /*0330*/ 	.word	0x00006c40


	//   ....[56]....
        /*0334*/ 	.word	0x00006ca0


	//   ....[57]....
        /*0338*/ 	.word	0x00006d10


	//   ....[58]....
        /*033c*/ 	.word	0x00006d70


	//   ....[59]....
        /*0340*/ 	.word	0x00006dd0


	//   ....[60]....
        /*0344*/ 	.word	0x00006e70


	//   ....[61]....
        /*0348*/ 	.word	0x00006f00


	//   ....[62]....
        /*034c*/ 	.word	0x00006f60


	//   ....[63]....
        /*0350*/ 	.word	0x00006fd0


	//   ....[64]....
        /*0354*/ 	.word	0x00007030


	//   ....[65]....
        /*0358*/ 	.word	0x00007090


	//   ....[66]....
        /*035c*/ 	.word	0x00007100


	//   ....[67]....
        /*0360*/ 	.word	0x00007160


	//   ....[68]....
        /*0364*/ 	.word	0x000071c0


	//   ....[69]....
        /*0368*/ 	.word	0x00007230


	//   ....[70]....
        /*036c*/ 	.word	0x00007290


	//   ....[71]....
        /*0370*/ 	.word	0x000072f0


	//   ....[72]....
        /*0374*/ 	.word	0x00007360


	//   ....[73]....
        /*0378*/ 	.word	0x000073c0


	//   ....[74]....
        /*037c*/ 	.word	0x00007420


	//   ....[75]....
        /*0380*/ 	.word	0x000074d0


	//   ....[76]....
        /*0384*/ 	.word	0x00007560


	//   ....[77]....
        /*0388*/ 	.word	0x000075c0


	//   ....[78]....
        /*038c*/ 	.word	0x00007630


	//   ....[79]....
        /*0390*/ 	.word	0x00007690


	//   ....[80]....
        /*0394*/ 	.word	0x000076f0


	//   ....[81]....
        /*0398*/ 	.word	0x00007760


	//   ....[82]....
        /*039c*/ 	.word	0x000077c0


	//   ....[83]....
        /*03a0*/ 	.word	0x00007820


	//   ....[84]....
        /*03a4*/ 	.word	0x00007890


	//   ....[85]....
        /*03a8*/ 	.word	0x000078f0


	//   ....[86]....
        /*03ac*/ 	.word	0x00007950


	//   ....[87]....
        /*03b0*/ 	.word	0x000079c0


	//   ....[88]....
        /*03b4*/ 	.word	0x00007a20


	//   ....[89]....
        /*03b8*/ 	.word	0x00007a80


	//----- nvinfo : EIATTR_VRC_CTA_INIT_COUNT
	.align		4
.L_105:
        /*03bc*/ 	.byte	0x02, 0x4a
	.zero		1
	.zero		1


	//----- nvinfo : EIATTR_EXIT_INSTR_OFFSETS
	.align		4
        /*03c0*/ 	.byte	0x04, 0x1c
        /*03c2*/ 	.short	(.L_107 - .L_106)


	//   ....[0]....
.L_106:
        /*03c4*/ 	.word	0x00000080


	//   ....[1]....
        /*03c8*/ 	.word	0x000067b0


	//----- nvinfo : EIATTR_CRS_STACK_SIZE
	.align		4
.L_107:
        /*03cc*/ 	.byte	0x04, 0x1e
        /*03ce*/ 	.short	(.L_109 - .L_108)
.L_108:
        /*03d0*/ 	.word	0x00000000


	//----- nvinfo : EIATTR_CBANK_PARAM_SIZE
	.align		4
.L_109:
        /*03d4*/ 	.byte	0x03, 0x19
        /*03d6*/ 	.short	0x004c


	//----- nvinfo : EIATTR_PARAM_CBANK
	.align		4
        /*03d8*/ 	.byte	0x04, 0x0a
        /*03da*/ 	.short	(.L_111 - .L_110)
	.align		4
.L_110:
        /*03dc*/ 	.word	index@(.nv.constant0.compute_multimodal_similarity_tf32_a100)
        /*03e0*/ 	.short	0x0380
        /*03e2*/ 	.short	0x004c


	//----- nvinfo : EIATTR_SW_WAR
	.align		4
.L_111:
        /*03e4*/ 	.byte	0x04, 0x36
        /*03e6*/ 	.short	(.L_113 - .L_112)
.L_112:
        /*03e8*/ 	.word	0x00000008
.L_113:


//--------------------- .nv.info.batch_similarity_tf32_wmma --------------------------
	.section	.nv.info.batch_similarity_tf32_wmma,"",@"SHT_CUDA_INFO"
	.sectionflags	@""
	.align	4


	//----- nvinfo : EIATTR_CUDA_API_VERSION
	.align		4
        /*0000*/ 	.byte	0x04, 0x37
        /*0002*/ 	.short	(.L_115 - .L_114)
.L_114:
        /*0004*/ 	.word	0x00000082


	//----- nvinfo : EIATTR_KPARAM_INFO
	.align		4
.L_115:
        /*0008*/ 	.byte	0x04, 0x17
        /*000a*/ 	.short	(.L_117 - .L_116)
.L_116:
        /*000c*/ 	.word	0x00000000
        /*0010*/ 	.short	0x0005
        /*0012*/ 	.short	0x0020
        /*0014*/ 	.byte	0x00, 0xf0, 0x11, 0x00


	//----- nvinfo : EIATTR_KPARAM_INFO
	.align		4
.L_117:
        /*0018*/ 	.byte	0x04, 0x17
        /*001a*/ 	.short	(.L_119 - .L_118)
.L_118:
        /*001c*/ 	.word	0x00000000
        /*0020*/ 	.short	0x0004
        /*0022*/ 	.short	0x001c
        /*0024*/ 	.byte	0x00, 0xf0, 0x11, 0x00


	//----- nvinfo : EIATTR_KPARAM_INFO
	.align		4
.L_119:
        /*0028*/ 	.byte	0x04, 0x17
        /*002a*/ 	.short	(.L_121 - .L_120)
.L_120:
        /*002c*/ 	.word	0x00000000
        /*0030*/ 	.short	0x0003
        /*0032*/ 	.short	0x0018
        /*0034*/ 	.byte	0x00, 0xf0, 0x11, 0x00


	//----- nvinfo : EIATTR_KPARAM_INFO
	.align		4
.L_121:
        /*0038*/ 	.byte	0x04, 0x17
        /*003a*/ 	.short	(.L_123 - .L_122)
.L_122:
        /*003c*/ 	.word	0x00000000
        /*0040*/ 	.short	0x0002
        /*0042*/ 	.short	0x0010
        /*0044*/ 	.byte	0x00, 0xf5, 0x21, 0x00


	//----- nvinfo : EIATTR_KPARAM_INFO
	.align		4
.L_123:
        /*0048*/ 	.byte	0x04, 0x17
        /*004a*/ 	.short	(.L_125 - .L_124)
.L_124:
        /*004c*/ 	.word	0x00000000
        /*0050*/ 	.short	0x0001
        /*0052*/ 	.short	0x0008
        /*0054*/ 	.byte	0x00, 0xf5, 0x21, 0x00


	//----- nvinfo : EIATTR_KPARAM_INFO
	.align		4
.L_125:
        /*0058*/ 	.byte	0x04, 0x17
        /*005a*/ 	.short	(.L_127 - .L_126)
.L_126:
        /*005c*/ 	.word	0x00000000
        /*0060*/ 	.short	0x0000
        /*0062*/ 	.short	0x0000
        /*0064*/ 	.byte	0x00, 0xf5, 0x21, 0x00


	//----- nvinfo : EIATTR_SPARSE_MMA_MASK
	.align		4
.L_127:
        /*0068*/ 	.byte	0x03, 0x50
        /*006a*/ 	.short	0x0000


	//----- nvinfo : EIATTR_WMMA_USED
	.align		4
        /*006c*/ 	.byte	0x01, 0x2b
	.zero		2


	//----- nvinfo : EIATTR_MAXREG_COUNT
	.align		4
        /*0070*/ 	.byte	0x03, 0x1b
        /*0072*/ 	.short	0x00ff


	//----- nvinfo : EIATTR_MERCURY_ISA_VERSION
	.align		4
        /*0074*/ 	.byte	0x03, 0x5f
        /*0076*/ 	.short	0x0101


	//----- nvinfo : EIATTR_VRC_CTA_INIT_COUNT
	.align		4
        /*0078*/ 	.byte	0x02, 0x4a
	.zero		1
	.zero		1


	//----- nvinfo : EIATTR_EXIT_INSTR_OFFSETS
	.align		4
        /*007c*/ 	.byte	0x04, 0x1c
        /*007e*/ 	.short	(.L_129 - .L_128)


	//   ....[0]....
.L_128:
        /*0080*/ 	.word	0x000000c0


	//   ....[1]....
        /*0084*/ 	.word	0x00001410


	//----- nvinfo : EIATTR_CBANK_PARAM_SIZE
	.align		4
.L_129:
        /*0088*/ 	.byte	0x03, 0x19
        /*008a*/ 	.short	0x0024


	//----- nvinfo : EIATTR_PARAM_CBANK
	.align		4
        /*008c*/ 	.byte	0x04, 0x0a
        /*008e*/ 	.short	(.L_131 - .L_130)
	.align		4
.L_130:
        /*0090*/ 	.word	index@(.nv.constant0.batch_similarity_tf32_wmma)
        /*0094*/ 	.short	0x0380
        /*0096*/ 	.short	0x0024


	//----- nvinfo : EIATTR_SW_WAR
	.align		4
.L_131:
        /*0098*/ 	.byte	0x04, 0x36
        /*009a*/ 	.short	(.L_133 - .L_132)
.L_132:
        /*009c*/ 	.word	0x00000008
.L_133:


//--------------------- .nv.callgraph             --------------------------
	.section	.nv.callgraph,"",@"SHT_CUDA_CALLGRAPH"
	.align	4
	.sectionentsize	8
	.align		4
        /*0000*/ 	.word	0x00000000
	.align		4
        /*0004*/ 	.word	0xffffffff
	.align		4
        /*0008*/ 	.word	0x00000000
	.align		4
        /*000c*/ 	.word	0xfffffffe
	.align		4
        /*0010*/ 	.word	0x00000000
	.align		4
        /*0014*/ 	.word	0xfffffffd
	.align		4
        /*0018*/ 	.word	0x00000000
	.align		4
        /*001c*/ 	.word	0xfffffffc


//--------------------- .text.topk_selection_cg_a100 --------------------------
	.section	.text.topk_selection_cg_a100,"ax",@progbits
	.align	128
        .global         topk_selection_cg_a100
        .type           topk_selection_cg_a100,@function
        .size           topk_selection_cg_a100,(.L_x_201 - topk_selection_cg_a100)
        .other          topk_selection_cg_a100,@"STO_CUDA_ENTRY STV_DEFAULT"
topk_selection_cg_a100:
.text.topk_selection_cg_a100:
[----:B------:R-:W-:Y:S01]  /*0000*/  LDC R1, c[0x0][0x37c] ;  /* 0x0000df00ff017b82 */ /* 0x000fe20000000800 */
[----:B------:R-:W0:Y:S01]  /*0010*/  S2R R0, SR_TID.X ;  /* 0x0000000000007919 */ /* 0x000e220000002100 */
[----:B------:R-:W1:Y:S06]  /*0020*/  LDCU UR6, c[0x0][0x398] ;  /* 0x00007300ff0677ac */ /* 0x000e6c0008000800 */
[----:B------:R-:W2:Y:S01]  /*0030*/  S2UR UR5, SR_CgaCtaId ;  /* 0x00000000000579c3 */ /* 0x000ea20000008800 */
[----:B------:R-:W-:Y:S01]  /*0040*/  BSSY.RECONVERGENT B0, `(.L_x_0) ;  /* 0x000001c000007945 */ /* 0x000fe20003800200 */
[----:B------:R-:W-:Y:S01]  /*0050*/  UMOV UR4, 0x400 ;  /* 0x0000040000047882 */ /* 0x000fe20000000000 */
[----:B------:R-:W3:Y:S05]  /*0060*/  LDCU.64 UR8, c[0x0][0x358] ;  /* 0x00006b00ff0877ac */ /* 0x000eea0008000a00 */
[----:B------:R-:W4:Y:S01]  /*0070*/  LDC R2, c[0x0][0x39c] ;  /* 0x0000e700ff027b82 */ /* 0x000f220000000800 */
[----:B------:R-:W0:Y:S01]  /*0080*/  LDCU UR10, c[0x0][0x360] ;  /* 0x00006c00ff0a77ac */ /* 0x000e220008000800 */
[----:B------:R-:W0:Y:S06]  /*0090*/  LDCU.64 UR12, c[0x0][0x380] ;  /* 0x00007000ff0c77ac */ /* 0x000e2c0008000a00 */
[----:B------:R-:W3:Y:S01]  /*00a0*/  S2UR UR11, SR_CTAID.X ;  /* 0x00000000000b79c3 */ /* 0x000ee20000002500 */
[----:B--2---:R-:W-:-:S04]  /*00b0*/  ULEA UR4, UR5, UR4, 0x18 ;  /* 0x0000000405047291 */ /* 0x004fc8000f8ec0ff */
[----:B-1----:R-:W-:Y:S02]  /*00c0*/  ULEA UR7, UR6, UR4, 0x2 ;  /* 0x0000000406077291 */ /* 0x002fe4000f8e10ff */
[----:B0-----:R-:W-:Y:S02]  /*00d0*/  ISETP.GE.AND P1, PT, R0, UR6, PT ;  /* 0x0000000600007c0c */ /* 0x001fe4000bf26270 */
[----:B----4-:R-:W-:-:S11]  /*00e0*/  ISETP.GE.AND P0, PT, R2, 0x1, PT ;  /* 0x000000010200780c */ /* 0x010fd60003f06270 */
[----:B---3--:R-:W-:Y:S05]  /*00f0*/  @P1 BRA `(.L_x_1) ;  /* 0x0000000000401947 */ /* 0x008fea0003800000 */
[----:B------:R-:W-:Y:S02]  /*0100*/  IMAD.U32 R4, RZ, RZ, UR6 ;  /* 0x00000006ff047e24 */ /* 0x000fe4000f8e00ff */
[----:B------:R-:W-:Y:S02]  /*0110*/  IMAD.MOV.U32 R5, RZ, RZ, R0 ;  /* 0x000000ffff057224 */ /* 0x000fe400078e0000 */
[----:B------:R-:W-:-:S07]  /*0120*/  IMAD R4, R4, UR11, RZ ;  /* 0x0000000b04047c24 */ /* 0x000fce000f8e02ff */
.L_x_2:
[----:B------:R-:W-:Y:S02]  /*0130*/  SHF.R.S32.HI R3, RZ, 0x1f, R5 ;  /* 0x0000001fff037819 */ /* 0x000fe40000011405 */
[----:B------:R-:W-:-:S04]  /*0140*/  IADD3 R6, P1, PT, R4, R5, RZ ;  /* 0x0000000504067210 */ /* 0x000fc80007f3e0ff */
[----:B------:R-:W-:Y:S02]  /*0150*/  LEA.HI.X.SX32 R3, R4, R3, 0x1, P1 ;  /* 0x0000000304037211 */ /* 0x000fe400008f0eff */
[----:B------:R-:W-:-:S04]  /*0160*/  LEA R2, P1, R6, UR12, 0x2 ;  /* 0x0000000c06027c11 */ /* 0x000fc8000f8210ff */
[----:B------:R-:W-:-:S05]  /*0170*/  LEA.HI.X R3, R6, UR13, R3, 0x2, P1 ;  /* 0x0000000d06037c11 */ /* 0x000fca00088f1403 */
[----:B------:R-:W2:Y:S01]  /*0180*/  LDG.E.CONSTANT R2, desc[UR8][R2.64] ;  /* 0x0000000802027981 */ /* 0x000ea2000c1e9900 */
[C---:B------:R-:W-:Y:S02]  /*0190*/  LEA R7, R5.reuse, UR4, 0x2 ;  /* 0x0000000405077c11 */ /* 0x040fe4000f8e10ff */
[----:B------:R-:W-:-:S03]  /*01a0*/  LEA R6, R5, UR7, 0x2 ;  /* 0x0000000705067c11 */ /* 0x000fc6000f8e10ff */
[----:B--2---:R-:W-:Y:S04]  /*01b0*/  STS [R7], R2 ;  /* 0x0000000207007388 */ /* 0x004fe80000000800 */
[----:B------:R0:W-:Y:S02]  /*01c0*/  STS [R6], R5 ;  /* 0x0000000506007388 */ /* 0x0001e40000000800 */
[----:B0-----:R-:W-:-:S05]  /*01d0*/  VIADD R5, R5, UR10 ;  /* 0x0000000a05057c36 */ /* 0x001fca0008000000 */
[----:B------:R-:W-:-:S13]  /*01e0*/  ISETP.GE.AND P1, PT, R5, UR6, PT ;  /* 0x0000000605007c0c */ /* 0x000fda000bf26270 */
[----:B------:R-:W-:Y:S05]  /*01f0*/  @!P1 BRA `(.L_x_2) ;  /* 0xfffffffc00cc9947 */ /* 0x000fea000383ffff */
.L_x_1:
[----:B------:R-:W-:Y:S05]  /*0200*/  BSYNC.RECONVERGENT B0 ;  /* 0x0000000000007941 */ /* 0x000fea0003800200 */
.L_x_0:
[----:B------:R-:W-:Y:S06]  /*0210*/  BAR.SYNC.DEFER_BLOCKING 0x0 ;  /* 0x0000000000007b1d */ /* 0x000fec0000010000 */
[----:B------:R-:W-:Y:S05]  /*0220*/  @!P0 EXIT ;  /* 0x000000000000894d */ /* 0x000fea0003800000 */
[----:B------:R-:W0:Y:S01]  /*0230*/  S2R R3, SR_TID.Z ;  /* 0x0000000000037919 */ /* 0x000e220000002300 */
[----:B------:R-:W0:Y:S01]  /*0240*/  LDCU UR5, c[0x0][0x364] ;  /* 0x00006c80ff0577ac */ /* 0x000e220008000800 */
[C---:B------:R-:W-:Y:S01]  /*0250*/  LEA R16, R0.reuse, UR4, 0x2 ;  /* 0x0000000400107c11 */ /* 0x040fe2000f8e10ff */
[----:B------:R-:W0:Y:S02]  /*0260*/  S2R R2, SR_TID.Y ;  /* 0x0000000000027919 */ /* 0x000e240000002200 */
[----:B0-----:R-:W-:Y:S02]  /*0270*/  IMAD R3, R3, UR5, R2 ;  /* 0x0000000503037c24 */ /* 0x001fe4000f8e0202 */
[----:B------:R-:W-:Y:S02]  /*0280*/  IMAD.MOV.U32 R2, RZ, RZ, RZ ;  /* 0x000000ffff027224 */ /* 0x000fe400078e00ff */
[----:B------:R-:W-:Y:S01]  /*0290*/  IMAD R4, R3, UR10, R0 ;  /* 0x0000000a03047c24 */ /* 0x000fe2000f8e0200 */
[----:B------:R-:W-:-:S04]  /*02a0*/  LEA R3, R0, UR7, 0x2 ;  /* 0x0000000700037c11 */ /* 0x000fc8000f8e10ff */
[----:B------:R-:W-:-:S04]  /*02b0*/  SHF.R.U32.HI R5, RZ, 0x3, R4 ;  /* 0x00000003ff057819 */ /* 0x000fc80000011604 */
[----:B------:R-:W-:-:S07]  /*02c0*/  LOP3.LUT R5, R5, 0x3fffc, RZ, 0xc0, !PT ;  /* 0x0003fffc05057812 */ /* 0x000fce00078ec0ff */
.L_x_11:
[----:B0-2---:R-:W0:Y:S01]  /*02d0*/  LDC R8, c[0x0][0x398] ;  /* 0x0000e600ff087b82 */ /* 0x005e220000000800 */
[----:B------:R-:W-:Y:S01]  /*02e0*/  BSSY.RECONVERGENT B0, `(.L_x_3) ;  /* 0x0000014000007945 */ /* 0x000fe20003800200 */
[----:B------:R-:W-:Y:S01]  /*02f0*/  LOP3.LUT P0, RZ, R4, 0x1f, RZ, 0xc0, !PT ;  /* 0x0000001f04ff7812 */ /* 0x000fe2000780c0ff */
[----:B------:R-:W-:Y:S02]  /*0300*/  IMAD.MOV.U32 R12, RZ, RZ, -0x1 ;  /* 0xffffffffff0c7424 */ /* 0x000fe400078e00ff */
[----:B------:R-:W-:Y:S01]  /*0310*/  IMAD.MOV.U32 R13, RZ, RZ, -0x800001 ;  /* 0xff7fffffff0d7424 */ /* 0x000fe200078e00ff */
[----:B0-----:R-:W-:-:S13]  /*0320*/  ISETP.GE.AND P1, PT, R0, R8, PT ;  /* 0x000000080000720c */ /* 0x001fda0003f26270 */
[----:B-1----:R-:W-:Y:S05]  /*0330*/  @P1 BRA `(.L_x_4) ;  /* 0x0000000000381947 */ /* 0x002fea0003800000 */
[----:B------:R-:W0:Y:S01]  /*0340*/  S2R R7, SR_CgaCtaId ;  /* 0x0000000000077919 */ /* 0x000e220000008800 */
[----:B------:R-:W-:Y:S01]  /*0350*/  MOV R6, 0x400 ;  /* 0x0000040000067802 */ /* 0x000fe20000000f00 */
[----:B------:R-:W-:Y:S02]  /*0360*/  IMAD.MOV.U32 R13, RZ, RZ, -0x800001 ;  /* 0xff7fffffff0d7424 */ /* 0x000fe400078e00ff */
[----:B------:R-:W-:Y:S01]  /*0370*/  IMAD.MOV.U32 R12, RZ, RZ, -0x1 ;  /* 0xffffffffff0c7424 */ /* 0x000fe200078e00ff */
[----:B0-----:R-:W-:Y:S01]  /*0380*/  LEA R10, R7, R6, 0x18 ;  /* 0x00000006070a7211 */ /* 0x001fe200078ec0ff */
[----:B------:R-:W-:-:S07]  /*0390*/  IMAD.MOV.U32 R7, RZ, RZ, R0 ;  /* 0x000000ffff077224 */ /* 0x000fce00078e0000 */
.L_x_5:
[----:B------:R-:W-:-:S06]  /*03a0*/  IMAD R6, R7, 0x4, R10 ;  /* 0x0000000407067824 */ /* 0x000fcc00078e020a */
[----:B------:R-:W0:Y:S02]  /*03b0*/  LDS R6, [R6] ;  /* 0x0000000006067984 */ /* 0x000e240000000800 */
[----:B0-----:R-:W-:-:S04]  /*03c0*/  FSETP.GT.AND P1, PT, R6, R13, PT ;  /* 0x0000000d0600720b */ /* 0x001fc80003f24000 */
[C---:B------:R-:W-:Y:S01]  /*03d0*/  SEL R12, R7.reuse, R12, P1 ;  /* 0x0000000c070c7207 */ /* 0x040fe20000800000 */
[----:B------:R-:W-:Y:S01]  /*03e0*/  VIADD R7, R7, UR10 ;  /* 0x0000000a07077c36 */ /* 0x000fe20008000000 */
[----:B------:R-:W-:-:S04]  /*03f0*/  FSEL R13, R6, R13, P1 ;  /* 0x0000000d060d7208 */ /* 0x000fc80000800000 */
[----:B------:R-:W-:-:S13]  /*0400*/  ISETP.GE.AND P2, PT, R7, R8, PT ;  /* 0x000000080700720c */ /* 0x000fda0003f46270 */
[----:B------:R-:W-:Y:S05]  /*0410*/  @!P2 BRA `(.L_x_5) ;  /* 0xfffffffc00e0a947 */ /* 0x000fea000383ffff */
.L_x_4:
[----:B------:R-:W-:Y:S05]  /*0420*/  BSYNC.RECONVERGENT B0 ;  /* 0x0000000000007941 */ /* 0x000fea0003800200 */
.L_x_3:
[----:B------:R-:W-:Y:S01]  /*0430*/  UMOV UR5, 0xffffffff ;  /* 0xffffffff00057882 */ /* 0x000fe20000000000 */
[----:B------:R-:W-:Y:S02]  /*0440*/  IMAD.MOV.U32 R6, RZ, RZ, -0x800001 ;  /* 0xff7fffffff067424 */ /* 0x000fe400078e00ff */
[----:B------:R-:W-:Y:S05]  /*0450*/  BRA.DIV UR5, `(.L_x_6) ;  /* 0x0000000605507947 */ /* 0x000fea000b800000 */
[----:B------:R-:W0:Y:S04]  /*0460*/  SHFL.DOWN PT, R14, R13, 0x10, 0x1f ;  /* 0x0a001f000d0e7f89 */ /* 0x000e2800000e0000 */
[----:B------:R-:W1:Y:S01]  /*0470*/  SHFL.DOWN PT, R15, R12, 0x10, 0x1f ;  /* 0x0a001f000c0f7f89 */ /* 0x000e6200000e0000 */
[----:B0-----:R-:W-:-:S04]  /*0480*/  FSETP.GEU.AND P1, PT, R13, R14, PT ;  /* 0x0000000e0d00720b */ /* 0x001fc80003f2e000 */
[----:B------:R-:W-:Y:S02]  /*0490*/  FSEL R14, R14, R13, !P1 ;  /* 0x0000000d0e0e7208 */ /* 0x000fe40004800000 */
[----:B-1----:R-:W-:-:S03]  /*04a0*/  SEL R15, R15, R12, !P1 ;  /* 0x0000000c0f0f7207 */ /* 0x002fc60004800000 */
        /* <DEDUP_REMOVED lines=20> */
[----:B------:R0:W-:Y:S04]  /*05f0*/  @!P0 STS [R5+UR4], R14 ;  /* 0x0000000e05008988 */ /* 0x0001e80008000804 */
[----:B------:R0:W-:Y:S01]  /*0600*/  @!P0 STS [R5+UR7], R8 ;  /* 0x0000000805008988 */ /* 0x0001e20008000807 */
[----:B------:R-:W-:Y:S01]  /*0610*/  BAR.SYNC.DEFER_BLOCKING 0x0 ;  /* 0x0000000000007b1d */ /* 0x000fe20000010000 */
[----:B------:R-:W-:-:S13]  /*0620*/  ISETP.GT.U32.AND P0, PT, R0, 0x1f, PT ;  /* 0x0000001f0000780c */ /* 0x000fda0003f04070 */
.L_x_24:
[----:B------:R-:W-:Y:S04]  /*0630*/  BSSY B0, `(.L_x_7) ;  /* 0x000002e000007945 */ /* 0x000fe80003800000 */
[----:B------:R-:W-:Y:S05]  /*0640*/  @P0 BRA `(.L_x_8) ;  /* 0x0000000000b00947 */ /* 0x000fea0003800000 */
[----:B------:R1:W2:Y:S01]  /*0650*/  LDS R12, [R3] ;  /* 0x00000000030c7984 */ /* 0x0002a20000000800 */
[----:B------:R-:W-:Y:S01]  /*0660*/  UMOV UR5, 0xffffffff ;  /* 0xffffffff00057882 */ /* 0x000fe20000000000 */
[----:B------:R-:W-:Y:S02]  /*0670*/  ISETP.NE.AND P0, PT, R0, RZ, PT ;  /* 0x000000ff0000720c */ /* 0x000fe40003f05270 */
[----:B------:R1:W3:Y:S01]  /*0680*/  LDS R13, [R16] ;  /* 0x00000000100d7984 */ /* 0x0002e20000000800 */
[----:B------:R-:W-:Y:S10]  /*0690*/  BRA.DIV UR5, `(.L_x_9) ;  /* 0x0000000a051c7947 */ /* 0x000ff4000b800000 */
[----:B0--3--:R-:W0:Y:S04]  /*06a0*/  SHFL.DOWN PT, R14, R13, 0x10, 0x1f ;  /* 0x0a001f000d0e7f89 */ /* 0x009e2800000e0000 */
[----:B--2---:R-:W2:Y:S01]  /*06b0*/  SHFL.DOWN PT, R15, R12, 0x10, 0x1f ;  /* 0x0a001f000c0f7f89 */ /* 0x004ea200000e0000 */
[----:B0-----:R-:W-:-:S04]  /*06c0*/  FSETP.GEU.AND P1, PT, R13, R14, PT ;  /* 0x0000000e0d00720b */ /* 0x001fc80003f2e000 */
[----:B------:R-:W-:Y:S02]  /*06d0*/  FSEL R14, R14, R13, !P1 ;  /* 0x0000000d0e0e7208 */ /* 0x000fe40004800000 */
[----:B--2---:R-:W-:-:S03]  /*06e0*/  SEL R15, R15, R12, !P1 ;  /* 0x0000000c0f0f7207 */ /* 0x004fc60004800000 */
[----:B------:R-:W0:Y:S04]  /*06f0*/  SHFL.DOWN PT, R17, R14, 0x8, 0x1f ;  /* 0x09001f000e117f89 */ /* 0x000e2800000e0000 */
[----:B------:R-:W2:Y:S01]  /*0700*/  SHFL.DOWN PT, R18, R15, 0x8, 0x1f ;  /* 0x09001f000f127f89 */ /* 0x000ea200000e0000 */
        /* <DEDUP_REMOVED lines=13> */
[----:B------:R0:W2:Y:S04]  /*07e0*/  SHFL.DOWN PT, R22, R13, 0x1, 0x1f ;  /* 0x08201f000d167f89 */ /* 0x0000a800000e0000 */
[----:B------:R0:W3:Y:S02]  /*07f0*/  SHFL.DOWN PT, R11, R14, 0x1, 0x1f ;  /* 0x08201f000e0b7f89 */ /* 0x0000e400000e0000 */
.L_x_36:
[----:B--2---:R-:W-:-:S04]  /*0800*/  FSETP.GEU.AND P1, PT, R13, R22, PT ;  /* 0x000000160d00720b */ /* 0x004fc80003f2e000 */
[----:B0-----:R-:W-:Y:S02]  /*0810*/  FSEL R13, R22, R13, !P1 ;  /* 0x0000000d160d7208 */ /* 0x001fe40004800000 */
[----:B---3--:R-:W-:Y:S01]  /*0820*/  SEL R7, R11, R14, !P1 ;  /* 0x0000000e0b077207 */ /* 0x008fe20004800000 */
[----:B------:R-:W-:Y:S06]  /*0830*/  @P0 BRA `(.L_x_8) ;  /* 0x0000000000340947 */ /* 0x000fec0003800000 */
[----:B------:R-:W0:Y:S01]  /*0840*/  S2UR UR6, SR_CgaCtaId ;  /* 0x00000000000679c3 */ /* 0x000e220000008800 */
[----:B------:R-:W-:-:S07]  /*0850*/  UMOV UR5, 0x400 ;  /* 0x0000040000057882 */ /* 0x000fce0000000000 */
[----:B------:R-:W2:Y:S08]  /*0860*/  LDC R15, c[0x0][0x39c] ;  /* 0x0000e700ff0f7b82 */ /* 0x000eb00000000800 */
[----:B------:R-:W3:Y:S08]  /*0870*/  LDC.64 R10, c[0x0][0x388] ;  /* 0x0000e200ff0a7b82 */ /* 0x000ef00000000a00 */
[----:B------:R-:W4:Y:S01]  /*0880*/  LDC.64 R8, c[0x0][0x390] ;  /* 0x0000e400ff087b82 */ /* 0x000f220000000a00 */
[----:B0-----:R-:W-:-:S06]  /*0890*/  ULEA UR5, UR6, UR5, 0x18 ;  /* 0x0000000506057291 */ /* 0x001fcc000f8ec0ff */
[----:B------:R-:W-:Y:S01]  /*08a0*/  LEA R17, R7, UR5, 0x2 ;  /* 0x0000000507117c11 */ /* 0x000fe2000f8e10ff */
[----:B--2---:R-:W-:-:S04]  /*08b0*/  IMAD R15, R15, UR11, R2 ;  /* 0x0000000b0f0f7c24 */ /* 0x004fc8000f8e0202 */
[----:B------:R2:W-:Y:S01]  /*08c0*/  STS [R17], R6 ;  /* 0x0000000611007388 */ /* 0x0005e20000000800 */
[----:B---3--:R-:W-:-:S05]  /*08d0*/  IMAD.WIDE.U32 R10, R15, 0x4, R10 ;  /* 0x000000040f0a7825 */ /* 0x008fca00078e000a */
[----:B------:R2:W-:Y:S01]  /*08e0*/  STG.E desc[UR8][R10.64], R7 ;  /* 0x000000070a007986 */ /* 0x0005e2000c101908 */
[----:B----4-:R-:W-:-:S05]  /*08f0*/  IMAD.WIDE.U32 R8, R15, 0x4, R8 ;  /* 0x000000040f087825 */ /* 0x010fca00078e0008 */
[----:B------:R2:W-:Y:S02]  /*0900*/  STG.E desc[UR8][R8.64], R13 ;  /* 0x0000000d08007986 */ /* 0x0005e4000c101908 */
.L_x_8:
[----:B------:R-:W-:Y:S05]  /*0910*/  BSYNC B0 ;  /* 0x0000000000007941 */ /* 0x000fea0003800000 */
.L_x_7:
[----:B------:R-:W-:-:S03]  /*0920*/  UMOV UR5, 0xffffffff ;  /* 0xffffffff00057882 */ /* 0x000fc60000000000 */
[----:B------:R-:W-:Y:S05]  /*0930*/  BRA.DIV UR5, `(.L_x_10) ;  /* 0x0000000a05947947 */ /* 0x000fea000b800000 */
[----:B------:R-:W-:Y:S06]  /*0940*/  BAR.SYNC.DEFER_BLOCKING 0x0 ;  /* 0x0000000000007b1d */ /* 0x000fec0000010000 */
.L_x_39:
[----:B------:R-:W3:Y:S01]  /*0950*/  LDCU UR5, c[0x0][0x39c] ;  /* 0x00007380ff0577ac */ /* 0x000ee20008000800 */
[----:B------:R-:W-:-:S05]  /*0960*/  VIADD R2, R2, 0x1 ;  /* 0x0000000102027836 */ /* 0x000fca0000000000 */
[----:B---3--:R-:W-:-:S13]  /*0970*/  ISETP.NE.AND P0, PT, R2, UR5, PT ;  /* 0x0000000502007c0c */ /* 0x008fda000bf05270 */
[----:B------:R-:W-:Y:S05]  /*0980*/  @P0 BRA `(.L_x_11) ;  /* 0xfffffff800500947 */ /* 0x000fea000383ffff */
[----:B------:R-:W-:Y:S05]  /*0990*/  EXIT ;  /* 0x000000000000794d */ /* 0x000fea0003800000 */
.L_x_6:
[----:B------:R-:W-:Y:S01]  /*09a0*/  BSSY B0, `(.L_x_12) ;  /* 0x0000008000007945 */ /* 0x000fe20003800000 */
[----:B------:R-:W-:Y:S02]  /*09b0*/  IMAD.MOV.U32 R10, RZ, RZ, R13 ;  /* 0x000000ffff0a7224 */ /* 0x000fe400078e000d */
[----:B------:R-:W-:Y:S02]  /*09c0*/  IMAD.MOV.U32 R9, RZ, RZ, 0x10 ;  /* 0x00000010ff097424 */ /* 0x000fe400078e00ff */
[----:B------:R-:W-:Y:S02]  /*09d0*/  IMAD.MOV.U32 R8, RZ, RZ, 0x1f ;  /* 0x0000001fff087424 */ /* 0x000fe400078e00ff */
[----:B------:R-:W-:-:S07]  /*09e0*/  IMAD.MOV.U32 R7, RZ, RZ, -0x1 ;  /* 0xffffffffff077424 */ /* 0x000fce00078e00ff */
[----:B------:R-:W-:Y:S05]  /*09f0*/  WARPSYNC.COLLECTIVE R7, `(.L_x_13) ;  /* 0x0000000007087348 */ /* 0x000fea0003c00000 */
[----:B------:R0:W1:Y:S02]  /*0a00*/  SHFL.DOWN P1, R11, R10, R9, R8 ;  /* 0x080000090a0b7389 */ /* 0x0000640000020008 */
[----:B01----:R-:W-:Y:S05]  /*0a10*/  ENDCOLLECTIVE ;  /* 0x000000000000791b */ /* 0x003fea0003800000 */
.L_x_13:
[----:B------:R-:W-:Y:S05]  /*0a20*/  BSYNC B0 ;  /* 0x0000000000007941 */ /* 0x000fea0003800000 */
.L_x_12:
[----:B------:R-:W-:Y:S02]  /*0a30*/  IMAD.MOV.U32 R10, RZ, RZ, R12 ;  /* 0x000000ffff0a7224 */ /* 0x000fe400078e000c */
[----:B------:R-:W-:Y:S02]  /*0a40*/  IMAD.MOV.U32 R9, RZ, RZ, 0x10 ;  /* 0x00000010ff097424 */ /* 0x000fe400078e00ff */
[----:B------:R-:W-:Y:S02]  /*0a50*/  IMAD.MOV.U32 R8, RZ, RZ, 0x1f ;  /* 0x0000001fff087424 */ /* 0x000fe400078e00ff */
[----:B------:R-:W-:Y:S02]  /*0a60*/  IMAD.MOV.U32 R7, RZ, RZ, -0x1 ;  /* 0xffffffffff077424 */ /* 0x000fe400078e00ff */
[----:B------:R-:W-:-:S07]  /*0a70*/  IMAD.MOV.U32 R14, RZ, RZ, R11 ;  /* 0x000000ffff0e7224 */ /* 0x000fce00078e000b */
[----:B------:R-:W-:Y:S05]  /*0a80*/  WARPSYNC.COLLECTIVE R7, `(.L_x_14) ;  /* 0x0000000007087348 */ /* 0x000fea0003c00000 */
[----:B------:R0:W1:Y:S02]  /*0a90*/  SHFL.DOWN P1, R11, R10, R9, R8 ;  /* 0x080000090a0b7389 */ /* 0x0000640000020008 */
[----:B01----:R-:W-:Y:S05]  /*0aa0*/  ENDCOLLECTIVE ;  /* 0x000000000000791b */ /* 0x003fea0003800000 */
.L_x_14:
[----:B------:R-:W-:-:S04]  /*0ab0*/  FSETP.GEU.AND P2, PT, R13, R14, PT ;  /* 0x0000000e0d00720b */ /* 0x000fc80003f4e000 */
[----:B------:R-:W-:-:S05]  /*0ac0*/  FSEL R14, R14, R13, !P2 ;  /* 0x0000000d0e0e7208 */ /* 0x000fca0005000000 */
[----:B------:R-:W-:Y:S02]  /*0ad0*/  IMAD.MOV.U32 R10, RZ, RZ, R14 ;  /* 0x000000ffff0a7224 */ /* 0x000fe400078e000e */
[----:B------:R-:W-:Y:S02]  /*0ae0*/  IMAD.MOV.U32 R9, RZ, RZ, 0x8 ;  /* 0x00000008ff097424 */ /* 0x000fe400078e00ff */
[----:B------:R-:W-:-:S07]  /*0af0*/  IMAD.MOV.U32 R15, RZ, RZ, R11 ;  /* 0x000000ffff0f7224 */ /* 0x000fce00078e000b */
[----:B------:R-:W-:Y:S05]  /*0b00*/  WARPSYNC.COLLECTIVE R7, `(.L_x_15) ;  /* 0x0000000007087348 */ /* 0x000fea0003c00000 */
[----:B------:R0:W1:Y:S02]  /*0b10*/  SHFL.DOWN P1, R11, R10, R9, R8 ;  /* 0x080000090a0b7389 */ /* 0x0000640000020008 */
[----:B01----:R-:W-:Y:S05]  /*0b20*/  ENDCOLLECTIVE ;  /* 0x000000000000791b */ /* 0x003fea0003800000 */
.L_x_15:
[----:B------:R-:W-:-:S05]  /*0b30*/  SEL R15, R15, R12, !P2 ;  /* 0x0000000c0f0f7207 */ /* 0x000fca0005000000 */
[----:B------:R-:W-:Y:S02]  /*0b40*/  IMAD.MOV.U32 R10, RZ, RZ, R15 ;  /* 0x000000ffff0a7224 */ /* 0x000fe400078e000f */
[----:B------:R-:W-:-:S07]  /*0b50*/  IMAD.MOV.U32 R17, RZ, RZ, R11 ;  /* 0x000000ffff117224 */ /* 0x000fce00078e000b */
[----:B------:R-:W-:Y:S05]  /*0b60*/  WARPSYNC.COLLECTIVE R7, `(.L_x_16) ;  /* 0x0000000007087348 */ /* 0x000fea0003c00000 */
[----:B------:R0:W1:Y:S02]  /*0b70*/  SHFL.DOWN P1, R11, R10, R9, R8 ;  /* 0x080000090a0b7389 */ /* 0x0000640000020008 */
[----:B01----:R-:W-:Y:S05]  /*0b80*/  ENDCOLLECTIVE ;  /* 0x000000000000791b */ /* 0x003fea0003800000 */
.L_x_16:
        /* <DEDUP_REMOVED lines=8> */
.L_x_17:
[----:B------:R-:W-:-:S05]  /*0c10*/  SEL R18, R18, R15, !P2 ;  /* 0x0000000f12127207 */ /* 0x000fca0005000000 */
[----:B------:R-:W-:Y:S02]  /*0c20*/  IMAD.MOV.U32 R10, RZ, RZ, R18 ;  /* 0x000000ffff0a7224 */ /* 0x000fe400078e0012 */
[----:B------:R-:W-:-:S07]  /*0c30*/  IMAD.MOV.U32 R20, RZ, RZ, R11 ;  /* 0x000000ffff147224 */ /* 0x000fce00078e000b */
[----:B------:R-:W-:Y:S05]  /*0c40*/  WARPSYNC.COLLECTIVE R7, `(.L_x_18) ;  /* 0x0000000007087348 */ /* 0x000fea0003c00000 */
[----:B------:R0:W1:Y:S02]  /*0c50*/  SHFL.DOWN P1, R11, R10, R9, R8 ;  /* 0x080000090a0b7389 */ /* 0x0000640000020008 */
[----:B01----:R-:W-:Y:S05]  /*0c60*/  ENDCOLLECTIVE ;  /* 0x000000000000791b */ /* 0x003fea0003800000 */
.L_x_18:
        /* <DEDUP_REMOVED lines=8> */
.L_x_19:
[----:B------:R-:W-:Y:S01]  /*0cf0*/  SEL R13, R13, R18, !P2 ;  /* 0x000000120d0d7207 */ /* 0x000fe20005000000 */
[----:B------:R-:W-:-:S04]  /*0d00*/  IMAD.MOV.U32 R18, RZ, RZ, 0x0 ;  /* 0x00000000ff127424 */ /* 0x000fc800078e00ff */
[----:B------:R-:W-:Y:S02]  /*0d10*/  IMAD.MOV.U32 R10, RZ, RZ, R13 ;  /* 0x000000ffff0a7224 */ /* 0x000fe400078e000d */
[----:B------:R-:W-:-:S07]  /*0d20*/  IMAD.MOV.U32 R19, RZ, RZ, R11 ;  /* 0x000000ffff137224 */ /* 0x000fce00078e000b */
[----:B------:R-:W-:Y:S05]  /*0d30*/  WARPSYNC.COLLECTIVE R7, `(.L_x_20) ;  /* 0x0000000007087348 */ /* 0x000fea0003c00000 */
[----:B------:R0:W1:Y:S02]  /*0d40*/  SHFL.DOWN P1, R11, R10, R9, R8 ;  /* 0x080000090a0b7389 */ /* 0x0000640000020008 */
[----:B01----:R-:W-:Y:S05]  /*0d50*/  ENDCOLLECTIVE ;  /* 0x000000000000791b */ /* 0x003fea0003800000 */
.L_x_20:
[----:B------:R-:W-:Y:S01]  /*0d60*/  IMAD.MOV.U32 R9, RZ, RZ, 0x1 ;  /* 0x00000001ff097424 */ /* 0x000fe200078e00ff */
[----:B------:R-:W-:-:S04]  /*0d70*/  FSETP.GEU.AND P1, PT, R20, R19, PT ;  /* 0x000000131400720b */ /* 0x000fc80003f2e000 */
[----:B------:R-:W-:Y:S02]  /*0d80*/  FSEL R19, R19, R20, !P1 ;  /* 0x0000001413137208 */ /* 0x000fe40004800000 */
[----:B------:R-:W-:-:S03]  /*0d90*/  SEL R12, R11, R13, !P1 ;  /* 0x0000000d0b0c7207 */ /* 0x000fc60004800000 */
[----:B------:R-:W-:-:S07]  /*0da0*/  IMAD.MOV.U32 R10, RZ, RZ, R19 ;  /* 0x000000ffff0a7224 */ /* 0x000fce00078e0013 */
[----:B------:R-:W-:Y:S05]  /*0db0*/  WARPSYNC.COLLECTIVE R7, `(.L_x_21) ;  /* 0x0000000007087348 */ /* 0x000fea0003c00000 */
[----:B------:R0:W1:Y:S02]  /*0dc0*/  SHFL.DOWN P1, R11, R10, R9, R8 ;  /* 0x080000090a0b7389 */ /* 0x0000640000020008 */
[----:B01----:R-:W-:Y:S05]  /*0dd0*/  ENDCOLLECTIVE ;  /* 0x000000000000791b */ /* 0x003fea0003800000 */
.L_x_21:
[----:B------:R-:W-:Y:S02]  /*0de0*/  IMAD.MOV.U32 R10, RZ, RZ, R12 ;  /* 0x000000ffff0a7224 */ /* 0x000fe400078e000c */
[----:B------:R-:W-:-:S07]  /*0df0*/  IMAD.MOV.U32 R14, RZ, RZ, R11 ;  /* 0x000000ffff0e7224 */ /* 0x000fce00078e000b */
[----:B------:R-:W-:Y:S05]  /*0e00*/  WARPSYNC.COLLECTIVE R7, `(.L_x_22) ;  /* 0x0000000007087348 */ /* 0x000fea0003c00000 */
[----:B------:R0:W1:Y:S02]  /*0e10*/  SHFL.DOWN P1, R11, R10, R9, R8 ;  /* 0x080000090a0b7389 */ /* 0x0000640000020008 */
[----:B01----:R-:W-:Y:S05]  /*0e20*/  ENDCOLLECTIVE ;  /* 0x000000000000791b */ /* 0x003fea0003800000 */
.L_x_22:
[----:B------:R-:W-:-:S04]  /*0e30*/  FSETP.GEU.AND P1, PT, R19, R14, PT ;  /* 0x0000000e1300720b */ /* 0x000fc80003f2e000 */
[----:B------:R-:W-:Y:S02]  /*0e40*/  FSEL R14, R14, R19, !P1 ;  /* 0x000000130e0e7208 */ /* 0x000fe40004800000 */
[----:B------:R-:W-:Y:S01]  /*0e50*/  SEL R12, R11, R12, !P1 ;  /* 0x0000000c0b0c7207 */ /* 0x000fe20004800000 */
[----:B------:R-:W-:Y:S02]  /*0e60*/  IMAD.MOV.U32 R11, RZ, RZ, 0x0 ;  /* 0x00000000ff0b7424 */ /* 0x000fe400078e00ff */
[----:B------:R0:W-:Y:S04]  /*0e70*/  @!P0 STS [R5+UR4], R14 ;  /* 0x0000000e05008988 */ /* 0x0001e80008000804 */
[----:B------:R0:W-:Y:S02]  /*0e80*/  @!P0 STS [R5+UR7], R12 ;  /* 0x0000000c05008988 */ /* 0x0001e40008000807 */
[----:B0-----:R-:W-:Y:S05]  /*0e90*/  WARPSYNC.COLLECTIVE.ALL `(.L_x_23) ;  /* 0x0000000000147948 */ /* 0x001fea0003c00000 */
[----:B------:R-:W-:-:S04]  /*0ea0*/  SHF.L.U32 R11, R11, 0x10, RZ ;  /* 0x000000100b0b7819 */ /* 0x000fc800000006ff */
[----:B------:R-:W-:-:S05]  /*0eb0*/  LOP3.LUT R11, R11, 0xf, R18, 0xf8, !PT ;  /* 0x0000000f0b0b7812 */ /* 0x000fca00078ef812 */
[----:B------:R1:W-:Y:S02]  /*0ec0*/  BAR.SYNC.DEFER_BLOCKING R11, R11 ;  /* 0x0000000b0000731d */ /* 0x0003e40000010000 */
[----:B-1----:R-:W-:-:S04]  /*0ed0*/  SHF.R.U32 R11, R11, 0x10, RZ ;  /* 0x000000100b0b7819 */ /* 0x002fc800000016ff */
[----:B0-----:R-:W-:Y:S05]  /*0ee0*/  ENDCOLLECTIVE ;  /* 0x000000000000791b */ /* 0x001fea0003800000 */
.L_x_23:
[----:B------:R-:W-:Y:S01]  /*0ef0*/  ISETP.GT.U32.AND P0, PT, R0, 0x1f, PT ;  /* 0x0000001f0000780c */ /* 0x000fe20003f04070 */
[----:B------:R-:W-:-:S12]  /*0f00*/  BRA `(.L_x_24) ;  /* 0xfffffff400c87947 */ /* 0x000fd8000383ffff */
.L_x_9:
[----:B------:R-:W-:Y:S01]  /*0f10*/  BSSY B1, `(.L_x_25) ;  /* 0x0000008000017945 */ /* 0x000fe20003800000 */
[----:B---3--:R-:W-:Y:S02]  /*0f20*/  IMAD.MOV.U32 R10, RZ, RZ, R13 ;  /* 0x000000ffff0a7224 */ /* 0x008fe400078e000d */
[----:B------:R-:W-:Y:S02]  /*0f30*/  IMAD.MOV.U32 R9, RZ, RZ, 0x10 ;  /* 0x00000010ff097424 */ /* 0x000fe400078e00ff */
[----:B0-----:R-:W-:Y:S02]  /*0f40*/  IMAD.MOV.U32 R8, RZ, RZ, 0x1f ;  /* 0x0000001fff087424 */ /* 0x001fe400078e00ff */
[----:B------:R-:W-:-:S07]  /*0f50*/  IMAD.MOV.U32 R7, RZ, RZ, -0x1 ;  /* 0xffffffffff077424 */ /* 0x000fce00078e00ff */
[----:B-12---:R-:W-:Y:S05]  /*0f60*/  WARPSYNC.COLLECTIVE R7, `(.L_x_26) ;  /* 0x0000000007087348 */ /* 0x006fea0003c00000 */
[----:B------:R0:W3:Y:S02]  /*0f70*/  SHFL.DOWN P1, R11, R10, R9, R8 ;  /* 0x080000090a0b7389 */ /* 0x0000e40000020008 */
[----:B0123--:R-:W-:Y:S05]  /*0f80*/  ENDCOLLECTIVE ;  /* 0x000000000000791b */ /* 0x00ffea0003800000 */
.L_x_26:
[----:B------:R-:W-:Y:S05]  /*0f90*/  BSYNC B1 ;  /* 0x0000000000017941 */ /* 0x000fea0003800000 */
.L_x_25:
        /* <DEDUP_REMOVED lines=8> */
.L_x_27:
        /* <DEDUP_REMOVED lines=8> */
.L_x_28:
[----:B------:R-:W-:-:S05]  /*10a0*/  SEL R15, R15, R12, !P2 ;  /* 0x0000000c0f0f7207 */ /* 0x000fca0005000000 */
[----:B------:R-:W-:Y:S02]  /*10b0*/  IMAD.MOV.U32 R10, RZ, RZ, R15 ;  /* 0x000000ffff0a7224 */ /* 0x000fe400078e000f */
[----:B------:R-:W-:-:S07]  /*10c0*/  IMAD.MOV.U32 R17, RZ, RZ, R11 ;  /* 0x000000ffff117224 */ /* 0x000fce00078e000b */
[----:B------:R-:W-:Y:S05]  /*10d0*/  WARPSYNC.COLLECTIVE R7, `(.L_x_29) ;  /* 0x0000000007087348 */ /* 0x000fea0003c00000 */
[----:B------:R0:W1:Y:S02]  /*10e0*/  SHFL.DOWN P1, R11, R10, R9, R8 ;  /* 0x080000090a0b7389 */ /* 0x0000640000020008 */
[----:B01----:R-:W-:Y:S05]  /*10f0*/  ENDCOLLECTIVE ;  /* 0x000000000000791b */ /* 0x003fea0003800000 */
.L_x_29:
        /* <DEDUP_REMOVED lines=8> */
.L_x_30:
[----:B------:R-:W-:-:S05]  /*1180*/  SEL R18, R18, R15, !P2 ;  /* 0x0000000f12127207 */ /* 0x000fca0005000000 */
[----:B------:R-:W-:Y:S02]  /*1190*/  IMAD.MOV.U32 R10, RZ, RZ, R18 ;  /* 0x000000ffff0a7224 */ /* 0x000fe400078e0012 */
[----:B------:R-:W-:-:S07]  /*11a0*/  IMAD.MOV.U32 R20, RZ, RZ, R11 ;  /* 0x000000ffff147224 */ /* 0x000fce00078e000b */
[----:B------:R-:W-:Y:S05]  /*11b0*/  WARPSYNC.COLLECTIVE R7, `(.L_x_31) ;  /* 0x0000000007087348 */ /* 0x000fea0003c00000 */
[----:B------:R0:W1:Y:S02]  /*11c0*/  SHFL.DOWN P1, R11, R10, R9, R8 ;  /* 0x080000090a0b7389 */ /* 0x0000640000020008 */
[----:B01----:R-:W-:Y:S05]  /*11d0*/  ENDCOLLECTIVE ;  /* 0x000000000000791b */ /* 0x003fea0003800000 */
.L_x_31:
        /* <DEDUP_REMOVED lines=8> */
.L_x_32:
[----:B------:R-:W-:Y:S02]  /*1260*/  IMAD.MOV.U32 R10, RZ, RZ, R12 ;  /* 0x000000ffff0a7224 */ /* 0x000fe400078e000c */
[----:B------:R-:W-:-:S07]  /*1270*/  IMAD.MOV.U32 R13, RZ, RZ, R11 ;  /* 0x000000ffff0d7224 */ /* 0x000fce00078e000b */
[----:B------:R-:W-:Y:S05]  /*1280*/  WARPSYNC.COLLECTIVE R7, `(.L_x_33) ;  /* 0x0000000007087348 */ /* 0x000fea0003c00000 */
[----:B------:R0:W1:Y:S02]  /*1290*/  SHFL.DOWN P1, R11, R10, R9, R8 ;  /* 0x080000090a0b7389 */ /* 0x0000640000020008 */
[----:B01----:R-:W-:Y:S05]  /*12a0*/  ENDCOLLECTIVE ;  /* 0x000000000000791b */ /* 0x003fea0003800000 */
.L_x_33:
        /* <DEDUP_REMOVED lines=8> */
.L_x_34:
[----:B------:R-:W-:Y:S02]  /*1330*/  IMAD.MOV.U32 R10, RZ, RZ, R14 ;  /* 0x000000ffff0a7224 */ /* 0x000fe400078e000e */
[----:B------:R-:W-:-:S07]  /*1340*/  IMAD.MOV.U32 R22, RZ, RZ, R11 ;  /* 0x000000ffff167224 */ /* 0x000fce00078e000b */
[----:B------:R-:W-:Y:S05]  /*1350*/  WARPSYNC.COLLECTIVE R7, `(.L_x_35) ;  /* 0x0000000007087348 */ /* 0x000fea0003c00000 */
[----:B------:R0:W1:Y:S02]  /*1360*/  SHFL.DOWN P1, R11, R10, R9, R8 ;  /* 0x080000090a0b7389 */ /* 0x0000640000020008 */
[----:B01----:R-:W-:Y:S05]  /*1370*/  ENDCOLLECTIVE ;  /* 0x000000000000791b */ /* 0x003fea0003800000 */
.L_x_35:
[----:B------:R-:W-:Y:S05]  /*1380*/  BRA `(.L_x_36) ;  /* 0xfffffff4001c7947 */ /* 0x000fea000383ffff */
.L_x_10:
[----:B------:R-:W-:Y:S01]  /*1390*/  BSSY B0, `(.L_x_37) ;  /* 0x000000a000007945 */ /* 0x000fe20003800000 */
[----:B------:R-:W-:Y:S02]  /*13a0*/  IMAD.MOV.U32 R18, RZ, RZ, 0x0 ;  /* 0x00000000ff127424 */ /* 0x000fe400078e00ff */
[----:B--2---:R-:W-:Y:S02]  /*13b0*/  IMAD.MOV.U32 R11, RZ, RZ, 0x0 ;  /* 0x00000000ff0b7424 */ /* 0x004fe400078e00ff */
[----:B------:R-:W-:-:S07]  /*13c0*/  IMAD.MOV.U32 R7, RZ, RZ, -0x1 ;  /* 0xffffffffff077424 */ /* 0x000fce00078e00ff */
[----:B01----:R-:W-:Y:S05]  /*13d0*/  WARPSYNC.COLLECTIVE.ALL `(.L_x_38) ;  /* 0x0000000000147948 */ /* 0x003fea0003c00000 */
[----:B------:R-:W-:-:S04]  /*13e0*/  SHF.L.U32 R11, R11, 0x10, RZ ;  /* 0x000000100b0b7819 */ /* 0x000fc800000006ff */
[----:B------:R-:W-:-:S05]  /*13f0*/  LOP3.LUT R11, R11, 0xf, R18, 0xf8, !PT ;  /* 0x0000000f0b0b7812 */ /* 0x000fca00078ef812 */
[----:B------:R2:W-:Y:S02]  /*1400*/  BAR.SYNC.DEFER_BLOCKING R11, R11 ;  /* 0x0000000b0000731d */ /* 0x0005e40000010000 */
[----:B--2---:R-:W-:-:S04]  /*1410*/  SHF.R.U32 R11, R11, 0x10, RZ ;  /* 0x000000100b0b7819 */ /* 0x004fc800000016ff */
[----:B01----:R-:W-:Y:S05]  /*1420*/  ENDCOLLECTIVE ;  /* 0x000000000000791b */ /* 0x003fea0003800000 */
.L_x_38:
[----:B------:R-:W-:Y:S05]  /*1430*/  BSYNC B0 ;  /* 0x0000000000007941 */ /* 0x000fea0003800000 */
.L_x_37:
[----:B------:R-:W-:Y:S05]  /*1440*/  BRA `(.L_x_39) ;  /* 0xfffffff400407947 */ /* 0x000fea000383ffff */
.L_x_40:
[----:B------:R-:W-:-:S00]  /*1450*/  BRA `(.L_x_40) ;  /* 0xfffffffc00fc7947 */ /* 0x000fc0000383ffff */
[----:B------:R-:W-:-:S00]  /*1460*/  NOP ;  /* 0x0000000000007918 */ /* 0x000fc00000000000 */
        /* <DEDUP_REMOVED lines=9> */
.L_x_201:


//--------------------- .text.batch_pairwise_similarity_async_a100 --------------------------
	.section	.text.batch_pairwise_similarity_async_a100,"ax",@progbits
	.align	128
        .global         batch_pairwise_similarity_async_a100
        .type           batch_pairwise_similarity_async_a100,@function
        .size           batch_pairwise_similarity_async_a100,(.L_x_199 - batch_pairwise_similarity_async_a100)
        .other          batch_pairwise_similarity_async_a100,@"STO_CUDA_ENTRY STV_DEFAULT"
batch_pairwise_similarity_async_a100:
.text.batch_pairwise_similarity_async_a100:
[----:B------:R-:W-:Y:S01]  /*0000*/  LDC R1, c[0x0][0x37c] ;  /* 0x0000df00ff017b82 */ /* 0x000fe20000000800 */
[----:B------:R-:W0:Y:S07]  /*0010*/  S2R R0, SR_TID.Y ;  /* 0x0000000000007919 */ /* 0x000e2e0000002200 */
[----:B------:R-:W0:Y:S01]  /*0020*/  LDC R21, c[0x0][0x364] ;  /* 0x0000d900ff157b82 */ /* 0x000e220000000800 */
[----:B------:R-:W1:Y:S01]  /*0030*/  LDCU UR6, c[0x0][0x390] ;  /* 0x00007200ff0677ac */ /* 0x000e620008000800 */
[----:B------:R-:W2:Y:S06]  /*0040*/  S2R R3, SR_TID.X ;  /* 0x0000000000037919 */ /* 0x000eac0000002100 */
[----:B------:R-:W0:Y:S08]  /*0050*/  S2UR UR4, SR_CTAID.Y ;  /* 0x00000000000479c3 */ /* 0x000e300000002600 */
[----:B------:R-:W2:Y:S08]  /*0060*/  S2UR UR5, SR_CTAID.X ;  /* 0x00000000000579c3 */ /* 0x000eb00000002500 */
[----:B------:R-:W2:Y:S01]  /*0070*/  LDC R20, c[0x0][0x360] ;  /* 0x0000d800ff147b82 */ /* 0x000ea20000000800 */
[----:B0-----:R-:W-:-:S02]  /*0080*/  IMAD R21, R21, UR4, R0 ;  /* 0x0000000415157c24 */ /* 0x001fc4000f8e0200 */
[----:B--2---:R-:W-:-:S05]  /*0090*/  IMAD R20, R20, UR5, R3 ;  /* 0x0000000514147c24 */ /* 0x004fca000f8e0203 */
[----:B------:R-:W-:-:S04]  /*00a0*/  VIMNMX R0, PT, PT, R21, R20, !PT ;  /* 0x0000001415007248 */ /* 0x000fc80007fe0100 */
[----:B-1----:R-:W-:-:S04]  /*00b0*/  ISETP.GE.AND P0, PT, R0, UR6, PT ;  /* 0x0000000600007c0c */ /* 0x002fc8000bf06270 */
[----:B------:R-:W-:-:S13]  /*00c0*/  ISETP.GT.OR P0, PT, R21, R20, P0 ;  /* 0x000000141500720c */ /* 0x000fda0000704670 */
[----:B------:R-:W-:Y:S05]  /*00d0*/  @P0 EXIT ;  /* 0x000000000000094d */ /* 0x000fea0003800000 */
[----:B------:R-:W0:Y:S01]  /*00e0*/  LDCU UR10, c[0x0][0x394] ;  /* 0x00007280ff0a77ac */ /* 0x000e220008000800 */
[----:B------:R-:W-:Y:S01]  /*00f0*/  HFMA2 R28, -RZ, RZ, 0, 0 ;  /* 0x00000000ff1c7431 */ /* 0x000fe200000001ff */
[----:B------:R-:W-:Y:S01]  /*0100*/  CS2R R22, SRZ ;  /* 0x0000000000167805 */ /* 0x000fe2000001ff00 */
[----:B------:R-:W1:Y:S01]  /*0110*/  LDCU.64 UR8, c[0x0][0x358] ;  /* 0x00006b00ff0877ac */ /* 0x000e620008000a00 */
[----:B0-----:R-:W-:Y:S02]  /*0120*/  UISETP.GE.AND UP0, UPT, UR10, 0x4, UPT ;  /* 0x000000040a00788c */ /* 0x001fe4000bf06270 */
[----:B------:R-:W-:Y:S01]  /*0130*/  IMAD R3, R21, UR10, RZ ;  /* 0x0000000a15037c24 */ /* 0x000fe2000f8e02ff */
[----:B------:R-:W-:Y:S02]  /*0140*/  USHF.R.S32.HI UR4, URZ, 0x1f, UR10 ;  /* 0x0000001fff047899 */ /* 0x000fe4000801140a */
[----:B------:R-:W-:Y:S02]  /*0150*/  IMAD R0, R20, UR10, RZ ;  /* 0x0000000a14007c24 */ /* 0x000fe4000f8e02ff */
[----:B------:R-:W-:-:S04]  /*0160*/  ULEA.HI UR4, UR4, UR10, URZ, 0x2 ;  /* 0x0000000a04047291 */ /* 0x000fc8000f8f10ff */
[----:B------:R-:W-:Y:S01]  /*0170*/  USHF.R.S32.HI UR4, URZ, 0x2, UR4 ;  /* 0x00000002ff047899 */ /* 0x000fe20008011404 */
[----:B-1----:R-:W-:Y:S11]  /*0180*/  BRA.U !UP0, `(.L_x_41) ;  /* 0x0000000d081c7547 */ /* 0x002ff6000b800000 */
[----:B------:R-:W-:Y:S01]  /*0190*/  UIADD3 UR6, UPT, UPT, UR4, -0x1, URZ ;  /* 0xffffffff04067890 */ /* 0x000fe2000fffe0ff */
[----:B------:R-:W-:Y:S01]  /*01a0*/  CS2R R22, SRZ ;  /* 0x0000000000167805 */ /* 0x000fe2000001ff00 */
[----:B------:R-:W-:Y:S01]  /*01b0*/  ULOP3.LUT UR5, UR4, 0x7, URZ, 0xc0, !UPT ;  /* 0x0000000704057892 */ /* 0x000fe2000f8ec0ff */
[----:B------:R-:W-:Y:S01]  /*01c0*/  MOV R2, RZ ;  /* 0x000000ff00027202 */ /* 0x000fe20000000f00 */
[----:B------:R-:W-:Y:S01]  /*01d0*/  UISETP.GE.U32.AND UP1, UPT, UR6, 0x7, UPT ;  /* 0x000000070600788c */ /* 0x000fe2000bf26070 */
[----:B------:R-:W-:Y:S01]  /*01e0*/  MOV R28, RZ ;  /* 0x000000ff001c7202 */ /* 0x000fe20000000f00 */
[----:B------:R-:W-:-:S07]  /*01f0*/  UISETP.NE.AND UP0, UPT, UR5, URZ, UPT ;  /* 0x000000ff0500728c */ /* 0x000fce000bf05270 */
[----:B------:R-:W-:Y:S05]  /*0200*/  BRA.U !UP1, `(.L_x_42) ;  /* 0x0000000909687547 */ /* 0x000fea000b800000 */
[----:B------:R-:W0:Y:S01]  /*0210*/  LDC.64 R6, c[0x0][0x380] ;  /* 0x0000e000ff067b82 */ /* 0x000e220000000a00 */
[----:B------:R-:W-:Y:S01]  /*0220*/  ULOP3.LUT UR6, UR4, 0x1ffffff8, URZ, 0xc0, !UPT ;  /* 0x1ffffff804067892 */ /* 0x000fe2000f8ec0ff */
[----:B------:R-:W-:-:S03]  /*0230*/  MOV R23, RZ ;  /* 0x000000ff00177202 */ /* 0x000fc60000000f00 */
[----:B------:R-:W-:Y:S02]  /*0240*/  UIADD3 UR7, UPT, UPT, -UR6, URZ, URZ ;  /* 0x000000ff06077290 */ /* 0x000fe4000fffe1ff */
[----:B------:R-:W-:Y:S01]  /*0250*/  MOV R2, UR6 ;  /* 0x0000000600027c02 */ /* 0x000fe20008000f00 */
[----:B0-----:R-:W-:-:S04]  /*0260*/  IMAD.WIDE R4, R3, 0x4, R6 ;  /* 0x0000000403047825 */ /* 0x001fc800078e0206 */
[----:B------:R-:W-:Y:S01]  /*0270*/  IMAD.WIDE R6, R0, 0x4, R6 ;  /* 0x0000000400067825 */ /* 0x000fe200078e0206 */
[----:B------:R-:W-:Y:S02]  /*0280*/  IADD3 R26, P0, PT, R4, 0x40, RZ ;  /* 0x00000040041a7810 */ /* 0x000fe40007f1e0ff */
[----:B------:R-:W-:Y:S02]  /*0290*/  IADD3 R24, P1, PT, R6, 0x40, RZ ;  /* 0x0000004006187810 */ /* 0x000fe40007f3e0ff */
[----:B------:R-:W-:Y:S02]  /*02a0*/  IADD3.X R27, PT, PT, RZ, R5, RZ, P0, !PT ;  /* 0x00000005ff1b7210 */ /* 0x000fe400007fe4ff */
[----:B------:R-:W-:-:S09]  /*02b0*/  IADD3.X R25, PT, PT, RZ, R7, RZ, P1, !PT ;  /* 0x00000007ff197210 */ /* 0x000fd20000ffe4ff */
.L_x_43:
[----:B------:R-:W2:Y:S04]  /*02c0*/  LDG.E.128.CONSTANT R12, desc[UR8][R26.64+-0x40] ;  /* 0xffffc0081a0c7981 */ /* 0x000ea8000c1e9d00 */
[----:B------:R-:W3:Y:S04]  /*02d0*/  LDG.E.128.CONSTANT R16, desc[UR8][R24.64+-0x40] ;  /* 0xffffc00818107981 */ /* 0x000ee8000c1e9d00 */
[----:B------:R-:W4:Y:S04]  /*02e0*/  LDG.E.128.CONSTANT R4, desc[UR8][R26.64+-0x30] ;  /* 0xffffd0081a047981 */ /* 0x000f28000c1e9d00 */
[----:B------:R-:W5:Y:S01]  /*02f0*/  LDG.E.128.CONSTANT R8, desc[UR8][R24.64+-0x30] ;  /* 0xffffd00818087981 */ /* 0x000f62000c1e9d00 */
[C---:B--2---:R-:W-:Y:S01]  /*0300*/  FMUL R29, R15.reuse, R15 ;  /* 0x0000000f0f1d7220 */ /* 0x044fe20000400000 */
[----:B---3--:R-:W-:-:S03]  /*0310*/  FMUL R15, R15, R19 ;  /* 0x000000130f0f7220 */ /* 0x008fc60000400000 */
[C---:B------:R-:W-:Y:S01]  /*0320*/  FFMA R29, R14.reuse, R14, R29 ;  /* 0x0000000e0e1d7223 */ /* 0x040fe2000000001d */
[----:B------:R-:W-:Y:S01]  /*0330*/  FMUL R19, R19, R19 ;  /* 0x0000001313137220 */ /* 0x000fe20000400000 */
[-C--:B------:R-:W-:Y:S02]  /*0340*/  FFMA R14, R14, R18.reuse, R15 ;  /* 0x000000120e0e7223 */ /* 0x080fe4000000000f */
[----:B------:R-:W-:Y:S01]  /*0350*/  FFMA R29, R13, R13, R29 ;  /* 0x0000000d0d1d7223 */ /* 0x000fe2000000001d */
[----:B------:R-:W-:Y:S01]  /*0360*/  FFMA R18, R18, R18, R19 ;  /* 0x0000001212127223 */ /* 0x000fe20000000013 */
[----:B----4-:R-:W-:Y:S01]  /*0370*/  FMUL R15, R7, R7 ;  /* 0x00000007070f7220 */ /* 0x010fe20000400000 */
[-C--:B------:R-:W-:Y:S01]  /*0380*/  FFMA R13, R13, R17.reuse, R14 ;  /* 0x000000110d0d7223 */ /* 0x080fe2000000000e */
[C---:B------:R-:W-:Y:S01]  /*0390*/  FFMA R29, R12.reuse, R12, R29 ;  /* 0x0000000c0c1d7223 */ /* 0x040fe2000000001d */
[----:B------:R-:W-:Y:S02]  /*03a0*/  FFMA R17, R17, R17, R18 ;  /* 0x0000001111117223 */ /* 0x000fe40000000012 */
[-C--:B------:R-:W-:Y:S01]  /*03b0*/  FFMA R12, R12, R16.reuse, R13 ;  /* 0x000000100c0c7223 */ /* 0x080fe2000000000d */
[-C--:B-----5:R-:W-:Y:S01]  /*03c0*/  FMUL R13, R7, R11.reuse ;  /* 0x0000000b070d7220 */ /* 0x0a0fe20000400000 */
[----:B------:R-:W-:Y:S01]  /*03d0*/  FMUL R11, R11, R11 ;  /* 0x0000000b0b0b7220 */ /* 0x000fe20000400000 */
[----:B------:R-:W-:Y:S01]  /*03e0*/  FFMA R7, R16, R16, R17 ;  /* 0x0000001010077223 */ /* 0x000fe20000000011 */
[C---:B------:R-:W-:Y:S01]  /*03f0*/  FFMA R16, R6.reuse, R6, R15 ;  /* 0x0000000606107223 */ /* 0x040fe2000000000f */
[-C--:B------:R-:W-:Y:S01]  /*0400*/  FFMA R14, R6, R10.reuse, R13 ;  /* 0x0000000a060e7223 */ /* 0x080fe2000000000d */
[----:B------:R-:W-:Y:S01]  /*0410*/  FFMA R10, R10, R10, R11 ;  /* 0x0000000a0a0a7223 */ /* 0x000fe2000000000b */
[----:B------:R-:W-:Y:S01]  /*0420*/  FADD R6, R12, R23 ;  /* 0x000000170c067221 */ /* 0x000fe20000000000 */
[C---:B------:R-:W-:Y:S01]  /*0430*/  FFMA R11, R5.reuse, R5, R16 ;  /* 0x00000005050b7223 */ /* 0x040fe20000000010 */
[-C--:B------:R-:W-:Y:S01]  /*0440*/  FFMA R5, R5, R9.reuse, R14 ;  /* 0x0000000905057223 */ /* 0x080fe2000000000e */
[----:B------:R-:W-:Y:S01]  /*0450*/  FFMA R9, R9, R9, R10 ;  /* 0x0000000909097223 */ /* 0x000fe2000000000a */
[----:B------:R-:W2:Y:S01]  /*0460*/  LDG.E.128.CONSTANT R12, desc[UR8][R26.64+-0x20] ;  /* 0xffffe0081a0c7981 */ /* 0x000ea2000c1e9d00 */
[----:B------:R-:W-:-:S03]  /*0470*/  FADD R28, R29, R28 ;  /* 0x0000001c1d1c7221 */ /* 0x000fc60000000000 */
[----:B------:R-:W3:Y:S01]  /*0480*/  LDG.E.128.CONSTANT R16, desc[UR8][R24.64+-0x20] ;  /* 0xffffe00818107981 */ /* 0x000ee2000c1e9d00 */
[C---:B------:R-:W-:Y:S01]  /*0490*/  FFMA R11, R4.reuse, R4, R11 ;  /* 0x00000004040b7223 */ /* 0x040fe2000000000b */
[-C--:B------:R-:W-:Y:S01]  /*04a0*/  FFMA R5, R4, R8.reuse, R5 ;  /* 0x0000000804057223 */ /* 0x080fe20000000005 */
[----:B------:R-:W-:Y:S01]  /*04b0*/  FFMA R9, R8, R8, R9 ;  /* 0x0000000808097223 */ /* 0x000fe20000000009 */
[----:B------:R-:W-:Y:S01]  /*04c0*/  FADD R22, R7, R22 ;  /* 0x0000001607167221 */ /* 0x000fe20000000000 */
[----:B------:R-:W-:Y:S01]  /*04d0*/  FADD R23, R28, R11 ;  /* 0x0000000b1c177221 */ /* 0x000fe20000000000 */
[----:B------:R-:W-:Y:S02]  /*04e0*/  FADD R28, R6, R5 ;  /* 0x00000005061c7221 */ /* 0x000fe40000000000 */
[----:B------:R-:W-:Y:S01]  /*04f0*/  FADD R22, R22, R9 ;  /* 0x0000000916167221 */ /* 0x000fe20000000000 */
[----:B------:R-:W4:Y:S04]  /*0500*/  LDG.E.128.CONSTANT R4, desc[UR8][R26.64+-0x10] ;  /* 0xfffff0081a047981 */ /* 0x000f28000c1e9d00 */
[----:B------:R-:W5:Y:S01]  /*0510*/  LDG.E.128.CONSTANT R8, desc[UR8][R24.64+-0x10] ;  /* 0xfffff00818087981 */ /* 0x000f62000c1e9d00 */
[C---:B--2---:R-:W-:Y:S01]  /*0520*/  FMUL R29, R15.reuse, R15 ;  /* 0x0000000f0f1d7220 */ /* 0x044fe20000400000 */
[----:B---3--:R-:W-:-:S03]  /*0530*/  FMUL R15, R15, R19 ;  /* 0x000000130f0f7220 */ /* 0x008fc60000400000 */
[C---:B------:R-:W-:Y:S01]  /*0540*/  FFMA R29, R14.reuse, R14, R29 ;  /* 0x0000000e0e1d7223 */ /* 0x040fe2000000001d */
[----:B------:R-:W-:Y:S01]  /*0550*/  FMUL R19, R19, R19 ;  /* 0x0000001313137220 */ /* 0x000fe20000400000 */
[-C--:B------:R-:W-:Y:S02]  /*0560*/  FFMA R14, R14, R18.reuse, R15 ;  /* 0x000000120e0e7223 */ /* 0x080fe4000000000f */
[C---:B------:R-:W-:Y:S01]  /*0570*/  FFMA R29, R13.reuse, R13, R29 ;  /* 0x0000000d0d1d7223 */ /* 0x040fe2000000001d */
[----:B------:R-:W-:Y:S01]  /*0580*/  FFMA R18, R18, R18, R19 ;  /* 0x0000001212127223 */ /* 0x000fe20000000013 */
[----:B------:R-:W-:Y:S02]  /*0590*/  FFMA R13, R13, R17, R14 ;  /* 0x000000110d0d7223 */ /* 0x000fe4000000000e */
[----:B------:R-:W-:Y:S01]  /*05a0*/  FFMA R14, R12, R12, R29 ;  /* 0x0000000c0c0e7223 */ /* 0x000fe2000000001d */
[C---:B----4-:R-:W-:Y:S01]  /*05b0*/  FMUL R19, R7.reuse, R7 ;  /* 0x0000000707137220 */ /* 0x050fe20000400000 */
[----:B-----5:R-:W-:-:S02]  /*05c0*/  FMUL R15, R7, R11 ;  /* 0x0000000b070f7220 */ /* 0x020fc40000400000 */
[----:B------:R-:W-:Y:S01]  /*05d0*/  FADD R23, R23, R14 ;  /* 0x0000000e17177221 */ /* 0x000fe20000000000 */
[----:B------:R-:W-:Y:S01]  /*05e0*/  FFMA R17, R17, R17, R18 ;  /* 0x0000001111117223 */ /* 0x000fe20000000012 */
[----:B------:R-:W-:Y:S01]  /*05f0*/  FFMA R13, R12, R16, R13 ;  /* 0x000000100c0d7223 */ /* 0x000fe2000000000d */
[----:B------:R-:W-:Y:S01]  /*0600*/  FMUL R11, R11, R11 ;  /* 0x0000000b0b0b7220 */ /* 0x000fe20000400000 */
[C---:B------:R-:W-:Y:S01]  /*0610*/  FFMA R14, R6.reuse, R6, R19 ;  /* 0x00000006060e7223 */ /* 0x040fe20000000013 */
[----:B------:R-:W-:Y:S01]  /*0620*/  FFMA R12, R6, R10, R15 ;  /* 0x0000000a060c7223 */ /* 0x000fe2000000000f */
[----:B------:R-:W-:Y:S01]  /*0630*/  FFMA R7, R16, R16, R17 ;  /* 0x0000001010077223 */ /* 0x000fe20000000011 */
[----:B------:R-:W-:Y:S01]  /*0640*/  FFMA R10, R10, R10, R11 ;  /* 0x0000000a0a0a7223 */ /* 0x000fe2000000000b */
[C---:B------:R-:W-:Y:S01]  /*0650*/  FFMA R11, R5.reuse, R5, R14 ;  /* 0x00000005050b7223 */ /* 0x040fe2000000000e */
[----:B------:R-:W-:Y:S01]  /*0660*/  FADD R6, R28, R13 ;  /* 0x0000000d1c067221 */ /* 0x000fe20000000000 */
[-C--:B------:R-:W-:Y:S01]  /*0670*/  FFMA R5, R5, R9.reuse, R12 ;  /* 0x0000000905057223 */ /* 0x080fe2000000000c */
[----:B------:R-:W2:Y:S01]  /*0680*/  LDG.E.128.CONSTANT R16, desc[UR8][R26.64] ;  /* 0x000000081a107981 */ /* 0x000ea2000c1e9d00 */
[----:B------:R-:W-:-:S03]  /*0690*/  FFMA R9, R9, R9, R10 ;  /* 0x0000000909097223 */ /* 0x000fc6000000000a */
[----:B------:R-:W3:Y:S01]  /*06a0*/  LDG.E.128.CONSTANT R12, desc[UR8][R24.64] ;  /* 0x00000008180c7981 */ /* 0x000ee2000c1e9d00 */
[----:B------:R-:W-:Y:S01]  /*06b0*/  FFMA R9, R8, R8, R9 ;  /* 0x0000000808097223 */ /* 0x000fe20000000009 */
[----:B------:R-:W-:Y:S01]  /*06c0*/  FADD R22, R22, R7 ;  /* 0x0000000716167221 */ /* 0x000fe20000000000 */
[C---:B------:R-:W-:Y:S01]  /*06d0*/  FFMA R28, R4.reuse, R4, R11 ;  /* 0x00000004041c7223 */ /* 0x040fe2000000000b */
[----:B------:R-:W-:Y:S02]  /*06e0*/  FFMA R5, R4, R8, R5 ;  /* 0x0000000804057223 */ /* 0x000fe40000000005 */
[----:B------:R-:W-:Y:S01]  /*06f0*/  FADD R22, R22, R9 ;  /* 0x0000000916167221 */ /* 0x000fe20000000000 */
[----:B------:R-:W-:Y:S01]  /*0700*/  FADD R28, R23, R28 ;  /* 0x0000001c171c7221 */ /* 0x000fe20000000000 */
[----:B------:R-:W-:Y:S01]  /*0710*/  FADD R23, R6, R5 ;  /* 0x0000000506177221 */ /* 0x000fe20000000000 */
[----:B------:R-:W4:Y:S04]  /*0720*/  LDG.E.128.CONSTANT R8, desc[UR8][R26.64+0x10] ;  /* 0x000010081a087981 */ /* 0x000f28000c1e9d00 */
[----:B------:R-:W5:Y:S01]  /*0730*/  LDG.E.128.CONSTANT R4, desc[UR8][R24.64+0x10] ;  /* 0x0000100818047981 */ /* 0x000f62000c1e9d00 */
[C---:B--2---:R-:W-:Y:S01]  /*0740*/  FMUL R29, R19.reuse, R19 ;  /* 0x00000013131d7220 */ /* 0x044fe20000400000 */
[----:B---3--:R-:W-:-:S03]  /*0750*/  FMUL R19, R19, R15 ;  /* 0x0000000f13137220 */ /* 0x008fc60000400000 */
[C---:B------:R-:W-:Y:S01]  /*0760*/  FFMA R29, R18.reuse, R18, R29 ;  /* 0x00000012121d7223 */ /* 0x040fe2000000001d */
[----:B------:R-:W-:-:S03]  /*0770*/  FFMA R18, R18, R14, R19 ;  /* 0x0000000e12127223 */ /* 0x000fc60000000013 */
[----:B------:R-:W-:Y:S01]  /*0780*/  FFMA R29, R17, R17, R29 ;  /* 0x00000011111d7223 */ /* 0x000fe2000000001d */
[----:B------:R-:W-:Y:S01]  /*0790*/  FMUL R15, R15, R15 ;  /* 0x0000000f0f0f7220 */ /* 0x000fe20000400000 */
[----:B------:R-:W-:Y:S02]  /*07a0*/  FFMA R17, R17, R13, R18 ;  /* 0x0000000d11117223 */ /* 0x000fe40000000012 */
[----:B------:R-:W-:Y:S01]  /*07b0*/  FFMA R29, R16, R16, R29 ;  /* 0x00000010101d7223 */ /* 0x000fe2000000001d */
[----:B------:R-:W-:Y:S01]  /*07c0*/  FFMA R14, R14, R14, R15 ;  /* 0x0000000e0e0e7223 */ /* 0x000fe2000000000f */
[----:B------:R-:W-:Y:S01]  /*07d0*/  FFMA R16, R16, R12, R17 ;  /* 0x0000000c10107223 */ /* 0x000fe20000000011 */
[C---:B----4-:R-:W-:Y:S01]  /*07e0*/  FMUL R17, R11.reuse, R11 ;  /* 0x0000000b0b117220 */ /* 0x050fe20000400000 */
[-C--:B-----5:R-:W-:Y:S01]  /*07f0*/  FMUL R15, R11, R7.reuse ;  /* 0x000000070b0f7220 */ /* 0x0a0fe20000400000 */
[----:B------:R-:W-:Y:S01]  /*0800*/  FMUL R7, R7, R7 ;  /* 0x0000000707077220 */ /* 0x000fe20000400000 */
[----:B------:R-:W-:Y:S01]  /*0810*/  FFMA R13, R13, R13, R14 ;  /* 0x0000000d0d0d7223 */ /* 0x000fe2000000000e */
[C---:B------:R-:W-:Y:S01]  /*0820*/  FFMA R18, R10.reuse, R10, R17 ;  /* 0x0000000a0a127223 */ /* 0x040fe20000000011 */
[-C--:B------:R-:W-:Y:S01]  /*0830*/  FFMA R10, R10, R6.reuse, R15 ;  /* 0x000000060a0a7223 */ /* 0x080fe2000000000f */
[----:B------:R-:W-:Y:S01]  /*0840*/  FFMA R6, R6, R6, R7 ;  /* 0x0000000606067223 */ /* 0x000fe20000000007 */
[----:B------:R-:W-:Y:S01]  /*0850*/  FFMA R11, R12, R12, R13 ;  /* 0x0000000c0c0b7223 */ /* 0x000fe2000000000d */
[C---:B------:R-:W-:Y:S01]  /*0860*/  FFMA R7, R9.reuse, R9, R18 ;  /* 0x0000000909077223 */ /* 0x040fe20000000012 */
[-C--:B------:R-:W-:Y:S01]  /*0870*/  FFMA R9, R9, R5.reuse, R10 ;  /* 0x0000000509097223 */ /* 0x080fe2000000000a */
[----:B------:R-:W2:Y:S01]  /*0880*/  LDG.E.128.CONSTANT R12, desc[UR8][R26.64+0x20] ;  /* 0x000020081a0c7981 */ /* 0x000ea2000c1e9d00 */
[----:B------:R-:W-:Y:S01]  /*0890*/  FADD R23, R23, R16 ;  /* 0x0000001017177221 */ /* 0x000fe20000000000 */
[----:B------:R-:W-:Y:S01]  /*08a0*/  FFMA R5, R5, R5, R6 ;  /* 0x0000000505057223 */ /* 0x000fe20000000006 */
[----:B------:R-:W-:Y:S01]  /*08b0*/  FADD R11, R22, R11 ;  /* 0x0000000b160b7221 */ /* 0x000fe20000000000 */
[----:B------:R-:W3:Y:S01]  /*08c0*/  LDG.E.128.CONSTANT R16, desc[UR8][R24.64+0x20] ;  /* 0x0000200818107981 */ /* 0x000ee2000c1e9d00 */
[C---:B------:R-:W-:Y:S01]  /*08d0*/  FFMA R22, R8.reuse, R4, R9 ;  /* 0x0000000408167223 */ /* 0x040fe20000000009 */
[----:B------:R-:W-:Y:S01]  /*08e0*/  FFMA R7, R8, R8, R7 ;  /* 0x0000000808077223 */ /* 0x000fe20000000007 */
[----:B------:R-:W-:Y:S01]  /*08f0*/  FFMA R4, R4, R4, R5 ;  /* 0x0000000404047223 */ /* 0x000fe20000000005 */
[----:B------:R-:W-:Y:S01]  /*0900*/  FADD R28, R28, R29 ;  /* 0x0000001d1c1c7221 */ /* 0x000fe20000000000 */
[----:B------:R-:W-:-:S02]  /*0910*/  FADD R22, R23, R22 ;  /* 0x0000001617167221 */ /* 0x000fc40000000000 */
[----:B------:R-:W-:Y:S01]  /*0920*/  FADD R23, R11, R4 ;  /* 0x000000040b177221 */ /* 0x000fe20000000000 */
[----:B------:R-:W-:Y:S01]  /*0930*/  FADD R28, R28, R7 ;  /* 0x000000071c1c7221 */ /* 0x000fe20000000000 */
[----:B------:R-:W4:Y:S04]  /*0940*/  LDG.E.128.CONSTANT R8, desc[UR8][R24.64+0x30] ;  /* 0x0000300818087981 */ /* 0x000f28000c1e9d00 */
[----:B------:R0:W5:Y:S01]  /*0950*/  LDG.E.128.CONSTANT R4, desc[UR8][R26.64+0x30] ;  /* 0x000030081a047981 */ /* 0x000162000c1e9d00 */
[----:B------:R-:W-:-:S04]  /*0960*/  UIADD3 UR7, UPT, UPT, UR7, 0x8, URZ ;  /* 0x0000000807077890 */ /* 0x000fc8000fffe0ff */
[----:B------:R-:W-:Y:S01]  /*0970*/  UISETP.NE.AND UP1, UPT, UR7, URZ, UPT ;  /* 0x000000ff0700728c */ /* 0x000fe2000bf25270 */
[----:B0-----:R-:W-:-:S04]  /*0980*/  IADD3 R26, P0, PT, R26, 0x80, RZ ;  /* 0x000000801a1a7810 */ /* 0x001fc80007f1e0ff */
[----:B------:R-:W-:Y:S02]  /*0990*/  IADD3.X R27, PT, PT, RZ, R27, RZ, P0, !PT ;  /* 0x0000001bff1b7210 */ /* 0x000fe400007fe4ff */
[----:B------:R-:W-:-:S04]  /*09a0*/  IADD3 R24, P0, PT, R24, 0x80, RZ ;  /* 0x0000008018187810 */ /* 0x000fc80007f1e0ff */
[----:B------:R-:W-:Y:S01]  /*09b0*/  IADD3.X R25, PT, PT, RZ, R25, RZ, P0, !PT ;  /* 0x00000019ff197210 */ /* 0x000fe200007fe4ff */
        /* <DEDUP_REMOVED lines=9> */
[C---:B-----5:R-:W-:Y:S01]  /*0a50*/  FMUL R15, R7.reuse, R7 ;  /* 0x00000007070f7220 */ /* 0x060fe20000400000 */
[-C--:B----4-:R-:W-:Y:S01]  /*0a60*/  FMUL R7, R7, R11.reuse ;  /* 0x0000000b07077220 */ /* 0x090fe20000400000 */
        /* <DEDUP_REMOVED lines=8> */
[----:B------:R-:W-:Y:S01]  /*0af0*/  FFMA R16, R16, R16, R17 ;  /* 0x0000001010107223 */ /* 0x000fe20000000011 */
[----:B------:R-:W-:Y:S01]  /*0b00*/  FFMA R9, R9, R9, R10 ;  /* 0x0000000909097223 */ /* 0x000fe2000000000a */
[----:B------:R-:W-:Y:S01]  /*0b10*/  FADD R22, R22, R13 ;  /* 0x0000000d16167221 */ /* 0x000fe20000000000 */
[----:B------:R-:W-:Y:S01]  /*0b20*/  FFMA R5, R4, R8, R5 ;  /* 0x0000000804057223 */ /* 0x000fe20000000005 */
[----:B------:R-:W-:Y:S01]  /*0b30*/  FADD R28, R28, R29 ;  /* 0x0000001d1c1c7221 */ /* 0x000fe20000000000 */
[----:B------:R-:W-:Y:S01]  /*0b40*/  FADD R16, R23, R16 ;  /* 0x0000001017107221 */ /* 0x000fe20000000000 */
[----:B------:R-:W-:Y:S01]  /*0b50*/  FFMA R7, R4, R4, R7 ;  /* 0x0000000404077223 */ /* 0x000fe20000000007 */
[----:B------:R-:W-:Y:S01]  /*0b60*/  FFMA R9, R8, R8, R9 ;  /* 0x0000000808097223 */ /* 0x000fe20000000009 */
[----:B------:R-:W-:-:S02]  /*0b70*/  FADD R23, R22, R5 ;  /* 0x0000000516177221 */ /* 0x000fc40000000000 */
[----:B------:R-:W-:Y:S01]  /*0b80*/  FADD R28, R28, R7 ;  /* 0x000000071c1c7221 */ /* 0x000fe20000000000 */
[----:B------:R-:W-:Y:S01]  /*0b90*/  FADD R22, R16, R9 ;  /* 0x0000000910167221 */ /* 0x000fe20000000000 */
[----:B------:R-:W-:Y:S06]  /*0ba0*/  BRA.U UP1, `(.L_x_43) ;  /* 0xfffffff501c47547 */ /* 0x000fec000b83ffff */
.L_x_42:
[----:B------:R-:W-:Y:S05]  /*0bb0*/  BRA.U !UP0, `(.L_x_41) ;  /* 0x0000000108907547 */ /* 0x000fea000b800000 */
[----:B------:R-:W0:Y:S01]  /*0bc0*/  LDCU.64 UR6, c[0x0][0x380] ;  /* 0x00007000ff0677ac */ /* 0x000e220008000a00 */
[----:B------:R-:W-:Y:S01]  /*0bd0*/  IMAD.WIDE.U32 R4, R2, 0x10, RZ ;  /* 0x0000001002047825 */ /* 0x000fe200078e00ff */
[----:B------:R-:W-:-:S03]  /*0be0*/  UIADD3 UR5, UPT, UPT, -UR5, URZ, URZ ;  /* 0x000000ff05057290 */ /* 0x000fc6000fffe1ff */
[----:B------:R-:W-:-:S04]  /*0bf0*/  IMAD.WIDE R6, R0, 0x4, R4 ;  /* 0x0000000400067825 */ /* 0x000fc800078e0204 */
[----:B------:R-:W-:Y:S01]  /*0c00*/  IMAD.WIDE R4, R3, 0x4, R4 ;  /* 0x0000000403047825 */ /* 0x000fe200078e0204 */
[----:B0-----:R-:W-:Y:S02]  /*0c10*/  IADD3 R2, P0, PT, R6, UR6, RZ ;  /* 0x0000000606027c10 */ /* 0x001fe4000ff1e0ff */
[----:B------:R-:W-:Y:S02]  /*0c20*/  IADD3 R12, P1, PT, R4, UR6, RZ ;  /* 0x00000006040c7c10 */ /* 0x000fe4000ff3e0ff */
[----:B------:R-:W-:Y:S02]  /*0c30*/  IADD3.X R13, PT, PT, R7, UR7, RZ, P0, !PT ;  /* 0x00000007070d7c10 */ /* 0x000fe400087fe4ff */
[----:B------:R-:W-:-:S09]  /*0c40*/  IADD3.X R15, PT, PT, R5, UR7, RZ, P1, !PT ;  /* 0x00000007050f7c10 */ /* 0x000fd20008ffe4ff */
.L_x_44:
[----:B------:R-:W-:Y:S02]  /*0c50*/  MOV R14, R12 ;  /* 0x0000000c000e7202 */ /* 0x000fe40000000f00 */
[----:B------:R-:W-:Y:S02]  /*0c60*/  MOV R8, R2 ;  /* 0x0000000200087202 */ /* 0x000fe40000000f00 */
[----:B------:R-:W-:Y:S01]  /*0c70*/  MOV R9, R13 ;  /* 0x0000000d00097202 */ /* 0x000fe20000000f00 */
[----:B------:R0:W2:Y:S05]  /*0c80*/  LDG.E.128.CONSTANT R4, desc[UR8][R14.64] ;  /* 0x000000080e047981 */ /* 0x0000aa000c1e9d00 */
[----:B------:R-:W3:Y:S01]  /*0c90*/  LDG.E.128.CONSTANT R8, desc[UR8][R8.64] ;  /* 0x0000000808087981 */ /* 0x000ee2000c1e9d00 */
[----:B------:R-:W-:Y:S01]  /*0ca0*/  UIADD3 UR5, UPT, UPT, UR5, 0x1, URZ ;  /* 0x0000000105057890 */ /* 0x000fe2000fffe0ff */
[----:B------:R-:W-:-:S02]  /*0cb0*/  IADD3 R12, P1, PT, R12, 0x10, RZ ;  /* 0x000000100c0c7810 */ /* 0x000fc40007f3e0ff */
[----:B------:R-:W-:Y:S01]  /*0cc0*/  IADD3 R2, P0, PT, R2, 0x10, RZ ;  /* 0x0000001002027810 */ /* 0x000fe20007f1e0ff */
[----:B------:R-:W-:Y:S01]  /*0cd0*/  UISETP.NE.AND UP0, UPT, UR5, URZ, UPT ;  /* 0x000000ff0500728c */ /* 0x000fe2000bf05270 */
[----:B0-----:R-:W-:Y:S02]  /*0ce0*/  IADD3.X R15, PT, PT, RZ, R15, RZ, P1, !PT ;  /* 0x0000000fff0f7210 */ /* 0x001fe40000ffe4ff */
[----:B------:R-:W-:Y:S01]  /*0cf0*/  IADD3.X R13, PT, PT, RZ, R13, RZ, P0, !PT ;  /* 0x0000000dff0d7210 */ /* 0x000fe200007fe4ff */
[----:B--2---:R-:W-:-:S04]  /*0d00*/  FMUL R17, R7, R7 ;  /* 0x0000000707117220 */ /* 0x004fc80000400000 */
[----:B------:R-:W-:Y:S01]  /*0d10*/  FFMA R16, R6, R6, R17 ;  /* 0x0000000606107223 */ /* 0x000fe20000000011 */
[-C--:B---3--:R-:W-:Y:S01]  /*0d20*/  FMUL R7, R7, R11.reuse ;  /* 0x0000000b07077220 */ /* 0x088fe20000400000 */
[----:B------:R-:W-:-:S03]  /*0d30*/  FMUL R11, R11, R11 ;  /* 0x0000000b0b0b7220 */ /* 0x000fc60000400000 */
[-C--:B------:R-:W-:Y:S01]  /*0d40*/  FFMA R6, R6, R10.reuse, R7 ;  /* 0x0000000a06067223 */ /* 0x080fe20000000007 */
[----:B------:R-:W-:Y:S01]  /*0d50*/  FFMA R10, R10, R10, R11 ;  /* 0x0000000a0a0a7223 */ /* 0x000fe2000000000b */
[C---:B------:R-:W-:Y:S02]  /*0d60*/  FFMA R7, R5.reuse, R5, R16 ;  /* 0x0000000505077223 */ /* 0x040fe40000000010 */
[-C--:B------:R-:W-:Y:S01]  /*0d70*/  FFMA R5, R5, R9.reuse, R6 ;  /* 0x0000000905057223 */ /* 0x080fe20000000006 */
[----:B------:R-:W-:Y:S01]  /*0d80*/  FFMA R11, R9, R9, R10 ;  /* 0x00000009090b7223 */ /* 0x000fe2000000000a */
[C---:B------:R-:W-:Y:S02]  /*0d90*/  FFMA R7, R4.reuse, R4, R7 ;  /* 0x0000000404077223 */ /* 0x040fe40000000007 */
[-C--:B------:R-:W-:Y:S01]  /*0da0*/  FFMA R4, R4, R8.reuse, R5 ;  /* 0x0000000804047223 */ /* 0x080fe20000000005 */
[----:B------:R-:W-:Y:S01]  /*0db0*/  FFMA R11, R8, R8, R11 ;  /* 0x00000008080b7223 */ /* 0x000fe2000000000b */
[----:B------:R-:W-:-:S02]  /*0dc0*/  FADD R28, R7, R28 ;  /* 0x0000001c071c7221 */ /* 0x000fc40000000000 */
[----:B------:R-:W-:Y:S01]  /*0dd0*/  FADD R23, R4, R23 ;  /* 0x0000001704177221 */ /* 0x000fe20000000000 */
[----:B------:R-:W-:Y:S01]  /*0de0*/  FADD R22, R11, R22 ;  /* 0x000000160b167221 */ /* 0x000fe20000000000 */
[----:B------:R-:W-:Y:S06]  /*0df0*/  BRA.U UP0, `(.L_x_44) ;  /* 0xfffffffd00947547 */ /* 0x000fec000b83ffff */
.L_x_41:
[----:B------:R-:W-:-:S04]  /*0e00*/  USHF.L.U32 UR4, UR4, 0x2, URZ ;  /* 0x0000000204047899 */ /* 0x000fc800080006ff */
[----:B------:R-:W-:-:S09]  /*0e10*/  UISETP.GE.AND UP0, UPT, UR4, UR10, UPT ;  /* 0x0000000a0400728c */ /* 0x000fd2000bf06270 */
[----:B------:R-:W-:Y:S05]  /*0e20*/  BRA.U UP0, `(.L_x_45) ;  /* 0x0000000500c87547 */ /* 0x000fea000b800000 */
[----:B------:R-:W-:-:S04]  /*0e30*/  MOV R13, UR4 ;  /* 0x00000004000d7c02 */ /* 0x000fc80008000f00 */
[C---:B------:R-:W-:Y:S02]  /*0e40*/  IADD3 R4, PT, PT, R13.reuse, -UR10, RZ ;  /* 0x8000000a0d047c10 */ /* 0x040fe4000fffe0ff */
[----:B------:R-:W-:Y:S02]  /*0e50*/  IADD3 R2, PT, PT, -R13, UR10, RZ ;  /* 0x0000000a0d027c10 */ /* 0x000fe4000fffe1ff */
[----:B------:R-:W-:Y:S02]  /*0e60*/  ISETP.GT.U32.AND P0, PT, R4, -0x8, PT ;  /* 0xfffffff80400780c */ /* 0x000fe40003f04070 */
[----:B------:R-:W-:-:S04]  /*0e70*/  LOP3.LUT R24, R2, 0x7, RZ, 0xc0, !PT ;  /* 0x0000000702187812 */ /* 0x000fc800078ec0ff */
[----:B------:R-:W-:-:S07]  /*0e80*/  ISETP.NE.AND P1, PT, R24, RZ, PT ;  /* 0x000000ff1800720c */ /* 0x000fce0003f25270 */
[----:B------:R-:W-:Y:S06]  /*0e90*/  @P0 BRA `(.L_x_46) ;  /* 0x0000000000cc0947 */ /* 0x000fec0003800000 */
[----:B------:R-:W0:Y:S01]  /*0ea0*/  LDC.64 R4, c[0x0][0x380] ;  /* 0x0000e000ff047b82 */ /* 0x000e220000000a00 */
[----:B------:R-:W-:-:S04]  /*0eb0*/  LOP3.LUT R2, R2, 0xfffffff8, RZ, 0xc0, !PT ;  /* 0xfffffff802027812 */ /* 0x000fc800078ec0ff */
[----:B------:R-:W-:Y:S01]  /*0ec0*/  IADD3 R2, PT, PT, -R2, RZ, RZ ;  /* 0x000000ff02027210 */ /* 0x000fe20007ffe1ff */
[----:B0-----:R-:W-:-:S04]  /*0ed0*/  IMAD.WIDE R6, R3, 0x4, R4 ;  /* 0x0000000403067825 */ /* 0x001fc800078e0204 */
[----:B------:R-:W-:-:S07]  /*0ee0*/  IMAD.WIDE R4, R0, 0x4, R4 ;  /* 0x0000000400047825 */ /* 0x000fce00078e0204 */
.L_x_47:
[----:B------:R-:W-:-:S04]  /*0ef0*/  IMAD.WIDE R10, R13, 0x4, R6 ;  /* 0x000000040d0a7825 */ /* 0x000fc800078e0206 */
[----:B------:R-:W-:Y:S01]  /*0f00*/  IMAD.WIDE R8, R13, 0x4, R4 ;  /* 0x000000040d087825 */ /* 0x000fe200078e0204 */
[----:B------:R-:W2:Y:S04]  /*0f10*/  LDG.E.CONSTANT R27, desc[UR8][R10.64] ;  /* 0x000000080a1b7981 */ /* 0x000ea8000c1e9900 */
[----:B------:R-:W3:Y:S04]  /*0f20*/  LDG.E.CONSTANT R16, desc[UR8][R8.64] ;  /* 0x0000000808107981 */ /* 0x000ee8000c1e9900 */
[----:B------:R-:W4:Y:S04]  /*0f30*/  LDG.E.CONSTANT R17, desc[UR8][R10.64+0x4] ;  /* 0x000004080a117981 */ /* 0x000f28000c1e9900 */
[----:B------:R-:W5:Y:S04]  /*0f40*/  LDG.E.CONSTANT R12, desc[UR8][R8.64+0x4] ;  /* 0x00000408080c7981 */ /* 0x000f68000c1e9900 */
[----:B------:R-:W5:Y:S04]  /*0f50*/  LDG.E.CONSTANT R14, desc[UR8][R10.64+0x8] ;  /* 0x000008080a0e7981 */ /* 0x000f68000c1e9900 */
[----:B------:R-:W5:Y:S04]  /*0f60*/  LDG.E.CONSTANT R15, desc[UR8][R8.64+0x8] ;  /* 0x00000808080f7981 */ /* 0x000f68000c1e9900 */
[----:B------:R-:W5:Y:S04]  /*0f70*/  LDG.E.CONSTANT R19, desc[UR8][R10.64+0x14] ;  /* 0x000014080a137981 */ /* 0x000f68000c1e9900 */
[----:B------:R-:W5:Y:S01]  /*0f80*/  LDG.E.CONSTANT R18, desc[UR8][R10.64+0x18] ;  /* 0x000018080a127981 */ /* 0x000f62000c1e9900 */
[C---:B--2---:R-:W-:Y:S01]  /*0f90*/  FFMA R28, R27.reuse, R27, R28 ;  /* 0x0000001b1b1c7223 */ /* 0x044fe2000000001c */
[-C--:B---3--:R-:W-:Y:S01]  /*0fa0*/  FFMA R27, R27, R16.reuse, R23 ;  /* 0x000000101b1b7223 */ /* 0x088fe20000000017 */
[----:B------:R-:W-:Y:S01]  /*0fb0*/  FFMA R25, R16, R16, R22 ;  /* 0x0000001010197223 */ /* 0x000fe20000000016 */
[----:B------:R0:W2:Y:S01]  /*0fc0*/  LDG.E.CONSTANT R23, desc[UR8][R10.64+0x1c] ;  /* 0x00001c080a177981 */ /* 0x0000a2000c1e9900 */
[----:B----4-:R-:W-:-:S03]  /*0fd0*/  FFMA R29, R17, R17, R28 ;  /* 0x00000011111d7223 */ /* 0x010fc6000000001c */
[----:B------:R-:W3:Y:S01]  /*0fe0*/  LDG.E.CONSTANT R16, desc[UR8][R10.64+0xc] ;  /* 0x00000c080a107981 */ /* 0x000ee2000c1e9900 */
[----:B-----5:R-:W-:-:S03]  /*0ff0*/  FFMA R26, R17, R12, R27 ;  /* 0x0000000c111a7223 */ /* 0x020fc6000000001b */
[----:B------:R-:W4:Y:S01]  /*1000*/  LDG.E.CONSTANT R17, desc[UR8][R8.64+0xc] ;  /* 0x00000c0808117981 */ /* 0x000f22000c1e9900 */
[----:B------:R-:W-:-:S03]  /*1010*/  FFMA R12, R12, R12, R25 ;  /* 0x0000000c0c0c7223 */ /* 0x000fc60000000019 */
[----:B------:R-:W0:Y:S04]  /*1020*/  LDG.E.CONSTANT R22, desc[UR8][R10.64+0x10] ;  /* 0x000010080a167981 */ /* 0x000e28000c1e9900 */
[----:B------:R-:W5:Y:S01]  /*1030*/  LDG.E.CONSTANT R25, desc[UR8][R8.64+0x10] ;  /* 0x0000100808197981 */ /* 0x000f62000c1e9900 */
[----:B------:R-:W-:-:S03]  /*1040*/  FFMA R28, R14, R15, R26 ;  /* 0x0000000f0e1c7223 */ /* 0x000fc6000000001a */
[----:B------:R-:W2:Y:S01]  /*1050*/  LDG.E.CONSTANT R26, desc[UR8][R8.64+0x14] ;  /* 0x00001408081a7981 */ /* 0x000ea2000c1e9900 */
[----:B------:R-:W-:-:S03]  /*1060*/  FFMA R27, R14, R14, R29 ;  /* 0x0000000e0e1b7223 */ /* 0x000fc6000000001d */
[----:B------:R-:W2:Y:S04]  /*1070*/  LDG.E.CONSTANT R29, desc[UR8][R8.64+0x18] ;  /* 0x00001808081d7981 */ /* 0x000ea8000c1e9900 */
[----:B------:R1:W2:Y:S01]  /*1080*/  LDG.E.CONSTANT R14, desc[UR8][R8.64+0x1c] ;  /* 0x00001c08080e7981 */ /* 0x0002a2000c1e9900 */
[----:B------:R-:W-:Y:S01]  /*1090*/  FFMA R12, R15, R15, R12 ;  /* 0x0000000f0f0c7223 */ /* 0x000fe2000000000c */
[----:B------:R-:W-:-:S04]  /*10a0*/  IADD3 R2, PT, PT, R2, 0x8, RZ ;  /* 0x0000000802027810 */ /* 0x000fc80007ffe0ff */
[----:B------:R-:W-:Y:S02]  /*10b0*/  ISETP.NE.AND P0, PT, R2, RZ, PT ;  /* 0x000000ff0200720c */ /* 0x000fe40003f05270 */
[----:B------:R-:W-:Y:S01]  /*10c0*/  IADD3 R13, PT, PT, R13, 0x8, RZ ;  /* 0x000000080d0d7810 */ /* 0x000fe20007ffe0ff */
[C---:B---3--:R-:W-:Y:S01]  /*10d0*/  FFMA R27, R16.reuse, R16, R27 ;  /* 0x00000010101b7223 */ /* 0x048fe2000000001b */
[-C--:B----4-:R-:W-:Y:S01]  /*10e0*/  FFMA R28, R16, R17.reuse, R28 ;  /* 0x00000011101c7223 */ /* 0x090fe2000000001c */
[----:B------:R-:W-:Y:S02]  /*10f0*/  FFMA R12, R17, R17, R12 ;  /* 0x00000011110c7223 */ /* 0x000fe4000000000c */
[C---:B0-----:R-:W-:Y:S01]  /*1100*/  FFMA R10, R22.reuse, R22, R27 ;  /* 0x00000016160a7223 */ /* 0x041fe2000000001b */
[-C--:B-----5:R-:W-:Y:S01]  /*1110*/  FFMA R11, R22, R25.reuse, R28 ;  /* 0x00000019160b7223 */ /* 0x0a0fe2000000001c */
[----:B------:R-:W-:Y:S02]  /*1120*/  FFMA R25, R25, R25, R12 ;  /* 0x0000001919197223 */ /* 0x000fe4000000000c */
[C---:B------:R-:W-:Y:S01]  /*1130*/  FFMA R15, R19.reuse, R19, R10 ;  /* 0x00000013130f7223 */ /* 0x040fe2000000000a */
[-C--:B--2---:R-:W-:Y:S01]  /*1140*/  FFMA R10, R19, R26.reuse, R11 ;  /* 0x0000001a130a7223 */ /* 0x084fe2000000000b */
[----:B------:R-:W-:-:S02]  /*1150*/  FFMA R26, R26, R26, R25 ;  /* 0x0000001a1a1a7223 */ /* 0x000fc40000000019 */
[C---:B------:R-:W-:Y:S01]  /*1160*/  FFMA R28, R18.reuse, R18, R15 ;  /* 0x00000012121c7223 */ /* 0x040fe2000000000f */
[-C--:B-1----:R-:W-:Y:S01]  /*1170*/  FFMA R9, R18, R29.reuse, R10 ;  /* 0x0000001d12097223 */ /* 0x082fe2000000000a */
[----:B------:R-:W-:Y:S02]  /*1180*/  FFMA R29, R29, R29, R26 ;  /* 0x0000001d1d1d7223 */ /* 0x000fe4000000001a */
[C---:B------:R-:W-:Y:S01]  /*1190*/  FFMA R28, R23.reuse, R23, R28 ;  /* 0x00000017171c7223 */ /* 0x040fe2000000001c */
[-C--:B------:R-:W-:Y:S01]  /*11a0*/  FFMA R23, R23, R14.reuse, R9 ;  /* 0x0000000e17177223 */ /* 0x080fe20000000009 */
[----:B------:R-:W-:Y:S01]  /*11b0*/  FFMA R22, R14, R14, R29 ;  /* 0x0000000e0e167223 */ /* 0x000fe2000000001d */
[----:B------:R-:W-:Y:S06]  /*11c0*/  @P0 BRA `(.L_x_47) ;  /* 0xfffffffc00480947 */ /* 0x000fec000383ffff */
.L_x_46:
[----:B------:R-:W-:Y:S05]  /*11d0*/  @!P1 BRA `(.L_x_45) ;  /* 0x0000000000dc9947 */ /* 0x000fea0003800000 */
[----:B------:R-:W0:Y:S01]  /*11e0*/  LDC R10, c[0x0][0x394] ;  /* 0x0000e500ff0a7b82 */ /* 0x000e220000000800 */
[----:B------:R-:W-:-:S07]  /*11f0*/  ISETP.GE.U32.AND P0, PT, R24, 0x4, PT ;  /* 0x000000041800780c */ /* 0x000fce0003f06070 */
[----:B------:R-:W1:Y:S01]  /*1200*/  LDC.64 R4, c[0x0][0x380] ;  /* 0x0000e000ff047b82 */ /* 0x000e620000000a00 */
[----:B0-----:R-:W-:-:S04]  /*1210*/  LOP3.LUT R16, R10, 0x3, RZ, 0xc0, !PT ;  /* 0x000000030a107812 */ /* 0x001fc800078ec0ff */
[----:B------:R-:W-:Y:S01]  /*1220*/  ISETP.NE.AND P1, PT, R16, RZ, PT ;  /* 0x000000ff1000720c */ /* 0x000fe20003f25270 */
[----:B-1----:R-:W-:-:S04]  /*1230*/  IMAD.WIDE R2, R3, 0x4, R4 ;  /* 0x0000000403027825 */ /* 0x002fc800078e0204 */
[----:B------:R-:W-:Y:S01]  /*1240*/  IMAD.WIDE R4, R0, 0x4, R4 ;  /* 0x0000000400047825 */ /* 0x000fe200078e0204 */
[----:B------:R-:W-:Y:S07]  /*1250*/  @!P0 BRA `(.L_x_48) ;  /* 0x00000000005c8947 */ /* 0x000fee0003800000 */
[----:B------:R-:W-:-:S04]  /*1260*/  IMAD.WIDE R8, R13, 0x4, R2 ;  /* 0x000000040d087825 */ /* 0x000fc800078e0202 */
[C---:B------:R-:W-:Y:S01]  /*1270*/  IMAD.WIDE R6, R13.reuse, 0x4, R4 ;  /* 0x000000040d067825 */ /* 0x040fe200078e0204 */
        /* <DEDUP_REMOVED lines=8> */
[----:B------:R-:W-:Y:S01]  /*1300*/  IADD3 R13, PT, PT, R13, 0x4, RZ ;  /* 0x000000040d0d7810 */ /* 0x000fe20007ffe0ff */
[C---:B--2---:R-:W-:Y:S01]  /*1310*/  FFMA R28, R15.reuse, R15, R28 ;  /* 0x0000000f0f1c7223 */ /* 0x044fe2000000001c */
[-C--:B---3--:R-:W-:Y:S01]  /*1320*/  FFMA R15, R15, R14.reuse, R23 ;  /* 0x0000000e0f0f7223 */ /* 0x088fe20000000017 */
[----:B------:R-:W-:-:S02]  /*1330*/  FFMA R14, R14, R14, R22 ;  /* 0x0000000e0e0e7223 */ /* 0x000fc40000000016 */
[C---:B----4-:R-:W-:Y:S01]  /*1340*/  FFMA R28, R17.reuse, R17, R28 ;  /* 0x00000011111c7223 */ /* 0x050fe2000000001c */
[-C--:B-----5:R-:W-:Y:S01]  /*1350*/  FFMA R15, R17, R18.reuse, R15 ;  /* 0x00000012110f7223 */ /* 0x0a0fe2000000000f */
[----:B------:R-:W-:Y:S02]  /*1360*/  FFMA R17, R18, R18, R14 ;  /* 0x0000001212117223 */ /* 0x000fe4000000000e */
[C---:B------:R-:W-:Y:S01]  /*1370*/  FFMA R19, R11.reuse, R11, R28 ;  /* 0x0000000b0b137223 */ /* 0x040fe2000000001c */
[-C--:B------:R-:W-:Y:S01]  /*1380*/  FFMA R15, R11, R0.reuse, R15 ;  /* 0x000000000b0f7223 */ /* 0x080fe2000000000f */
[----:B------:R-:W-:Y:S02]  /*1390*/  FFMA R17, R0, R0, R17 ;  /* 0x0000000000117223 */ /* 0x000fe40000000011 */
[C---:B------:R-:W-:Y:S01]  /*13a0*/  FFMA R28, R12.reuse, R12, R19 ;  /* 0x0000000c0c1c7223 */ /* 0x040fe20000000013 */
[-C--:B------:R-:W-:Y:S01]  /*13b0*/  FFMA R23, R12, R24.reuse, R15 ;  /* 0x000000180c177223 */ /* 0x080fe2000000000f */
[----:B------:R-:W-:-:S07]  /*13c0*/  FFMA R22, R24, R24, R17 ;  /* 0x0000001818167223 */ /* 0x000fce0000000011 */
.L_x_48:
[----:B------:R-:W-:Y:S05]  /*13d0*/  @!P1 BRA `(.L_x_45) ;  /* 0x00000000005c9947 */ /* 0x000fea0003800000 */
[----:B------:R-:W-:Y:S02]  /*13e0*/  ISETP.NE.AND P0, PT, R16, 0x1, PT ;  /* 0x000000011000780c */ /* 0x000fe40003f05270 */
[----:B------:R-:W-:-:S04]  /*13f0*/  LOP3.LUT R10, R10, 0x1, RZ, 0xc0, !PT ;  /* 0x000000010a0a7812 */ /* 0x000fc800078ec0ff */
[----:B------:R-:W-:-:S07]  /*1400*/  ISETP.NE.U32.AND P1, PT, R10, 0x1, PT ;  /* 0x000000010a00780c */ /* 0x000fce0003f25070 */
[----:B------:R-:W-:-:S04]  /*1410*/  @P0 IMAD.WIDE R8, R13, 0x4, R2 ;  /* 0x000000040d080825 */ /* 0x000fc800078e0202 */
[C---:B------:R-:W-:Y:S01]  /*1420*/  @P0 IMAD.WIDE R6, R13.reuse, 0x4, R4 ;  /* 0x000000040d060825 */ /* 0x040fe200078e0204 */
[----:B------:R-:W-:Y:S01]  /*1430*/  @P0 IADD3 R13, PT, PT, R13, 0x2, RZ ;  /* 0x000000020d0d0810 */ /* 0x000fe20007ffe0ff */
[----:B------:R-:W2:Y:S04]  /*1440*/  @P0 LDG.E.CONSTANT R11, desc[UR8][R8.64] ;  /* 0x00000008080b0981 */ /* 0x000ea8000c1e9900 */
[----:B------:R-:W3:Y:S01]  /*1450*/  @P0 LDG.E.CONSTANT R0, desc[UR8][R6.64] ;  /* 0x0000000806000981 */ /* 0x000ee2000c1e9900 */
[----:B------:R-:W-:-:S03]  /*1460*/  @!P1 IMAD.WIDE R2, R13, 0x4, R2 ;  /* 0x000000040d029825 */ /* 0x000fc600078e0202 */
[----:B------:R-:W4:Y:S01]  /*1470*/  @P0 LDG.E.CONSTANT R15, desc[UR8][R8.64+0x4] ;  /* 0x00000408080f0981 */ /* 0x000f22000c1e9900 */
[----:B------:R-:W-:-:S03]  /*1480*/  @!P1 IMAD.WIDE R4, R13, 0x4, R4 ;  /* 0x000000040d049825 */ /* 0x000fc600078e0204 */
[----:B------:R-:W5:Y:S04]  /*1490*/  @P0 LDG.E.CONSTANT R12, desc[UR8][R6.64+0x4] ;  /* 0x00000408060c0981 */ /* 0x000f68000c1e9900 */
[----:B------:R-:W5:Y:S04]  /*14a0*/  @!P1 LDG.E.CONSTANT R3, desc[UR8][R2.64] ;  /* 0x0000000802039981 */ /* 0x000f68000c1e9900 */
[----:B------:R-:W5:Y:S01]  /*14b0*/  @!P1 LDG.E.CONSTANT R4, desc[UR8][R4.64] ;  /* 0x0000000804049981 */ /* 0x000f62000c1e9900 */
[C---:B--2---:R-:W-:Y:S01]  /*14c0*/  @P0 FFMA R10, R11.reuse, R11, R28 ;  /* 0x0000000b0b0a0223 */ /* 0x044fe2000000001c */
[-C--:B---3--:R-:W-:Y:S01]  /*14d0*/  @P0 FFMA R11, R11, R0.reuse, R23 ;  /* 0x000000000b0b0223 */ /* 0x088fe20000000017 */
[----:B------:R-:W-:-:S02]  /*14e0*/  @P0 FFMA R0, R0, R0, R22 ;  /* 0x0000000000000223 */ /* 0x000fc40000000016 */
[C---:B----4-:R-:W-:Y:S01]  /*14f0*/  @P0 FFMA R28, R15.reuse, R15, R10 ;  /* 0x0000000f0f1c0223 */ /* 0x050fe2000000000a */
[-C--:B-----5:R-:W-:Y:S01]  /*1500*/  @P0 FFMA R23, R15, R12.reuse, R11 ;  /* 0x0000000c0f170223 */ /* 0x0a0fe2000000000b */
[----:B------:R-:W-:Y:S02]  /*1510*/  @P0 FFMA R22, R12, R12, R0 ;  /* 0x0000000c0c160223 */ /* 0x000fe40000000000 */
[C---:B------:R-:W-:Y:S01]  /*1520*/  @!P1 FFMA R28, R3.reuse, R3, R28 ;  /* 0x00000003031c9223 */ /* 0x040fe2000000001c */
[-C--:B------:R-:W-:Y:S01]  /*1530*/  @!P1 FFMA R23, R3, R4.reuse, R23 ;  /* 0x0000000403179223 */ /* 0x080fe20000000017 */
[----:B------:R-:W-:-:S07]  /*1540*/  @!P1 FFMA R22, R4, R4, R22 ;  /* 0x0000000404169223 */ /* 0x000fce0000000016 */
.L_x_45:
[----:B------:R-:W0:Y:S01]  /*1550*/  SHFL.DOWN PT, R3, R28, 0x10, 0x1f ;  /* 0x0a001f001c037f89 */ /* 0x000e2200000e0000 */
[----:B------:R-:W-:Y:S03]  /*1560*/  BSSY.RECONVERGENT B0, `(.L_x_49) ;  /* 0x0000034000007945 */ /* 0x000fe60003800200 */
[----:B------:R-:W1:Y:S04]  /*1570*/  SHFL.DOWN PT, R0, R23, 0x10, 0x1f ;  /* 0x0a001f0017007f89 */ /* 0x000e6800000e0000 */
[----:B------:R-:W2:Y:S01]  /*1580*/  SHFL.DOWN PT, R5, R22, 0x10, 0x1f ;  /* 0x0a001f0016057f89 */ /* 0x000ea200000e0000 */
[----:B0-----:R-:W-:Y:S01]  /*1590*/  FADD R3, R3, R28 ;  /* 0x0000001c03037221 */ /* 0x001fe20000000000 */
[----:B-1----:R-:W-:-:S04]  /*15a0*/  FADD R0, R0, R23 ;  /* 0x0000001700007221 */ /* 0x002fc80000000000 */
[----:B------:R-:W0:Y:S01]  /*15b0*/  SHFL.DOWN PT, R2, R3, 0x8, 0x1f ;  /* 0x09001f0003027f89 */ /* 0x000e2200000e0000 */
[----:B--2---:R-:W-:-:S03]  /*15c0*/  FADD R5, R5, R22 ;  /* 0x0000001605057221 */ /* 0x004fc60000000000 */
        /* <DEDUP_REMOVED lines=20> */
[----:B0-----:R-:W-:-:S04]  /*1710*/  FADD R2, R8, R13 ;  /* 0x0000000d08027221 */ /* 0x001fc80000000000 */
[C---:B------:R-:W-:Y:S01]  /*1720*/  FMUL R3, R2.reuse, 16777216 ;  /* 0x4b80000002037820 */ /* 0x040fe20000400000 */
[----:B------:R-:W-:Y:S01]  /*1730*/  FSETP.GEU.AND P0, PT, |R2|, 1.175494350822287508e-38, PT ;  /* 0x008000000200780b */ /* 0x000fe20003f0e200 */
[----:B-1----:R-:W-:-:S03]  /*1740*/  FADD R0, R5, R0 ;  /* 0x0000000005007221 */ /* 0x002fc60000000000 */
[----:B------:R-:W-:-:S04]  /*1750*/  FSEL R13, R3, R2, !P0 ;  /* 0x00000002030d7208 */ /* 0x000fc80004000000 */
[----:B------:R-:W-:-:S04]  /*1760*/  IADD3 R3, PT, PT, R13, -0x800000, RZ ;  /* 0xff8000000d037810 */ /* 0x000fc80007ffe0ff */
[----:B------:R-:W-:Y:S01]  /*1770*/  ISETP.GT.U32.AND P1, PT, R3, 0x7effffff, PT ;  /* 0x7effffff0300780c */ /* 0x000fe20003f24070 */
[----:B--2---:R-:W-:-:S12]  /*1780*/  FADD R3, R7, R4 ;  /* 0x0000000407037221 */ /* 0x004fd80000000000 */
[----:B------:R-:W-:Y:S05]  /*1790*/  @P1 BRA `(.L_x_50) ;  /* 0x00000000003c1947 */ /* 0x000fea0003800000 */
[----:B------:R-:W-:Y:S01]  /*17a0*/  LOP3.LUT R4, R13, 0xffffff, RZ, 0xc0, !PT ;  /* 0x00ffffff0d047812 */ /* 0x000fe200078ec0ff */
[----:B------:R-:W-:-:S03]  /*17b0*/  HFMA2 R10, -RZ, RZ, 1.6875, 0 ;  /* 0x3ec00000ff0a7431 */ /* 0x000fc600000001ff */
[----:B------:R-:W-:-:S04]  /*17c0*/  LOP3.LUT R4, R4, 0x3f000000, RZ, 0xfc, !PT ;  /* 0x3f00000004047812 */ /* 0x000fc800078efcff */
[----:B------:R-:W0:Y:S02]  /*17d0*/  MUFU.RSQ R6, R4 ;  /* 0x0000000400067308 */ /* 0x000e240000001400 */
[----:B0-----:R-:W-:-:S04]  /*17e0*/  FMUL R5, R6, R6 ;  /* 0x0000000606057220 */ /* 0x001fc80000400000 */
[----:B------:R-:W-:Y:S01]  /*17f0*/  FFMA R7, R6, R6, -R5 ;  /* 0x0000000606077223 */ /* 0x000fe20000000805 */
[----:B------:R-:W-:Y:S01]  /*1800*/  FFMA R8, -R4, R5, 1 ;  /* 0x3f80000004087423 */ /* 0x000fe20000000105 */
[----:B------:R-:W-:-:S03]  /*1810*/  IADD3 R5, PT, PT, -R13, R4, RZ ;  /* 0x000000040d057210 */ /* 0x000fc60007ffe1ff */
[----:B------:R-:W-:Y:S01]  /*1820*/  FFMA R7, -R4, R7, R8 ;  /* 0x0000000704077223 */ /* 0x000fe20000000108 */
[----:B------:R-:W-:-:S03]  /*1830*/  @!P0 IADD3 R5, PT, PT, R5, 0xc000000, RZ ;  /* 0x0c00000005058810 */ /* 0x000fc60007ffe0ff */
[----:B------:R-:W-:Y:S01]  /*1840*/  FFMA R9, R7, R10, 0.5 ;  /* 0x3f00000007097423 */ /* 0x000fe2000000000a */
[----:B------:R-:W-:-:S04]  /*1850*/  FMUL R7, R6, R7 ;  /* 0x0000000706077220 */ /* 0x000fc80000400000 */
[----:B------:R-:W-:-:S05]  /*1860*/  FFMA R6, R9, R7, R6 ;  /* 0x0000000709067223 */ /* 0x000fca0000000006 */
[----:B------:R-:W-:Y:S01]  /*1870*/  LEA.HI.SX32 R5, R5, R6, 0x1f ;  /* 0x0000000605057211 */ /* 0x000fe200078ffaff */
[----:B------:R-:W-:Y:S06]  /*1880*/  BRA `(.L_x_51) ;  /* 0x0000000000047947 */ /* 0x000fec0003800000 */
.L_x_50:
[----:B------:R0:W1:Y:S02]  /*1890*/  MUFU.RSQ R5, R13 ;  /* 0x0000000d00057308 */ /* 0x0000640000001400 */
.L_x_51:
[----:B------:R-:W-:Y:S05]  /*18a0*/  BSYNC.RECONVERGENT B0 ;  /* 0x0000000000007941 */ /* 0x000fea0003800200 */
.L_x_49:
[C---:B------:R-:W-:Y:S01]  /*18b0*/  FMUL R4, R3.reuse, 16777216 ;  /* 0x4b80000003047820 */ /* 0x040fe20000400000 */
[----:B------:R-:W-:Y:S01]  /*18c0*/  FSETP.GEU.AND P0, PT, |R3|, 1.175494350822287508e-38, PT ;  /* 0x008000000300780b */ /* 0x000fe20003f0e200 */
[----:B------:R-:W-:Y:S03]  /*18d0*/  BSSY.RECONVERGENT B0, `(.L_x_52) ;  /* 0x0000015000007945 */ /* 0x000fe60003800200 */
[----:B------:R-:W-:-:S04]  /*18e0*/  FSEL R11, R4, R3, !P0 ;  /* 0x00000003040b7208 */ /* 0x000fc80004000000 */
[----:B------:R-:W-:-:S04]  /*18f0*/  IADD3 R4, PT, PT, R11, -0x800000, RZ ;  /* 0xff8000000b047810 */ /* 0x000fc80007ffe0ff */
[----:B------:R-:W-:-:S13]  /*1900*/  ISETP.GT.U32.AND P1, PT, R4, 0x7effffff, PT ;  /* 0x7effffff0400780c */ /* 0x000fda0003f24070 */
[----:B------:R-:W-:Y:S05]  /*1910*/  @P1 BRA `(.L_x_53) ;  /* 0x00000000003c1947 */ /* 0x000fea0003800000 */
[----:B------:R-:W-:Y:S02]  /*1920*/  LOP3.LUT R4, R11, 0xffffff, RZ, 0xc0, !PT ;  /* 0x00ffffff0b047812 */ /* 0x000fe400078ec0ff */
[----:B0-----:R-:W-:Y:S02]  /*1930*/  MOV R13, 0x3ec00000 ;  /* 0x3ec00000000d7802 */ /* 0x001fe40000000f00 */
[----:B------:R-:W-:-:S04]  /*1940*/  LOP3.LUT R4, R4, 0x3f000000, RZ, 0xfc, !PT ;  /* 0x3f00000004047812 */ /* 0x000fc800078efcff */
[----:B------:R-:W0:Y:S02]  /*1950*/  MUFU.RSQ R7, R4 ;  /* 0x0000000400077308 */ /* 0x000e240000001400 */
[----:B0-----:R-:W-:-:S04]  /*1960*/  FMUL R6, R7, R7 ;  /* 0x0000000707067220 */ /* 0x001fc80000400000 */
[----:B------:R-:W-:Y:S01]  /*1970*/  FFMA R9, R7, R7, -R6 ;  /* 0x0000000707097223 */ /* 0x000fe20000000806 */
[----:B------:R-:W-:-:S04]  /*1980*/  FFMA R6, -R4, R6, 1 ;  /* 0x3f80000004067423 */ /* 0x000fc80000000106 */
[----:B------:R-:W-:-:S04]  /*1990*/  FFMA R6, -R4, R9, R6 ;  /* 0x0000000904067223 */ /* 0x000fc80000000106 */
[----:B------:R-:W-:Y:S01]  /*19a0*/  FFMA R8, R6, R13, 0.5 ;  /* 0x3f00000006087423 */ /* 0x000fe2000000000d */
[----:B------:R-:W-:Y:S01]  /*19b0*/  FMUL R9, R7, R6 ;  /* 0x0000000607097220 */ /* 0x000fe20000400000 */
[----:B------:R-:W-:-:S03]  /*19c0*/  IADD3 R6, PT, PT, -R11, R4, RZ ;  /* 0x000000040b067210 */ /* 0x000fc60007ffe1ff */
[----:B------:R-:W-:Y:S01]  /*19d0*/  FFMA R9, R8, R9, R7 ;  /* 0x0000000908097223 */ /* 0x000fe20000000007 */
[----:B------:R-:W-:-:S04]  /*19e0*/  @!P0 IADD3 R6, PT, PT, R6, 0xc000000, RZ ;  /* 0x0c00000006068810 */ /* 0x000fc80007ffe0ff */
[----:B------:R-:W-:Y:S01]  /*19f0*/  LEA.HI.SX32 R6, R6, R9, 0x1f ;  /* 0x0000000906067211 */ /* 0x000fe200078ffaff */
[----:B------:R-:W-:Y:S06]  /*1a00*/  BRA `(.L_x_54) ;  /* 0x0000000000047947 */ /* 0x000fec0003800000 */
.L_x_53:
[----:B------:R2:W3:Y:S02]  /*1a10*/  MUFU.RSQ R6, R11 ;  /* 0x0000000b00067308 */ /* 0x0004e40000001400 */
.L_x_54:
[----:B------:R-:W-:Y:S05]  /*1a20*/  BSYNC.RECONVERGENT B0 ;  /* 0x0000000000007941 */ /* 0x000fea0003800200 */
.L_x_52:
[----:B-1-3--:R-:W-:Y:S01]  /*1a30*/  FMUL R5, R6, R5 ;  /* 0x0000000506057220 */ /* 0x00afe20000400000 */
[----:B------:R-:W-:Y:S03]  /*1a40*/  BSSY.RECONVERGENT B0, `(.L_x_55) ;  /* 0x000000f000007945 */ /* 0x000fe60003800200 */
[----:B------:R-:W-:-:S04]  /*1a50*/  FMUL R2, R2, R5 ;  /* 0x0000000502027220 */ /* 0x000fc80000400000 */
[----:B------:R-:W-:-:S04]  /*1a60*/  FMUL R5, R3, R2 ;  /* 0x0000000203057220 */ /* 0x000fc80000400000 */
[----:B------:R-:W1:Y:S01]  /*1a70*/  MUFU.RCP R2, R5 ;  /* 0x0000000500027308 */ /* 0x000e620000001000 */
[----:B------:R-:W-:-:S07]  /*1a80*/  FSETP.GEU.AND P2, PT, R5, 9.9999999747524270788e-07, PT ;  /* 0x358637bd0500780b */ /* 0x000fce0003f4e000 */
[----:B------:R-:W3:Y:S01]  /*1a90*/  FCHK P0, R0, R5 ;  /* 0x0000000500007302 */ /* 0x000ee20000000000 */
[----:B-1----:R-:W-:-:S04]  /*1aa0*/  FFMA R3, -R5, R2, 1 ;  /* 0x3f80000005037423 */ /* 0x002fc80000000102 */
[----:B------:R-:W-:-:S04]  /*1ab0*/  FFMA R3, R2, R3, R2 ;  /* 0x0000000302037223 */ /* 0x000fc80000000002 */
[----:B------:R-:W-:-:S04]  /*1ac0*/  FFMA R2, R0, R3, RZ ;  /* 0x0000000300027223 */ /* 0x000fc800000000ff */
[----:B------:R-:W-:-:S04]  /*1ad0*/  FFMA R4, -R5, R2, R0 ;  /* 0x0000000205047223 */ /* 0x000fc80000000100 */
[----:B------:R-:W-:Y:S01]  /*1ae0*/  FFMA R2, R3, R4, R2 ;  /* 0x0000000403027223 */ /* 0x000fe20000000002 */
[----:B---3--:R-:W-:Y:S06]  /*1af0*/  @!P0 BRA `(.L_x_56) ;  /* 0x00000000000c8947 */ /* 0x008fec0003800000 */
[----:B------:R-:W-:-:S07]  /*1b00*/  MOV R2, 0x1b20 ;  /* 0x00001b2000027802 */ /* 0x000fce0000000f00 */
[----:B0-2---:R-:W-:Y:S05]  /*1b10*/  CALL.REL.NOINC `($__internal_0_$__cuda_sm3x_div_rn_noftz_f32_slowpath) ;  /* 0x0000000000387944 */ /* 0x005fea0003c00000 */
[----:B------:R-:W-:-:S07]  /*1b20*/  MOV R2, R0 ;  /* 0x0000000000027202 */ /* 0x000fce0000000f00 */
.L_x_56:
[----:B------:R-:W-:Y:S05]  /*1b30*/  BSYNC.RECONVERGENT B0 ;  /* 0x0000000000007941 */ /* 0x000fea0003800200 */
.L_x_55:
[----:B------:R-:W1:Y:S01]  /*1b40*/  LDC.64 R4, c[0x0][0x388] ;  /* 0x0000e200ff047b82 */ /* 0x000e620000000a00 */
[----:B------:R-:W3:Y:S01]  /*1b50*/  LDCU UR4, c[0x0][0x390] ;  /* 0x00007200ff0477ac */ /* 0x000ee20008000800 */
[C---:B------:R-:W-:Y:S02]  /*1b60*/  ISETP.NE.AND P0, PT, R21.reuse, R20, PT ;  /* 0x000000141500720c */ /* 0x040fe40003f05270 */
[----:B------:R-:W-:Y:S01]  /*1b70*/  FSEL R7, R2, RZ, P2 ;  /* 0x000000ff02077208 */ /* 0x000fe20001000000 */
[----:B---3--:R-:W-:-:S04]  /*1b80*/  IMAD R3, R21, UR4, R20 ;  /* 0x0000000415037c24 */ /* 0x008fc8000f8e0214 */
[----:B-1----:R-:W-:-:S05]  /*1b90*/  IMAD.WIDE.U32 R2, R3, 0x4, R4 ;  /* 0x0000000403027825 */ /* 0x002fca00078e0004 */
[----:B------:R1:W-:Y:S01]  /*1ba0*/  STG.E desc[UR8][R2.64], R7 ;  /* 0x0000000702007986 */ /* 0x0003e2000c101908 */
[----:B------:R-:W-:Y:S05]  /*1bb0*/  @!P0 EXIT ;  /* 0x000000000000894d */ /* 0x000fea0003800000 */
[----:B-1----:R-:W-:-:S04]  /*1bc0*/  IMAD R3, R20, UR4, R21 ;  /* 0x0000000414037c24 */ /* 0x002fc8000f8e0215 */
[----:B------:R-:W-:-:S05]  /*1bd0*/  IMAD.WIDE.U32 R2, R3, 0x4, R4 ;  /* 0x0000000403027825 */ /* 0x000fca00078e0004 */
[----:B------:R-:W-:Y:S01]  /*1be0*/  STG.E desc[UR8][R2.64], R7 ;  /* 0x0000000702007986 */ /* 0x000fe2000c101908 */
[----:B------:R-:W-:Y:S05]  /*1bf0*/  EXIT ;  /* 0x000000000000794d */ /* 0x000fea0003800000 */
        .weak           $__internal_0_$__cuda_sm3x_div_rn_noftz_f32_slowpath
        .type           $__internal_0_$__cuda_sm3x_div_rn_noftz_f32_slowpath,@function
        .size           $__internal_0_$__cuda_sm3x_div_rn_noftz_f32_slowpath,(.L_x_199 - $__internal_0_$__cuda_sm3x_div_rn_noftz_f32_slowpath)
$__internal_0_$__cuda_sm3x_div_rn_noftz_f32_slowpath:
[----:B------:R-:W-:Y:S01]  /*1c00*/  SHF.R.U32.HI R4, RZ, 0x17, R5 ;  /* 0x00000017ff047819 */ /* 0x000fe20000011605 */
[----:B------:R-:W-:Y:S01]  /*1c10*/  BSSY.RECONVERGENT B1, `(.L_x_57) ;  /* 0x0000064000017945 */ /* 0x000fe20003800200 */
[----:B------:R-:W-:Y:S02]  /*1c20*/  SHF.R.U32.HI R3, RZ, 0x17, R0 ;  /* 0x00000017ff037819 */ /* 0x000fe40000011600 */
[----:B------:R-:W-:Y:S02]  /*1c30*/  LOP3.LUT R10, R4, 0xff, RZ, 0xc0, !PT ;  /* 0x000000ff040a7812 */ /* 0x000fe400078ec0ff */
[----:B------:R-:W-:Y:S02]  /*1c40*/  LOP3.LUT R8, R3, 0xff, RZ, 0xc0, !PT ;  /* 0x000000ff03087812 */ /* 0x000fe400078ec0ff */
[----:B------:R-:W-:Y:S02]  /*1c50*/  IADD3 R9, PT, PT, R10, -0x1, RZ ;  /* 0xffffffff0a097810 */ /* 0x000fe40007ffe0ff */
[----:B------:R-:W-:-:S02]  /*1c60*/  IADD3 R7, PT, PT, R8, -0x1, RZ ;  /* 0xffffffff08077810 */ /* 0x000fc40007ffe0ff */
[----:B------:R-:W-:Y:S02]  /*1c70*/  ISETP.GT.U32.AND P0, PT, R9, 0xfd, PT ;  /* 0x000000fd0900780c */ /* 0x000fe40003f04070 */
[----:B------:R-:W-:Y:S02]  /*1c80*/  MOV R4, R0 ;  /* 0x0000000000047202 */ /* 0x000fe40000000f00 */
[----:B------:R-:W-:-:S13]  /*1c90*/  ISETP.GT.U32.OR P0, PT, R7, 0xfd, P0 ;  /* 0x000000fd0700780c */ /* 0x000fda0000704470 */
[----:B------:R-:W-:Y:S01]  /*1ca0*/  @!P0 MOV R6, RZ ;  /* 0x000000ff00068202 */ /* 0x000fe20000000f00 */
[----:B------:R-:W-:Y:S06]  /*1cb0*/  @!P0 BRA `(.L_x_58) ;  /* 0x0000000000608947 */ /* 0x000fec0003800000 */
[----:B------:R-:W-:Y:S02]  /*1cc0*/  FSETP.GTU.FTZ.AND P0, PT, |R0|, +INF , PT ;  /* 0x7f8000000000780b */ /* 0x000fe40003f1c200 */
[----:B------:R-:W-:Y:S02]  /*1cd0*/  FSETP.GTU.FTZ.AND P1, PT, |R5|, +INF , PT ;  /* 0x7f8000000500780b */ /* 0x000fe40003f3c200 */
[----:B------:R-:W-:Y:S02]  /*1ce0*/  MOV R3, R5 ;  /* 0x0000000500037202 */ /* 0x000fe40000000f00 */
[----:B------:R-:W-:-:S13]  /*1cf0*/  PLOP3.LUT P0, PT, P0, P1, PT, 0xf8, 0x8f ;  /* 0x00000000008f781c */ /* 0x000fda0000703f70 */
[----:B------:R-:W-:Y:S05]  /*1d00*/  @P0 BRA `(.L_x_59) ;  /* 0x00000004004c0947 */ /* 0x000fea0003800000 */
[----:B------:R-:W-:-:S13]  /*1d10*/  LOP3.LUT P0, RZ, R5, 0x7fffffff, R4, 0xc8, !PT ;  /* 0x7fffffff05ff7812 */ /* 0x000fda000780c804 */
[----:B------:R-:W-:Y:S05]  /*1d20*/  @!P0 BRA `(.L_x_60) ;  /* 0x00000004003c8947 */ /* 0x000fea0003800000 */
[C---:B------:R-:W-:Y:S02]  /*1d30*/  FSETP.NEU.FTZ.AND P3, PT, |R0|.reuse, +INF , PT ;  /* 0x7f8000000000780b */ /* 0x040fe40003f7d200 */
[----:B------:R-:W-:Y:S02]  /*1d40*/  FSETP.NEU.FTZ.AND P1, PT, |R3|, +INF , PT ;  /* 0x7f8000000300780b */ /* 0x000fe40003f3d200 */
[----:B------:R-:W-:-:S11]  /*1d50*/  FSETP.NEU.FTZ.AND P0, PT, |R0|, +INF , PT ;  /* 0x7f8000000000780b */ /* 0x000fd60003f1d200 */
[----:B------:R-:W-:Y:S05]  /*1d60*/  @!P1 BRA !P3, `(.L_x_60) ;  /* 0x00000004002c9947 */ /* 0x000fea0005800000 */
[----:B------:R-:W-:-:S04]  /*1d70*/  LOP3.LUT P3, RZ, R4, 0x7fffffff, RZ, 0xc0, !PT ;  /* 0x7fffffff04ff7812 */ /* 0x000fc8000786c0ff */
[----:B------:R-:W-:-:S13]  /*1d80*/  PLOP3.LUT P1, PT, P1, P3, PT, 0x2f, 0xf2 ;  /* 0x0000000000f2781c */ /* 0x000fda0000f26577 */
[----:B------:R-:W-:Y:S05]  /*1d90*/  @P1 BRA `(.L_x_61) ;  /* 0x0000000400181947 */ /* 0x000fea0003800000 */
[----:B------:R-:W-:-:S04]  /*1da0*/  LOP3.LUT P1, RZ, R5, 0x7fffffff, RZ, 0xc0, !PT ;  /* 0x7fffffff05ff7812 */ /* 0x000fc8000782c0ff */
[----:B------:R-:W-:-:S13]  /*1db0*/  PLOP3.LUT P0, PT, P0, P1, PT, 0x2f, 0xf2 ;  /* 0x0000000000f2781c */ /* 0x000fda0000702577 */
[----:B------:R-:W-:Y:S05]  /*1dc0*/  @P0 BRA `(.L_x_62) ;  /* 0x0000000400000947 */ /* 0x000fea0003800000 */
[----:B------:R-:W-:Y:S02]  /*1dd0*/  ISETP.GE.AND P0, PT, R7, RZ, PT ;  /* 0x000000ff0700720c */ /* 0x000fe40003f06270 */
[----:B------:R-:W-:-:S11]  /*1de0*/  ISETP.GE.AND P1, PT, R9, RZ, PT ;  /* 0x000000ff0900720c */ /* 0x000fd60003f26270 */
[----:B------:R-:W-:Y:S01]  /*1df0*/  @P0 MOV R6, RZ ;  /* 0x000000ff00060202 */ /* 0x000fe20000000f00 */
[----:B------:R-:W-:Y:S01]  /*1e00*/  @!P0 FFMA R4, R0, 1.84467440737095516160e+19, RZ ;  /* 0x5f80000000048823 */ /* 0x000fe200000000ff */
[----:B------:R-:W-:Y:S01]  /*1e10*/  @!P0 MOV R6, 0xffffffc0 ;  /* 0xffffffc000068802 */ /* 0x000fe20000000f00 */
[----:B------:R-:W-:-:S03]  /*1e20*/  @!P1 FFMA R5, R3, 1.84467440737095516160e+19, RZ ;  /* 0x5f80000003059823 */ /* 0x000fc600000000ff */
[----:B------:R-:W-:-:S07]  /*1e30*/  @!P1 IADD3 R6, PT, PT, R6, 0x40, RZ ;  /* 0x0000004006069810 */ /* 0x000fce0007ffe0ff */
.L_x_58:
[----:B------:R-:W-:Y:S01]  /*1e40*/  LEA R0, R10, 0xc0800000, 0x17 ;  /* 0xc08000000a007811 */ /* 0x000fe200078eb8ff */
[----:B------:R-:W-:Y:S01]  /*1e50*/  BSSY.RECONVERGENT B2, `(.L_x_63) ;  /* 0x0000036000027945 */ /* 0x000fe20003800200 */
[----:B------:R-:W-:Y:S02]  /*1e60*/  IADD3 R3, PT, PT, R8, -0x7f, RZ ;  /* 0xffffff8108037810 */ /* 0x000fe40007ffe0ff */
[----:B------:R-:W-:-:S03]  /*1e70*/  IADD3 R5, PT, PT, -R0, R5, RZ ;  /* 0x0000000500057210 */ /* 0x000fc60007ffe1ff */
[----:B------:R-:W-:Y:S01]  /*1e80*/  IMAD R0, R3, -0x800000, R4 ;  /* 0xff80000003007824 */ /* 0x000fe200078e0204 */
[----:B------:R0:W1:Y:S01]  /*1e90*/  MUFU.RCP R7, R5 ;  /* 0x0000000500077308 */ /* 0x0000620000001000 */
[----:B------:R-:W-:Y:S01]  /*1ea0*/  FADD.FTZ R9, -R5, -RZ ;  /* 0x800000ff05097221 */ /* 0x000fe20000010100 */
[----:B0-----:R-:W-:-:S04]  /*1eb0*/  IADD3 R5, PT, PT, R3, 0x7f, -R10 ;  /* 0x0000007f03057810 */ /* 0x001fc80007ffe80a */
[----:B------:R-:W-:Y:S01]  /*1ec0*/  IADD3 R5, PT, PT, R5, R6, RZ ;  /* 0x0000000605057210 */ /* 0x000fe20007ffe0ff */
[----:B-1----:R-:W-:-:S04]  /*1ed0*/  FFMA R8, R7, R9, 1 ;  /* 0x3f80000007087423 */ /* 0x002fc80000000009 */
[----:B------:R-:W-:-:S04]  /*1ee0*/  FFMA R11, R7, R8, R7 ;  /* 0x00000008070b7223 */ /* 0x000fc80000000007 */
[----:B------:R-:W-:-:S04]  /*1ef0*/  FFMA R4, R0, R11, RZ ;  /* 0x0000000b00047223 */ /* 0x000fc800000000ff */
[----:B------:R-:W-:-:S04]  /*1f00*/  FFMA R7, R9, R4, R0 ;  /* 0x0000000409077223 */ /* 0x000fc80000000000 */
[----:B------:R-:W-:-:S04]  /*1f10*/  FFMA R4, R11, R7, R4 ;  /* 0x000000070b047223 */ /* 0x000fc80000000004 */
[----:B------:R-:W-:-:S04]  /*1f20*/  FFMA R9, R9, R4, R0 ;  /* 0x0000000409097223 */ /* 0x000fc80000000000 */
[----:B------:R-:W-:-:S05]  /*1f30*/  FFMA R0, R11, R9, R4 ;  /* 0x000000090b007223 */ /* 0x000fca0000000004 */
[----:B------:R-:W-:-:S04]  /*1f40*/  SHF.R.U32.HI R3, RZ, 0x17, R0 ;  /* 0x00000017ff037819 */ /* 0x000fc80000011600 */
[----:B------:R-:W-:-:S04]  /*1f50*/  LOP3.LUT R3, R3, 0xff, RZ, 0xc0, !PT ;  /* 0x000000ff03037812 */ /* 0x000fc800078ec0ff */
[----:B------:R-:W-:-:S04]  /*1f60*/  IADD3 R7, PT, PT, R3, R5, RZ ;  /* 0x0000000503077210 */ /* 0x000fc80007ffe0ff */
[----:B------:R-:W-:-:S04]  /*1f70*/  IADD3 R3, PT, PT, R7, -0x1, RZ ;  /* 0xffffffff07037810 */ /* 0x000fc80007ffe0ff */
[----:B------:R-:W-:-:S13]  /*1f80*/  ISETP.GE.U32.AND P0, PT, R3, 0xfe, PT ;  /* 0x000000fe0300780c */ /* 0x000fda0003f06070 */
[----:B------:R-:W-:Y:S05]  /*1f90*/  @!P0 BRA `(.L_x_64) ;  /* 0x0000000000808947 */ /* 0x000fea0003800000 */
[----:B------:R-:W-:-:S13]  /*1fa0*/  ISETP.GT.AND P0, PT, R7, 0xfe, PT ;  /* 0x000000fe0700780c */ /* 0x000fda0003f04270 */
[----:B------:R-:W-:Y:S05]  /*1fb0*/  @P0 BRA `(.L_x_65) ;  /* 0x00000000006c0947 */ /* 0x000fea0003800000 */
[----:B------:R-:W-:-:S13]  /*1fc0*/  ISETP.GE.AND P0, PT, R7, 0x1, PT ;  /* 0x000000010700780c */ /* 0x000fda0003f06270 */
[----:B------:R-:W-:Y:S05]  /*1fd0*/  @P0 BRA `(.L_x_66) ;  /* 0x0000000000740947 */ /* 0x000fea0003800000 */
[----:B------:R-:W-:Y:S02]  /*1fe0*/  ISETP.GE.AND P0, PT, R7, -0x18, PT ;  /* 0xffffffe80700780c */ /* 0x000fe40003f06270 */
[----:B------:R-:W-:-:S11]  /*1ff0*/  LOP3.LUT R0, R0, 0x80000000, RZ, 0xc0, !PT ;  /* 0x8000000000007812 */ /* 0x000fd600078ec0ff */
[----:B------:R-:W-:Y:S05]  /*2000*/  @!P0 BRA `(.L_x_66) ;  /* 0x0000000000688947 */ /* 0x000fea0003800000 */
[-CC-:B------:R-:W-:Y:S01]  /*2010*/  FFMA.RZ R3, R11, R9.reuse, R4.reuse ;  /* 0x000000090b037223 */ /* 0x180fe2000000c004 */
[C---:B------:R-:W-:Y:S02]  /*2020*/  IADD3 R6, PT, PT, R7.reuse, 0x20, RZ ;  /* 0x0000002007067810 */ /* 0x040fe40007ffe0ff */
[----:B------:R-:W-:Y:S02]  /*2030*/  ISETP.NE.AND P3, PT, R7, RZ, PT ;  /* 0x000000ff0700720c */ /* 0x000fe40003f65270 */
[----:B------:R-:W-:Y:S01]  /*2040*/  LOP3.LUT R5, R3, 0x7fffff, RZ, 0xc0, !PT ;  /* 0x007fffff03057812 */ /* 0x000fe200078ec0ff */
[CCC-:B------:R-:W-:Y:S01]  /*2050*/  FFMA.RP R3, R11.reuse, R9.reuse, R4.reuse ;  /* 0x000000090b037223 */ /* 0x1c0fe20000008004 */
[----:B------:R-:W-:Y:S01]  /*2060*/  FFMA.RM R4, R11, R9, R4 ;  /* 0x000000090b047223 */ /* 0x000fe20000004004 */
[----:B------:R-:W-:Y:S02]  /*2070*/  ISETP.NE.AND P1, PT, R7, RZ, PT ;  /* 0x000000ff0700720c */ /* 0x000fe40003f25270 */
[----:B------:R-:W-:-:S02]  /*2080*/  LOP3.LUT R5, R5, 0x800000, RZ, 0xfc, !PT ;  /* 0x0080000005057812 */ /* 0x000fc400078efcff */
[----:B------:R-:W-:Y:S02]  /*2090*/  IADD3 R7, PT, PT, -R7, RZ, RZ ;  /* 0x000000ff07077210 */ /* 0x000fe40007ffe1ff */
[----:B------:R-:W-:Y:S02]  /*20a0*/  SHF.L.U32 R6, R5, R6, RZ ;  /* 0x0000000605067219 */ /* 0x000fe400000006ff */
[----:B------:R-:W-:Y:S02]  /*20b0*/  FSETP.NEU.FTZ.AND P0, PT, R3, R4, PT ;  /* 0x000000040300720b */ /* 0x000fe40003f1d000 */
[----:B------:R-:W-:Y:S02]  /*20c0*/  SEL R4, R7, RZ, P3 ;  /* 0x000000ff07047207 */ /* 0x000fe40001800000 */
[----:B------:R-:W-:Y:S02]  /*20d0*/  ISETP.NE.AND P1, PT, R6, RZ, P1 ;  /* 0x000000ff0600720c */ /* 0x000fe40000f25270 */
[----:B------:R-:W-:-:S02]  /*20e0*/  SHF.R.U32.HI R4, RZ, R4, R5 ;  /* 0x00000004ff047219 */ /* 0x000fc40000011605 */
[----:B------:R-:W-:Y:S02]  /*20f0*/  PLOP3.LUT P0, PT, P0, P1, PT, 0xf8, 0x8f ;  /* 0x00000000008f781c */ /* 0x000fe40000703f70 */
[----:B------:R-:W-:Y:S02]  /*2100*/  SHF.R.U32.HI R6, RZ, 0x1, R4 ;  /* 0x00000001ff067819 */ /* 0x000fe40000011604 */
[----:B------:R-:W-:-:S04]  /*2110*/  SEL R3, RZ, 0x1, !P0 ;  /* 0x00000001ff037807 */ /* 0x000fc80004000000 */
[----:B------:R-:W-:-:S04]  /*2120*/  LOP3.LUT R3, R3, 0x1, R6, 0xf8, !PT ;  /* 0x0000000103037812 */ /* 0x000fc800078ef806 */
[----:B------:R-:W-:-:S04]  /*2130*/  LOP3.LUT R3, R3, R4, RZ, 0xc0, !PT ;  /* 0x0000000403037212 */ /* 0x000fc800078ec0ff */
[----:B------:R-:W-:-:S04]  /*2140*/  IADD3 R3, PT, PT, R6, R3, RZ ;  /* 0x0000000306037210 */ /* 0x000fc80007ffe0ff */
[----:B------:R-:W-:Y:S01]  /*2150*/  LOP3.LUT R0, R3, R0, RZ, 0xfc, !PT ;  /* 0x0000000003007212 */ /* 0x000fe200078efcff */
[----:B------:R-:W-:Y:S06]  /*2160*/  BRA `(.L_x_66) ;  /* 0x0000000000107947 */ /* 0x000fec0003800000 */
.L_x_65:
[----:B------:R-:W-:-:S04]  /*2170*/  LOP3.LUT R0, R0, 0x80000000, RZ, 0xc0, !PT ;  /* 0x8000000000007812 */ /* 0x000fc800078ec0ff */
[----:B------:R-:W-:Y:S01]  /*2180*/  LOP3.LUT R0, R0, 0x7f800000, RZ, 0xfc, !PT ;  /* 0x7f80000000007812 */ /* 0x000fe200078efcff */
[----:B------:R-:W-:Y:S06]  /*2190*/  BRA `(.L_x_66) ;  /* 0x0000000000047947 */ /* 0x000fec0003800000 */
.L_x_64:
[----:B------:R-:W-:-:S07]  /*21a0*/  LEA R0, R5, R0, 0x17 ;  /* 0x0000000005007211 */ /* 0x000fce00078eb8ff */
.L_x_66:
[----:B------:R-:W-:Y:S05]  /*21b0*/  BSYNC.RECONVERGENT B2 ;  /* 0x0000000000027941 */ /* 0x000fea0003800200 */
.L_x_63:
[----:B------:R-:W-:Y:S05]  /*21c0*/  BRA `(.L_x_67) ;  /* 0x0000000000207947 */ /* 0x000fea0003800000 */
.L_x_62:
[----:B------:R-:W-:-:S04]  /*21d0*/  LOP3.LUT R0, R5, 0x80000000, R4, 0x48, !PT ;  /* 0x8000000005007812 */ /* 0x000fc800078e4804 */
[----:B------:R-:W-:Y:S01]  /*21e0*/  LOP3.LUT R0, R0, 0x7f800000, RZ, 0xfc, !PT ;  /* 0x7f80000000007812 */ /* 0x000fe200078efcff */
[----:B------:R-:W-:Y:S06]  /*21f0*/  BRA `(.L_x_67) ;  /* 0x0000000000147947 */ /* 0x000fec0003800000 */
.L_x_61:
[----:B------:R-:W-:Y:S01]  /*2200*/  LOP3.LUT R0, R5, 0x80000000, R4, 0x48, !PT ;  /* 0x8000000005007812 */ /* 0x000fe200078e4804 */
[----:B------:R-:W-:Y:S06]  /*2210*/  BRA `(.L_x_67) ;  /* 0x00000000000c7947 */ /* 0x000fec0003800000 */
.L_x_60:
[----:B------:R-:W0:Y:S01]  /*2220*/  MUFU.RSQ R0, -QNAN ;  /* 0xffc0000000007908 */ /* 0x000e220000001400 */
[----:B------:R-:W-:Y:S05]  /*2230*/  BRA `(.L_x_67) ;  /* 0x0000000000047947 */ /* 0x000fea0003800000 */
.L_x_59:
[----:B------:R-:W-:-:S07]  /*2240*/  FADD.FTZ R0, R0, R3 ;  /* 0x0000000300007221 */ /* 0x000fce0000010000 */
.L_x_67:
[----:B------:R-:W-:Y:S05]  /*2250*/  BSYNC.RECONVERGENT B1 ;  /* 0x0000000000017941 */ /* 0x000fea0003800200 */
.L_x_57:
[----:B------:R-:W-:-:S04]  /*2260*/  HFMA2 R3, -RZ, RZ, 0, 0 ;  /* 0x00000000ff037431 */ /* 0x000fc800000001ff */
[----:B0-----:R-:W-:Y:S05]  /*2270*/  RET.REL.NODEC R2 `(batch_pairwise_similarity_async_a100) ;  /* 0xffffffdc02607950 */ /* 0x001fea0003c3ffff */
.L_x_68:
        /* <DEDUP_REMOVED lines=16> */
.L_x_199:


//--------------------- .text.compute_multimodal_similarity_tf32_a100 --------------------------
	.section	.text.compute_multimodal_similarity_tf32_a100,"ax",@progbits
	.align	128
        .global         compute_multimodal_similarity_tf32_a100
        .type           compute_multimodal_similarity_tf32_a100,@function
        .size           compute_multimodal_similarity_tf32_a100,(.L_x_200 - compute_multimodal_similarity_tf32_a100)
        .other          compute_multimodal_similarity_tf32_a100,@"STO_CUDA_ENTRY STV_DEFAULT"
compute_multimodal_similarity_tf32_a100:
.text.compute_multimodal_similarity_tf32_a100:
[----:B------:R-:W-:Y:S01]  /*0000*/  LDC R1, c[0x0][0x37c] ;  /* 0x0000df00ff017b82 */ /* 0x000fe20000000800 */
[----:B------:R-:W0:Y:S01]  /*0010*/  S2R R5, SR_TID.X ;  /* 0x0000000000057919 */ /* 0x000e220000002100 */
[----:B------:R-:W1:Y:S06]  /*0020*/  LDCU UR12, c[0x0][0x360] ;  /* 0x00006c00ff0c77ac */ /* 0x000e6c0008000800 */
[----:B------:R-:W0:Y:S01]  /*0030*/  S2UR UR4, SR_CTAID.X ;  /* 0x00000000000479c3 */ /* 0x000e220000002500 */
[----:B------:R-:W2:Y:S07]  /*0040*/  LDCU UR5, c[0x0][0x3b0] ;  /* 0x00007600ff0577ac */ /* 0x000eae0008000800 */
[----:B------:R-:W0:Y:S02]  /*0050*/  LDC R0, c[0x0][0x360] ;  /* 0x0000d800ff007b82 */ /* 0x000e240000000800 */
[----:B0-----:R-:W-:-:S05]  /*0060*/  IMAD R5, R0, UR4, R5 ;  /* 0x0000000400057c24 */ /* 0x001fca000f8e0205 */
[----:B--2---:R-:W-:-:S13]  /*0070*/  ISETP.GE.AND P0, PT, R5, UR5, PT ;  /* 0x0000000505007c0c */ /* 0x004fda000bf06270 */
[----:B-1----:R-:W-:Y:S05]  /*0080*/  @P0 EXIT ;  /* 0x000000000000094d */ /* 0x002fea0003800000 */
[----:B------:R-:W0:Y:S01]  /*0090*/  LDCU.64 UR14, c[0x0][0x3b8] ;  /* 0x00007700ff0e77ac */ /* 0x000e220008000a00 */
[----:B------:R-:W1:Y:S01]  /*00a0*/  LDC.64 R2, c[0x0][0x380] ;  /* 0x0000e000ff027b82 */ /* 0x000e620000000a00 */
[----:B------:R-:W-:Y:S01]  /*00b0*/  BSSY B0, `(.L_x_69) ;  /* 0x000066f000007945 */ /* 0x000fe20003800000 */
[----:B------:R-:W2:Y:S01]  /*00c0*/  LDCU UR11, c[0x0][0x3b4] ;  /* 0x00007680ff0b77ac */ /* 0x000ea20008000800 */
[----:B------:R-:W3:Y:S05]  /*00d0*/  LDCU UR13, c[0x0][0x3c8] ;  /* 0x00007900ff0d77ac */ /* 0x000eea0008000800 */
[----:B------:R-:W4:Y:S01]  /*00e0*/  LDC.64 R6, c[0x0][0x388] ;  /* 0x0000e200ff067b82 */ /* 0x000f220000000a00 */
[----:B------:R-:W1:Y:S07]  /*00f0*/  LDCU.64 UR16, c[0x0][0x358] ;  /* 0x00006b00ff1077ac */ /* 0x000e6e0008000a00 */
[----:B------:R-:W5:Y:S01]  /*0100*/  LDC.64 R8, c[0x0][0x390] ;  /* 0x0000e400ff087b82 */ /* 0x000f620000000a00 */
[----:B0-----:R-:W-:-:S02]  /*0110*/  USHF.R.S32.HI UR4, URZ, 0x1f, UR14 ;  /* 0x0000001fff047899 */ /* 0x001fc4000801140e */
[----:B------:R-:W-:Y:S02]  /*0120*/  USHF.R.S32.HI UR5, URZ, 0x1f, UR15 ;  /* 0x0000001fff057899 */ /* 0x000fe4000801140f */
[----:B------:R-:W-:Y:S02]  /*0130*/  ULEA.HI UR6, UR4, UR14, URZ, 0x2 ;  /* 0x0000000e04067291 */ /* 0x000fe4000f8f10ff */
[----:B------:R-:W-:Y:S01]  /*0140*/  ULEA.HI UR7, UR5, UR15, URZ, 0x2 ;  /* 0x0000000f05077291 */ /* 0x000fe2000f8f10ff */
[----:B-1----:R-:W-:Y:S01]  /*0150*/  ISETP.NE.U32.AND P1, PT, R2, RZ, PT ;  /* 0x000000ff0200720c */ /* 0x002fe20003f25070 */
[----:B------:R-:W-:Y:S01]  /*0160*/  ULOP3.LUT UR4, UR6, 0xfffffffc, URZ, 0xc0, !UPT ;  /* 0xfffffffc06047892 */ /* 0x000fe2000f8ec0ff */
[----:B---3--:R-:W-:Y:S01]  /*0170*/  FSETP.LT.AND P5, PT, RZ, UR13, PT ;  /* 0x0000000dff007c0b */ /* 0x008fe2000bfa1000 */
[----:B------:R-:W-:Y:S02]  /*0180*/  ULOP3.LUT UR8, UR7, 0xfffffffc, URZ, 0xc0, !UPT ;  /* 0xfffffffc07087892 */ /* 0x000fe4000f8ec0ff */
[----:B------:R-:W-:-:S02]  /*0190*/  UIADD3 UR9, UPT, UPT, -UR4, UR14, URZ ;  /* 0x0000000e04097290 */ /* 0x000fc4000fffe1ff */
[----:B------:R-:W-:Y:S01]  /*01a0*/  UIADD3 UR10, UPT, UPT, -UR8, UR15, URZ ;  /* 0x0000000f080a7290 */ /* 0x000fe2000fffe1ff */
[----:B------:R-:W0:Y:S01]  /*01b0*/  LDCU.64 UR14, c[0x0][0x3c0] ;  /* 0x00007800ff0e77ac */ /* 0x000e220008000a00 */
[----:B------:R-:W1:Y:S01]  /*01c0*/  LDCU UR5, c[0x0][0x370] ;  /* 0x00006e00ff0577ac */ /* 0x000e620008000800 */
[----:B--2---:R-:W-:Y:S02]  /*01d0*/  USHF.R.S32.HI UR4, URZ, 0x1f, UR11 ;  /* 0x0000001fff047899 */ /* 0x004fe4000801140b */
[----:B------:R-:W-:Y:S02]  /*01e0*/  USHF.R.S32.HI UR6, URZ, 0x2, UR6 ;  /* 0x00000002ff067899 */ /* 0x000fe40008011406 */
[----:B------:R-:W-:Y:S02]  /*01f0*/  ULEA.HI UR4, UR4, UR11, URZ, 0x2 ;  /* 0x0000000b04047291 */ /* 0x000fe4000f8f10ff */
[----:B------:R-:W-:Y:S02]  /*0200*/  USHF.R.S32.HI UR7, URZ, 0x2, UR7 ;  /* 0x00000002ff077899 */ /* 0x000fe40008011407 */
[----:B------:R-:W-:Y:S01]  /*0210*/  UIADD3 UR19, UPT, UPT, UR6, -0x1, URZ ;  /* 0xffffffff06137890 */ /* 0x000fe2000fffe0ff */
[----:B0-----:R-:W-:Y:S01]  /*0220*/  FSETP.LT.AND P0, PT, RZ, UR14, PT ;  /* 0x0000000eff007c0b */ /* 0x001fe2000bf01000 */
[----:B------:R-:W-:Y:S01]  /*0230*/  UIADD3 UR20, UPT, UPT, UR7, -0x1, URZ ;  /* 0xffffffff07147890 */ /* 0x000fe2000fffe0ff */
[----:B------:R-:W-:Y:S01]  /*0240*/  FSETP.LT.AND P6, PT, RZ, UR15, PT ;  /* 0x0000000fff007c0b */ /* 0x000fe2000bfc1000 */
[----:B------:R-:W-:Y:S01]  /*0250*/  ULOP3.LUT UR22, UR6, 0x7, URZ, 0xc0, !UPT ;  /* 0x0000000706167892 */ /* 0x000fe2000f8ec0ff */
[----:B------:R-:W-:Y:S01]  /*0260*/  ISETP.NE.AND.EX P1, PT, R3, RZ, P0, P1 ;  /* 0x000000ff0300720c */ /* 0x000fe20000725310 */
[----:B-1----:R-:W-:Y:S01]  /*0270*/  UIMAD UR12, UR12, UR5, URZ ;  /* 0x000000050c0c72a4 */ /* 0x002fe2000f8e02ff */
[----:B----4-:R-:W-:Y:S01]  /*0280*/  ISETP.NE.U32.AND P0, PT, R6, RZ, PT ;  /* 0x000000ff0600720c */ /* 0x010fe20003f05070 */
[----:B------:R-:W-:Y:S01]  /*0290*/  USHF.R.S32.HI UR5, URZ, 0x2, UR4 ;  /* 0x00000002ff057899 */ /* 0x000fe20008011404 */
[----:B------:R-:W-:Y:S01]  /*02a0*/  P2R R6, PR, RZ, 0x2 ;  /* 0x00000002ff067803 */ /* 0x000fe20000000000 */
[----:B------:R-:W-:Y:S01]  /*02b0*/  ULOP3.LUT UR4, UR4, 0xfffffffc, URZ, 0xc0, !UPT ;  /* 0xfffffffc04047892 */ /* 0x000fe2000f8ec0ff */
[----:B-----5:R-:W-:Y:S01]  /*02c0*/  ISETP.NE.U32.AND P1, PT, R8, RZ, PT ;  /* 0x000000ff0800720c */ /* 0x020fe20003f25070 */
[----:B------:R-:W-:Y:S01]  /*02d0*/  UIADD3 UR18, UPT, UPT, UR5, -0x1, URZ ;  /* 0xffffffff05127890 */ /* 0x000fe2000fffe0ff */
[----:B------:R-:W-:Y:S01]  /*02e0*/  ISETP.NE.AND.EX P6, PT, R7, RZ, P6, P0 ;  /* 0x000000ff0700720c */ /* 0x000fe200037c5300 */
[----:B------:R-:W-:Y:S01]  /*02f0*/  UIADD3 UR4, UPT, UPT, -UR4, UR11, URZ ;  /* 0x0000000b04047290 */ /* 0x000fe2000fffe1ff */
[----:B------:R-:W-:Y:S01]  /*0300*/  ISETP.NE.AND.EX P5, PT, R9, RZ, P5, P1 ;  /* 0x000000ff0900720c */ /* 0x000fe20002fa5310 */
[----:B------:R-:W-:-:S02]  /*0310*/  ULOP3.LUT UR21, UR5, 0x7, URZ, 0xc0, !UPT ;  /* 0x0000000705157892 */ /* 0x000fc4000f8ec0ff */
[----:B------:R-:W-:Y:S02]  /*0320*/  ULOP3.LUT UR11, UR6, 0x1ffffff8, URZ, 0xc0, !UPT ;  /* 0x1ffffff8060b7892 */ /* 0x000fe4000f8ec0ff */
[----:B------:R-:W-:Y:S02]  /*0330*/  ULOP3.LUT UR23, UR7, 0x7, URZ, 0xc0, !UPT ;  /* 0x0000000707177892 */ /* 0x000fe4000f8ec0ff */
[----:B------:R-:W-:Y:S02]  /*0340*/  ULOP3.LUT UR5, UR5, 0x1ffffff8, URZ, 0xc0, !UPT ;  /* 0x1ffffff805057892 */ /* 0x000fe4000f8ec0ff */
[----:B------:R-:W-:Y:S02]  /*0350*/  ULOP3.LUT UR7, UR7, 0x1ffffff8, URZ, 0xc0, !UPT ;  /* 0x1ffffff807077892 */ /* 0x000fe4000f8ec0ff */
[----:B------:R-:W-:Y:S02]  /*0360*/  ULOP3.LUT UR6, UR4, 0xfffffff8, URZ, 0xc0, !UPT ;  /* 0xfffffff804067892 */ /* 0x000fe4000f8ec0ff */
[----:B------:R-:W-:-:S02]  /*0370*/  ULOP3.LUT UR9, UR9, 0xfffffff8, URZ, 0xc0, !UPT ;  /* 0xfffffff809097892 */ /* 0x000fc4000f8ec0ff */
[----:B------:R-:W-:-:S12]  /*0380*/  ULOP3.LUT UR10, UR10, 0xfffffff8, URZ, 0xc0, !UPT ;  /* 0xfffffff80a0a7892 */ /* 0x000fd8000f8ec0ff */
.L_x_123:
[----:B0-----:R-:W0:Y:S01]  /*0390*/  LDC.64 R8, c[0x0][0x398] ;  /* 0x0000e600ff087b82 */ /* 0x001e220000000a00 */
[----:B------:R-:W-:-:S07]  /*03a0*/  ISETP.NE.AND P0, PT, R6, RZ, PT ;  /* 0x000000ff0600720c */ /* 0x000fce0003f05270 */
[----:B------:R-:W1:Y:S01]  /*03b0*/  LDC.64 R10, c[0x0][0x3a0] ;  /* 0x0000e800ff0a7b82 */ /* 0x000e620000000a00 */
[----:B0-----:R-:W-:-:S05]  /*03c0*/  IMAD.WIDE R8, R5, 0x4, R8 ;  /* 0x0000000405087825 */ /* 0x001fca00078e0208 */
[----:B------:R0:W5:Y:S01]  /*03d0*/  LDG.E.CONSTANT R0, desc[UR16][R8.64] ;  /* 0x0000001008007981 */ /* 0x000162000c1e9900 */
[----:B-1----:R-:W-:-:S05]  /*03e0*/  IMAD.WIDE R10, R5, 0x4, R10 ;  /* 0x00000004050a7825 */ /* 0x002fca00078e020a */
[----:B------:R0:W5:Y:S01]  /*03f0*/  LDG.E.CONSTANT R2, desc[UR16][R10.64] ;  /* 0x000000100a027981 */ /* 0x000162000c1e9900 */
[----:B------:R-:W-:Y:S01]  /*0400*/  HFMA2 R3, -RZ, RZ, 0, 0 ;  /* 0x00000000ff037431 */ /* 0x000fe200000001ff */
[----:B------:R-:W-:Y:S01]  /*0410*/  MOV R4, RZ ;  /* 0x000000ff00047202 */ /* 0x000fe20000000f00 */
[----:B------:R-:W-:Y:S06]  /*0420*/  @!P0 BRA `(.L_x_70) ;  /* 0x0000002000348947 */ /* 0x000fec0003800000 */
[----:B------:R-:W1:Y:S01]  /*0430*/  LDCU UR4, c[0x0][0x3b4] ;  /* 0x00007680ff0477ac */ /* 0x000e620008000800 */
[----:B------:R-:W2:Y:S01]  /*0440*/  LDC.64 R26, c[0x0][0x380] ;  /* 0x0000e000ff1a7b82 */ /* 0x000ea20000000a00 */
[----:B------:R-:W-:Y:S02]  /*0450*/  MOV R7, RZ ;  /* 0x000000ff00077202 */ /* 0x000fe40000000f00 */
[----:B------:R-:W-:Y:S02]  /*0460*/  MOV R24, RZ ;  /* 0x000000ff00187202 */ /* 0x000fe40000000f00 */
[----:B------:R-:W-:Y:S01]  /*0470*/  MOV R4, RZ ;  /* 0x000000ff00047202 */ /* 0x000fe20000000f00 */
[----:B-1----:R-:W-:Y:S02]  /*0480*/  UISETP.GE.AND UP0, UPT, UR4, 0x4, UPT ;  /* 0x000000040400788c */ /* 0x002fe4000bf06270 */
[----:B-----5:R-:W-:Y:S02]  /*0490*/  IMAD R33, R0, UR4, RZ ;  /* 0x0000000400217c24 */ /* 0x020fe4000f8e02ff */
[----:B------:R-:W-:-:S02]  /*04a0*/  IMAD R3, R2, UR4, RZ ;  /* 0x0000000402037c24 */ /* 0x000fc4000f8e02ff */
[----:B--2---:R-:W-:-:S04]  /*04b0*/  IMAD.WIDE R28, R33, 0x4, R26 ;  /* 0x00000004211c7825 */ /* 0x004fc800078e021a */
[----:B------:R-:W-:Y:S01]  /*04c0*/  IMAD.WIDE R26, R3, 0x4, R26 ;  /* 0x00000004031a7825 */ /* 0x000fe200078e021a */
[----:B------:R-:W-:Y:S06]  /*04d0*/  BRA.U !UP0, `(.L_x_71) ;  /* 0x0000001108a47547 */ /* 0x000fec000b800000 */
[----:B------:R-:W-:Y:S01]  /*04e0*/  UISETP.GE.U32.AND UP0, UPT, UR18, 0x7, UPT ;  /* 0x000000071200788c */ /* 0x000fe2000bf06070 */
[----:B------:R-:W-:Y:S01]  /*04f0*/  HFMA2 R4, -RZ, RZ, 0, 0 ;  /* 0x00000000ff047431 */ /* 0x000fe200000001ff */
[----:B------:R-:W-:Y:S01]  /*0500*/  MOV R31, RZ ;  /* 0x000000ff001f7202 */ /* 0x000fe20000000f00 */
[----:B------:R-:W-:Y:S01]  /*0510*/  HFMA2 R24, -RZ, RZ, 0, 0 ;  /* 0x00000000ff187431 */ /* 0x000fe200000001ff */
[----:B------:R-:W-:-:S05]  /*0520*/  MOV R7, RZ ;  /* 0x000000ff00077202 */ /* 0x000fca0000000f00 */
[----:B------:R-:W-:Y:S05]  /*0530*/  BRA.U !UP0, `(.L_x_72) ;  /* 0x0000000908707547 */ /* 0x000fea000b800000 */
[----:B------:R-:W1:Y:S01]  /*0540*/  LDCU.64 UR14, c[0x0][0x380] ;  /* 0x00007000ff0e77ac */ /* 0x000e620008000a00 */
[----:B------:R-:W-:Y:S01]  /*0550*/  MOV R4, RZ ;  /* 0x000000ff00047202 */ /* 0x000fe20000000f00 */
[----:B-1----:R-:W-:-:S04]  /*0560*/  UIADD3 UR4, UP0, UPT, UR14, 0x40, URZ ;  /* 0x000000400e047890 */ /* 0x002fc8000ff1e0ff */
[----:B------:R-:W-:Y:S02]  /*0570*/  UIADD3.X UR13, UPT, UPT, URZ, UR15, URZ, UP0, !UPT ;  /* 0x0000000fff0d7290 */ /* 0x000fe400087fe4ff */
[----:B0-----:R-:W-:Y:S01]  /*0580*/  MOV R8, UR4 ;  /* 0x0000000400087c02 */ /* 0x001fe20008000f00 */
[----:B------:R-:W-:-:S03]  /*0590*/  UIADD3 UR4, UPT, UPT, -UR5, URZ, URZ ;  /* 0x000000ff05047290 */ /* 0x000fc6000fffe1ff */
[----:B------:R-:W-:-:S03]  /*05a0*/  MOV R9, UR13 ;  /* 0x0000000d00097c02 */ /* 0x000fc60008000f00 */
[----:B------:R-:W-:-:S04]  /*05b0*/  IMAD.WIDE R32, R33, 0x4, R8 ;  /* 0x0000000421207825 */ /* 0x000fc800078e0208 */
[----:B------:R-:W-:Y:S01]  /*05c0*/  IMAD.WIDE R8, R3, 0x4, R8 ;  /* 0x0000000403087825 */ /* 0x000fe200078e0208 */
[----:B------:R-:W-:Y:S02]  /*05d0*/  MOV R3, UR4 ;  /* 0x0000000400037c02 */ /* 0x000fe40008000f00 */
[----:B------:R-:W-:Y:S02]  /*05e0*/  MOV R30, R8 ;  /* 0x00000008001e7202 */ /* 0x000fe40000000f00 */
[----:B------:R-:W-:-:S07]  /*05f0*/  MOV R31, R9 ;  /* 0x00000009001f7202 */ /* 0x000fce0000000f00 */
.L_x_73:
[----:B------:R-:W2:Y:S04]  /*0600*/  LDG.E.128.CONSTANT R16, desc[UR16][R32.64+-0x40] ;  /* 0xffffc01020107981 */ /* 0x000ea8000c1e9d00 */
[----:B------:R-:W3:Y:S04]  /*0610*/  LDG.E.128.CONSTANT R20, desc[UR16][R30.64+-0x40] ;  /* 0xffffc0101e147981 */ /* 0x000ee8000c1e9d00 */
[----:B------:R-:W4:Y:S01]  /*0620*/  LDG.E.128.CONSTANT R12, desc[UR16][R30.64+-0x30] ;  /* 0xffffd0101e0c7981 */ /* 0x000f22000c1e9d00 */
[----:B--2---:R-:W-:-:S04]  /*0630*/  FMUL R9, R19, R19 ;  /* 0x0000001313097220 */ /* 0x004fc80000400000 */
[----:B------:R-:W-:Y:S01]  /*0640*/  FFMA R8, R18, R18, R9 ;  /* 0x0000001212087223 */ /* 0x000fe20000000009 */
[----:B---3--:R-:W-:-:S03]  /*0650*/  FMUL R19, R19, R23 ;  /* 0x0000001713137220 */ /* 0x008fc60000400000 */
[----:B------:R-:W-:Y:S01]  /*0660*/  FFMA R9, R17, R17, R8 ;  /* 0x0000001111097223 */ /* 0x000fe20000000008 */
[----:B------:R-:W-:-:S03]  /*0670*/  FFMA R18, R18, R22, R19 ;  /* 0x0000001612127223 */ /* 0x000fc60000000013 */
[----:B------:R-:W-:-:S04]  /*0680*/  FFMA R9, R16, R16, R9 ;  /* 0x0000001010097223 */ /* 0x000fc80000000009 */
[----:B------:R-:W-:Y:S02]  /*0690*/  FADD R24, R9, R24 ;  /* 0x0000001809187221 */ /* 0x000fe40000000000 */
[----:B------:R-:W2:Y:S01]  /*06a0*/  LDG.E.128.CONSTANT R8, desc[UR16][R32.64+-0x30] ;  /* 0xffffd01020087981 */ /* 0x000ea2000c1e9d00 */
[----:B------:R-:W-:Y:S01]  /*06b0*/  FFMA R17, R17, R21, R18 ;  /* 0x0000001511117223 */ /* 0x000fe20000000012 */
[----:B------:R-:W-:-:S03]  /*06c0*/  FMUL R23, R23, R23 ;  /* 0x0000001717177220 */ /* 0x000fc60000400000 */
[----:B------:R-:W-:Y:S01]  /*06d0*/  FFMA R17, R16, R20, R17 ;  /* 0x0000001410117223 */ /* 0x000fe20000000011 */
[----:B------:R-:W-:-:S03]  /*06e0*/  FFMA R22, R22, R22, R23 ;  /* 0x0000001616167223 */ /* 0x000fc60000000017 */
[----:B------:R-:W-:Y:S01]  /*06f0*/  FADD R4, R17, R4 ;  /* 0x0000000411047221 */ /* 0x000fe20000000000 */
[----:B--2---:R-:W-:-:S04]  /*0700*/  FMUL R19, R11, R11 ;  /* 0x0000000b0b137220 */ /* 0x004fc80000400000 */
[----:B------:R-:W-:-:S04]  /*0710*/  FFMA R16, R10, R10, R19 ;  /* 0x0000000a0a107223 */ /* 0x000fc80000000013 */
[----:B------:R-:W-:-:S04]  /*0720*/  FFMA R19, R9, R9, R16 ;  /* 0x0000000909137223 */ /* 0x000fc80000000010 */
[----:B------:R-:W-:-:S04]  /*0730*/  FFMA R19, R8, R8, R19 ;  /* 0x0000000808137223 */ /* 0x000fc80000000013 */
[----:B------:R-:W-:Y:S02]  /*0740*/  FADD R24, R24, R19 ;  /* 0x0000001318187221 */ /* 0x000fe40000000000 */
[----:B------:R-:W2:Y:S01]  /*0750*/  LDG.E.128.CONSTANT R16, desc[UR16][R32.64+-0x20] ;  /* 0xffffe01020107981 */ /* 0x000ea2000c1e9d00 */
[----:B----4-:R-:W-:-:S04]  /*0760*/  FMUL R11, R11, R15 ;  /* 0x0000000f0b0b7220 */ /* 0x010fc80000400000 */
[----:B------:R-:W-:Y:S01]  /*0770*/  FFMA R10, R10, R14, R11 ;  /* 0x0000000e0a0a7223 */ /* 0x000fe2000000000b */
[----:B------:R-:W-:-:S03]  /*0780*/  FFMA R21, R21, R21, R22 ;  /* 0x0000001515157223 */ /* 0x000fc60000000016 */
[----:B------:R-:W-:Y:S01]  /*0790*/  FFMA R9, R9, R13, R10 ;  /* 0x0000000d09097223 */ /* 0x000fe2000000000a */
[----:B------:R-:W-:-:S03]  /*07a0*/  FFMA R20, R20, R20, R21 ;  /* 0x0000001414147223 */ /* 0x000fc60000000015 */
[----:B------:R-:W-:Y:S01]  /*07b0*/  FFMA R9, R8, R12, R9 ;  /* 0x0000000c08097223 */ /* 0x000fe20000000009 */
[----:B------:R-:W-:Y:S02]  /*07c0*/  FADD R7, R20, R7 ;  /* 0x0000000714077221 */ /* 0x000fe40000000000 */
[----:B------:R-:W3:Y:S01]  /*07d0*/  LDG.E.128.CONSTANT R20, desc[UR16][R30.64+-0x20] ;  /* 0xffffe0101e147981 */ /* 0x000ee2000c1e9d00 */
[----:B------:R-:W-:Y:S01]  /*07e0*/  FMUL R15, R15, R15 ;  /* 0x0000000f0f0f7220 */ /* 0x000fe20000400000 */
[----:B------:R-:W-:-:S03]  /*07f0*/  FADD R4, R4, R9 ;  /* 0x0000000904047221 */ /* 0x000fc60000000000 */
[----:B------:R-:W-:-:S04]  /*0800*/  FFMA R14, R14, R14, R15 ;  /* 0x0000000e0e0e7223 */ /* 0x000fc8000000000f */
[----:B------:R-:W-:-:S04]  /*0810*/  FFMA R13, R13, R13, R14 ;  /* 0x0000000d0d0d7223 */ /* 0x000fc8000000000e */
[----:B------:R-:W-:-:S04]  /*0820*/  FFMA R12, R12, R12, R13 ;  /* 0x0000000c0c0c7223 */ /* 0x000fc8000000000d */
[----:B------:R-:W-:Y:S02]  /*0830*/  FADD R7, R7, R12 ;  /* 0x0000000c07077221 */ /* 0x000fe40000000000 */
[----:B------:R-:W4:Y:S01]  /*0840*/  LDG.E.128.CONSTANT R12, desc[UR16][R30.64+-0x10] ;  /* 0xfffff0101e0c7981 */ /* 0x000f22000c1e9d00 */
[----:B--2---:R-:W-:-:S04]  /*0850*/  FMUL R11, R19, R19 ;  /* 0x00000013130b7220 */ /* 0x004fc80000400000 */
[----:B------:R-:W-:-:S04]  /*0860*/  FFMA R8, R18, R18, R11 ;  /* 0x0000001212087223 */ /* 0x000fc8000000000b */
[----:B------:R-:W-:-:S04]  /*0870*/  FFMA R11, R17, R17, R8 ;  /* 0x00000011110b7223 */ /* 0x000fc80000000008 */
[----:B------:R-:W-:-:S04]  /*0880*/  FFMA R11, R16, R16, R11 ;  /* 0x00000010100b7223 */ /* 0x000fc8000000000b */
[----:B------:R-:W-:Y:S02]  /*0890*/  FADD R24, R24, R11 ;  /* 0x0000000b18187221 */ /* 0x000fe40000000000 */
[----:B------:R-:W2:Y:S01]  /*08a0*/  LDG.E.128.CONSTANT R8, desc[UR16][R32.64+-0x10] ;  /* 0xfffff01020087981 */ /* 0x000ea2000c1e9d00 */
[-C--:B---3--:R-:W-:Y:S01]  /*08b0*/  FMUL R19, R19, R23.reuse ;  /* 0x0000001713137220 */ /* 0x088fe20000400000 */
[----:B------:R-:W-:-:S03]  /*08c0*/  FMUL R23, R23, R23 ;  /* 0x0000001717177220 */ /* 0x000fc60000400000 */
[-C--:B------:R-:W-:Y:S01]  /*08d0*/  FFMA R18, R18, R22.reuse, R19 ;  /* 0x0000001612127223 */ /* 0x080fe20000000013 */
[----:B------:R-:W-:-:S03]  /*08e0*/  FFMA R22, R22, R22, R23 ;  /* 0x0000001616167223 */ /* 0x000fc60000000017 */
[-C--:B------:R-:W-:Y:S01]  /*08f0*/  FFMA R17, R17, R21.reuse, R18 ;  /* 0x0000001511117223 */ /* 0x080fe20000000012 */
[----:B------:R-:W-:-:S03]  /*0900*/  FFMA R21, R21, R21, R22 ;  /* 0x0000001515157223 */ /* 0x000fc60000000016 */
[-C--:B------:R-:W-:Y:S01]  /*0910*/  FFMA R17, R16, R20.reuse, R17 ;  /* 0x0000001410117223 */ /* 0x080fe20000000011 */
[----:B------:R-:W-:-:S04]  /*0920*/  FFMA R20, R20, R20, R21 ;  /* 0x0000001414147223 */ /* 0x000fc80000000015 */
[----:B------:R-:W-:Y:S02]  /*0930*/  FADD R7, R7, R20 ;  /* 0x0000001407077221 */ /* 0x000fe40000000000 */
[----:B------:R-:W3:Y:S01]  /*0940*/  LDG.E.128.CONSTANT R20, desc[UR16][R32.64] ;  /* 0x0000001020147981 */ /* 0x000ee2000c1e9d00 */
[----:B------:R-:W-:Y:S01]  /*0950*/  FADD R4, R4, R17 ;  /* 0x0000001104047221 */ /* 0x000fe20000000000 */
[----:B--2---:R-:W-:-:S04]  /*0960*/  FMUL R19, R11, R11 ;  /* 0x0000000b0b137220 */ /* 0x004fc80000400000 */
[----:B------:R-:W-:-:S04]  /*0970*/  FFMA R16, R10, R10, R19 ;  /* 0x0000000a0a107223 */ /* 0x000fc80000000013 */
[----:B------:R-:W-:Y:S01]  /*0980*/  FFMA R19, R9, R9, R16 ;  /* 0x0000000909137223 */ /* 0x000fe20000000010 */
[-C--:B----4-:R-:W-:Y:S01]  /*0990*/  FMUL R11, R11, R15.reuse ;  /* 0x0000000f0b0b7220 */ /* 0x090fe20000400000 */
[----:B------:R-:W-:Y:S02]  /*09a0*/  FMUL R15, R15, R15 ;  /* 0x0000000f0f0f7220 */ /* 0x000fe40000400000 */
[----:B------:R-:W-:Y:S01]  /*09b0*/  FFMA R19, R8, R8, R19 ;  /* 0x0000000808137223 */ /* 0x000fe20000000013 */
[-C--:B------:R-:W-:Y:S01]  /*09c0*/  FFMA R10, R10, R14.reuse, R11 ;  /* 0x0000000e0a0a7223 */ /* 0x080fe2000000000b */
[----:B------:R-:W-:Y:S02]  /*09d0*/  FFMA R14, R14, R14, R15 ;  /* 0x0000000e0e0e7223 */ /* 0x000fe4000000000f */
[----:B------:R-:W-:Y:S02]  /*09e0*/  FADD R24, R24, R19 ;  /* 0x0000001318187221 */ /* 0x000fe40000000000 */
[----:B------:R-:W2:Y:S01]  /*09f0*/  LDG.E.128.CONSTANT R16, desc[UR16][R30.64] ;  /* 0x000000101e107981 */ /* 0x000ea2000c1e9d00 */
[-C--:B------:R-:W-:Y:S01]  /*0a00*/  FFMA R9, R9, R13.reuse, R10 ;  /* 0x0000000d09097223 */ /* 0x080fe2000000000a */
[----:B------:R-:W-:-:S03]  /*0a10*/  FFMA R13, R13, R13, R14 ;  /* 0x0000000d0d0d7223 */ /* 0x000fc6000000000e */
[-C--:B------:R-:W-:Y:S01]  /*0a20*/  FFMA R9, R8, R12.reuse, R9 ;  /* 0x0000000c08097223 */ /* 0x080fe20000000009 */
[----:B------:R-:W-:-:S04]  /*0a30*/  FFMA R12, R12, R12, R13 ;  /* 0x0000000c0c0c7223 */ /* 0x000fc8000000000d */
[----:B------:R-:W-:Y:S02]  /*0a40*/  FADD R7, R7, R12 ;  /* 0x0000000c07077221 */ /* 0x000fe40000000000 */
[----:B------:R-:W4:Y:S01]  /*0a50*/  LDG.E.128.CONSTANT R12, desc[UR16][R32.64+0x10] ;  /* 0x00001010200c7981 */ /* 0x000f22000c1e9d00 */
[----:B---3--:R-:W-:-:S04]  /*0a60*/  FMUL R11, R23, R23 ;  /* 0x00000017170b7220 */ /* 0x008fc80000400000 */
[----:B------:R-:W-:-:S04]  /*0a70*/  FFMA R8, R22, R22, R11 ;  /* 0x0000001616087223 */ /* 0x000fc8000000000b */
[----:B------:R-:W-:-:S04]  /*0a80*/  FFMA R11, R21, R21, R8 ;  /* 0x00000015150b7223 */ /* 0x000fc80000000008 */
[----:B------:R-:W-:Y:S01]  /*0a90*/  FFMA R11, R20, R20, R11 ;  /* 0x00000014140b7223 */ /* 0x000fe2000000000b */
[----:B------:R-:W-:-:S03]  /*0aa0*/  FADD R4, R4, R9 ;  /* 0x0000000904047221 */ /* 0x000fc60000000000 */
[----:B------:R-:W-:Y:S02]  /*0ab0*/  FADD R24, R24, R11 ;  /* 0x0000000b18187221 */ /* 0x000fe40000000000 */
[----:B------:R-:W3:Y:S01]  /*0ac0*/  LDG.E.128.CONSTANT R8, desc[UR16][R30.64+0x10] ;  /* 0x000010101e087981 */ /* 0x000ee2000c1e9d00 */
[-C--:B--2---:R-:W-:Y:S01]  /*0ad0*/  FMUL R23, R23, R19.reuse ;  /* 0x0000001317177220 */ /* 0x084fe20000400000 */
[----:B------:R-:W-:-:S03]  /*0ae0*/  FMUL R19, R19, R19 ;  /* 0x0000001313137220 */ /* 0x000fc60000400000 */
[-C--:B------:R-:W-:Y:S01]  /*0af0*/  FFMA R22, R22, R18.reuse, R23 ;  /* 0x0000001216167223 */ /* 0x080fe20000000017 */
[----:B------:R-:W-:-:S03]  /*0b00*/  FFMA R18, R18, R18, R19 ;  /* 0x0000001212127223 */ /* 0x000fc60000000013 */
[-C--:B------:R-:W-:Y:S01]  /*0b10*/  FFMA R21, R21, R17.reuse, R22 ;  /* 0x0000001115157223 */ /* 0x080fe20000000016 */
[----:B------:R-:W-:-:S03]  /*0b20*/  FFMA R17, R17, R17, R18 ;  /* 0x0000001111117223 */ /* 0x000fc60000000012 */
[-C--:B------:R-:W-:Y:S01]  /*0b30*/  FFMA R21, R20, R16.reuse, R21 ;  /* 0x0000001014157223 */ /* 0x080fe20000000015 */
[----:B------:R-:W-:Y:S01]  /*0b40*/  FFMA R16, R16, R16, R17 ;  /* 0x0000001010107223 */ /* 0x000fe20000000011 */
[----:B----4-:R-:W-:-:S04]  /*0b50*/  FMUL R17, R15, R15 ;  /* 0x0000000f0f117220 */ /* 0x010fc80000400000 */
[----:B------:R-:W-:-:S04]  /*0b60*/  FFMA R18, R14, R14, R17 ;  /* 0x0000000e0e127223 */ /* 0x000fc80000000011 */
[----:B------:R-:W-:Y:S01]  /*0b70*/  FFMA R17, R13, R13, R18 ;  /* 0x0000000d0d117223 */ /* 0x000fe20000000012 */
[----:B------:R-:W-:Y:S02]  /*0b80*/  FADD R25, R4, R21 ;  /* 0x0000001504197221 */ /* 0x000fe40000000000 */
[----:B------:R-:W2:Y:S01]  /*0b90*/  LDG.E.128.CONSTANT R20, desc[UR16][R32.64+0x20] ;  /* 0x0000201020147981 */ /* 0x000ea2000c1e9d00 */
[----:B------:R-:W-:Y:S01]  /*0ba0*/  FFMA R17, R12, R12, R17 ;  /* 0x0000000c0c117223 */ /* 0x000fe20000000011 */
[----:B------:R-:W-:-:S03]  /*0bb0*/  FADD R7, R7, R16 ;  /* 0x0000001007077221 */ /* 0x000fc60000000000 */
[----:B------:R-:W-:Y:S02]  /*0bc0*/  FADD R4, R24, R17 ;  /* 0x0000001118047221 */ /* 0x000fe40000000000 */
[----:B------:R-:W4:Y:S01]  /*0bd0*/  LDG.E.128.CONSTANT R16, desc[UR16][R30.64+0x20] ;  /* 0x000020101e107981 */ /* 0x000f22000c1e9d00 */
[-C--:B---3--:R-:W-:Y:S01]  /*0be0*/  FMUL R15, R15, R11.reuse ;  /* 0x0000000b0f0f7220 */ /* 0x088fe20000400000 */
[----:B------:R-:W-:-:S03]  /*0bf0*/  FMUL R11, R11, R11 ;  /* 0x0000000b0b0b7220 */ /* 0x000fc60000400000 */
[-C--:B------:R-:W-:Y:S01]  /*0c00*/  FFMA R14, R14, R10.reuse, R15 ;  /* 0x0000000a0e0e7223 */ /* 0x080fe2000000000f */
[----:B------:R-:W-:-:S03]  /*0c10*/  FFMA R10, R10, R10, R11 ;  /* 0x0000000a0a0a7223 */ /* 0x000fc6000000000b */
[-C--:B------:R-:W-:Y:S01]  /*0c20*/  FFMA R13, R13, R9.reuse, R14 ;  /* 0x000000090d0d7223 */ /* 0x080fe2000000000e */
[----:B------:R-:W-:-:S03]  /*0c30*/  FFMA R9, R9, R9, R10 ;  /* 0x0000000909097223 */ /* 0x000fc6000000000a */
[-C--:B------:R-:W-:Y:S01]  /*0c40*/  FFMA R12, R12, R8.reuse, R13 ;  /* 0x000000080c0c7223 */ /* 0x080fe2000000000d */
[----:B------:R-:W-:-:S03]  /*0c50*/  FFMA R8, R8, R8, R9 ;  /* 0x0000000808087223 */ /* 0x000fc60000000009 */
[----:B------:R-:W-:Y:S01]  /*0c60*/  FADD R25, R25, R12 ;  /* 0x0000000c19197221 */ /* 0x000fe20000000000 */
[----:B------:R-:W-:Y:S01]  /*0c70*/  FADD R7, R7, R8 ;  /* 0x0000000807077221 */ /* 0x000fe20000000000 */
[----:B------:R-:W3:Y:S01]  /*0c80*/  LDG.E.128.CONSTANT R12, desc[UR16][R30.64+0x30] ;  /* 0x000030101e0c7981 */ /* 0x000ee2000c1e9d00 */
[----:B--2---:R-:W-:-:S04]  /*0c90*/  FMUL R9, R23, R23 ;  /* 0x0000001717097220 */ /* 0x004fc80000400000 */
[----:B------:R-:W-:Y:S01]  /*0ca0*/  FFMA R10, R22, R22, R9 ;  /* 0x00000016160a7223 */ /* 0x000fe20000000009 */
[-C--:B----4-:R-:W-:Y:S01]  /*0cb0*/  FMUL R23, R23, R19.reuse ;  /* 0x0000001317177220 */ /* 0x090fe20000400000 */
[----:B------:R-:W-:-:S03]  /*0cc0*/  FMUL R19, R19, R19 ;  /* 0x0000001313137220 */ /* 0x000fc60000400000 */
[-C--:B------:R-:W-:Y:S01]  /*0cd0*/  FFMA R22, R22, R18.reuse, R23 ;  /* 0x0000001216167223 */ /* 0x080fe20000000017 */
[----:B------:R-:W-:Y:S01]  /*0ce0*/  FFMA R18, R18, R18, R19 ;  /* 0x0000001212127223 */ /* 0x000fe20000000013 */
[C---:B------:R-:W-:Y:S02]  /*0cf0*/  FFMA R19, R21.reuse, R21, R10 ;  /* 0x0000001515137223 */ /* 0x040fe4000000000a */
[----:B------:R0:W2:Y:S01]  /*0d00*/  LDG.E.128.CONSTANT R8, desc[UR16][R32.64+0x30] ;  /* 0x0000301020087981 */ /* 0x0000a2000c1e9d00 */
[-C--:B------:R-:W-:Y:S01]  /*0d10*/  FFMA R21, R21, R17.reuse, R22 ;  /* 0x0000001115157223 */ /* 0x080fe20000000016 */
[----:B------:R-:W-:Y:S01]  /*0d20*/  FFMA R17, R17, R17, R18 ;  /* 0x0000001111117223 */ /* 0x000fe20000000012 */
[C---:B------:R-:W-:Y:S01]  /*0d30*/  FFMA R19, R20.reuse, R20, R19 ;  /* 0x0000001414137223 */ /* 0x040fe20000000013 */
[----:B------:R-:W-:Y:S01]  /*0d40*/  IADD3 R3, PT, PT, R3, 0x8, RZ ;  /* 0x0000000803037810 */ /* 0x000fe20007ffe0ff */
[-C--:B------:R-:W-:Y:S01]  /*0d50*/  FFMA R20, R20, R16.reuse, R21 ;  /* 0x0000001014147223 */ /* 0x080fe20000000015 */
[----:B------:R-:W-:Y:S01]  /*0d60*/  FFMA R16, R16, R16, R17 ;  /* 0x0000001010107223 */ /* 0x000fe20000000011 */
[----:B0-----:R-:W-:-:S03]  /*0d70*/  IADD3 R32, P0, PT, R32, 0x80, RZ ;  /* 0x0000008020207810 */ /* 0x001fc60007f1e0ff */
[----:B------:R-:W-:Y:S01]  /*0d80*/  FADD R7, R7, R16 ;  /* 0x0000001007077221 */ /* 0x000fe20000000000 */
[----:B------:R-:W-:Y:S02]  /*0d90*/  IADD3.X R33, PT, PT, RZ, R33, RZ, P0, !PT ;  /* 0x00000021ff217210 */ /* 0x000fe400007fe4ff */
[----:B------:R-:W-:Y:S01]  /*0da0*/  ISETP.NE.AND P0, PT, R3, RZ, PT ;  /* 0x000000ff0300720c */ /* 0x000fe20003f05270 */
[----:B------:R-:W-:Y:S01]  /*0db0*/  FADD R4, R4, R19 ;  /* 0x0000001304047221 */ /* 0x000fe20000000000 */
[----:B------:R-:W-:Y:S01]  /*0dc0*/  FADD R25, R25, R20 ;  /* 0x0000001419197221 */ /* 0x000fe20000000000 */
[----:B------:R-:W-:-:S04]  /*0dd0*/  IADD3 R30, P1, PT, R30, 0x80, RZ ;  /* 0x000000801e1e7810 */ /* 0x000fc80007f3e0ff */
[----:B------:R-:W-:Y:S01]  /*0de0*/  IADD3.X R31, PT, PT, RZ, R31, RZ, P1, !PT ;  /* 0x0000001fff1f7210 */ /* 0x000fe20000ffe4ff */
[C---:B--2---:R-:W-:Y:S01]  /*0df0*/  FMUL R17, R11.reuse, R11 ;  /* 0x0000000b0b117220 */ /* 0x044fe20000400000 */
[-C--:B---3--:R-:W-:Y:S01]  /*0e00*/  FMUL R11, R11, R15.reuse ;  /* 0x0000000f0b0b7220 */ /* 0x088fe20000400000 */
[----:B------:R-:W-:Y:S02]  /*0e10*/  FMUL R15, R15, R15 ;  /* 0x0000000f0f0f7220 */ /* 0x000fe40000400000 */
[C---:B------:R-:W-:Y:S01]  /*0e20*/  FFMA R16, R10.reuse, R10, R17 ;  /* 0x0000000a0a107223 */ /* 0x040fe20000000011 */
[-C--:B------:R-:W-:Y:S01]  /*0e30*/  FFMA R10, R10, R14.reuse, R11 ;  /* 0x0000000e0a0a7223 */ /* 0x080fe2000000000b */
[----:B------:R-:W-:Y:S02]  /*0e40*/  FFMA R14, R14, R14, R15 ;  /* 0x0000000e0e0e7223 */ /* 0x000fe4000000000f */
[C---:B------:R-:W-:Y:S01]  /*0e50*/  FFMA R11, R9.reuse, R9, R16 ;  /* 0x00000009090b7223 */ /* 0x040fe20000000010 */
[-C--:B------:R-:W-:Y:S01]  /*0e60*/  FFMA R9, R9, R13.reuse, R10 ;  /* 0x0000000d09097223 */ /* 0x080fe2000000000a */
[----:B------:R-:W-:-:S02]  /*0e70*/  FFMA R13, R13, R13, R14 ;  /* 0x0000000d0d0d7223 */ /* 0x000fc4000000000e */
[C---:B------:R-:W-:Y:S01]  /*0e80*/  FFMA R11, R8.reuse, R8, R11 ;  /* 0x00000008080b7223 */ /* 0x040fe2000000000b */
[-C--:B------:R-:W-:Y:S01]  /*0e90*/  FFMA R8, R8, R12.reuse, R9 ;  /* 0x0000000c08087223 */ /* 0x080fe20000000009 */
[----:B------:R-:W-:Y:S02]  /*0ea0*/  FFMA R12, R12, R12, R13 ;  /* 0x0000000c0c0c7223 */ /* 0x000fe4000000000d */
[----:B------:R-:W-:Y:S01]  /*0eb0*/  FADD R24, R4, R11 ;  /* 0x0000000b04187221 */ /* 0x000fe20000000000 */
[----:B------:R-:W-:Y:S01]  /*0ec0*/  FADD R4, R25, R8 ;  /* 0x0000000819047221 */ /* 0x000fe20000000000 */
[----:B------:R-:W-:Y:S01]  /*0ed0*/  FADD R7, R7, R12 ;  /* 0x0000000c07077221 */ /* 0x000fe20000000000 */
[----:B------:R-:W-:Y:S06]  /*0ee0*/  @P0 BRA `(.L_x_73) ;  /* 0xfffffff400c40947 */ /* 0x000fec000383ffff */
[----:B------:R-:W-:-:S07]  /*0ef0*/  MOV R31, UR5 ;  /* 0x00000005001f7c02 */ /* 0x000fce0008000f00 */
.L_x_72:
[----:B------:R-:W-:-:S09]  /*0f00*/  UISETP.NE.AND UP0, UPT, UR21, URZ, UPT ;  /* 0x000000ff1500728c */ /* 0x000fd2000bf05270 */
[----:B------:R-:W-:Y:S05]  /*0f10*/  BRA.U !UP0, `(.L_x_71) ;  /* 0x0000000908147547 */ /* 0x000fea000b800000 */
[----:B------:R-:W-:-:S04]  /*0f20*/  IMAD.WIDE.U32 R32, R31, 0x10, R28 ;  /* 0x000000101f207825 */ /* 0x000fc800078e001c */
[----:B------:R-:W-:Y:S01]  /*0f30*/  IMAD.WIDE.U32 R30, R31, 0x10, R26 ;  /* 0x000000101f1e7825 */ /* 0x000fe200078e001a */
[----:B0-----:R-:W2:Y:S04]  /*0f40*/  LDG.E.128.CONSTANT R8, desc[UR16][R32.64] ;  /* 0x0000001020087981 */ /* 0x001ea8000c1e9d00 */
[----:B------:R-:W3:Y:S01]  /*0f50*/  LDG.E.128.CONSTANT R12, desc[UR16][R30.64] ;  /* 0x000000101e0c7981 */ /* 0x000ee2000c1e9d00 */
[----:B------:R-:W-:Y:S01]  /*0f60*/  UISETP.NE.AND UP0, UPT, UR21, 0x1, UPT ;  /* 0x000000011500788c */ /* 0x000fe2000bf05270 */
[C---:B--2---:R-:W-:Y:S01]  /*0f70*/  FMUL R3, R11.reuse, R11 ;  /* 0x0000000b0b037220 */ /* 0x044fe20000400000 */
[-C--:B---3--:R-:W-:Y:S01]  /*0f80*/  FMUL R11, R11, R15.reuse ;  /* 0x0000000f0b0b7220 */ /* 0x088fe20000400000 */
[----:B------:R-:W-:Y:S02]  /*0f90*/  FMUL R15, R15, R15 ;  /* 0x0000000f0f0f7220 */ /* 0x000fe40000400000 */
[C---:B------:R-:W-:Y:S01]  /*0fa0*/  FFMA R16, R10.reuse, R10, R3 ;  /* 0x0000000a0a107223 */ /* 0x040fe20000000003 */
[-C--:B------:R-:W-:Y:S01]  /*0fb0*/  FFMA R10, R10, R14.reuse, R11 ;  /* 0x0000000e0a0a7223 */ /* 0x080fe2000000000b */
[----:B------:R-:W-:-:S02]  /*0fc0*/  FFMA R14, R14, R14, R15 ;  /* 0x0000000e0e0e7223 */ /* 0x000fc4000000000f */
[C---:B------:R-:W-:Y:S01]  /*0fd0*/  FFMA R3, R9.reuse, R9, R16 ;  /* 0x0000000909037223 */ /* 0x040fe20000000010 */
[-C--:B------:R-:W-:Y:S01]  /*0fe0*/  FFMA R9, R9, R13.reuse, R10 ;  /* 0x0000000d09097223 */ /* 0x080fe2000000000a */
[----:B------:R-:W-:Y:S02]  /*0ff0*/  FFMA R13, R13, R13, R14 ;  /* 0x0000000d0d0d7223 */ /* 0x000fe4000000000e */
[C---:B------:R-:W-:Y:S01]  /*1000*/  FFMA R3, R8.reuse, R8, R3 ;  /* 0x0000000808037223 */ /* 0x040fe20000000003 */
[-C--:B------:R-:W-:Y:S01]  /*1010*/  FFMA R9, R8, R12.reuse, R9 ;  /* 0x0000000c08097223 */ /* 0x080fe20000000009 */
[----:B------:R-:W-:Y:S02]  /*1020*/  FFMA R12, R12, R12, R13 ;  /* 0x0000000c0c0c7223 */ /* 0x000fe4000000000d */
[----:B------:R-:W-:Y:S01]  /*1030*/  FADD R24, R24, R3 ;  /* 0x0000000318187221 */ /* 0x000fe20000000000 */
[----:B------:R-:W-:Y:S01]  /*1040*/  FADD R4, R4, R9 ;  /* 0x0000000904047221 */ /* 0x000fe20000000000 */
[----:B------:R-:W-:Y:S01]  /*1050*/  FADD R7, R7, R12 ;  /* 0x0000000c07077221 */ /* 0x000fe20000000000 */
[----:B------:R-:W-:Y:S06]  /*1060*/  BRA.U !UP0, `(.L_x_71) ;  /* 0x0000000508c07547 */ /* 0x000fec000b800000 */
[----:B------:R-:W2:Y:S04]  /*1070*/  LDG.E.128.CONSTANT R8, desc[UR16][R32.64+0x10] ;  /* 0x0000101020087981 */ /* 0x000ea8000c1e9d00 */
        /* <DEDUP_REMOVED lines=75> */
[----:B------:R-:W-:Y:S01]  /*1530*/  UISETP.NE.AND UP0, UPT, UR21, 0x6, UPT ;  /* 0x000000061500788c */ /* 0x000fe2000bf05270 */
[----:B------:R-:W2:Y:S04]  /*1540*/  LDG.E.128.CONSTANT R8, desc[UR16][R32.64+0x50] ;  /* 0x0000501020087981 */ /* 0x000ea8000c1e9d00 */
[----:B------:R-:W3:Y:S01]  /*1550*/  LDG.E.128.CONSTANT R12, desc[UR16][R30.64+0x50] ;  /* 0x000050101e0c7981 */ /* 0x000ee2000c1e9d00 */
[----:B------:R-:W-:-:S13]  /*1560*/  PLOP3.LUT P0, PT, PT, PT, UP0, 0x80, 0x8 ;  /* 0x000000000008781c */ /* 0x000fda0003f0f008 */
[----:B------:R-:W4:Y:S04]  /*1570*/  @P0 LDG.E.128.CONSTANT R16, desc[UR16][R32.64+0x60] ;  /* 0x0000601020100981 */ /* 0x000f28000c1e9d00 */
[----:B------:R-:W5:Y:S01]  /*1580*/  @P0 LDG.E.128.CONSTANT R20, desc[UR16][R30.64+0x60] ;  /* 0x000060101e140981 */ /* 0x000f62000c1e9d00 */
[----:B--2---:R-:W-:-:S04]  /*1590*/  FMUL R3, R11, R11 ;  /* 0x0000000b0b037220 */ /* 0x004fc80000400000 */
[C---:B------:R-:W-:Y:S01]  /*15a0*/  FFMA R34, R10.reuse, R10, R3 ;  /* 0x0000000a0a227223 */ /* 0x040fe20000000003 */
[-C--:B---3--:R-:W-:Y:S01]  /*15b0*/  FMUL R11, R11, R15.reuse ;  /* 0x0000000f0b0b7220 */ /* 0x088fe20000400000 */
[----:B------:R-:W-:Y:S02]  /*15c0*/  FMUL R15, R15, R15 ;  /* 0x0000000f0f0f7220 */ /* 0x000fe40000400000 */
[C---:B------:R-:W-:Y:S01]  /*15d0*/  FFMA R3, R9.reuse, R9, R34 ;  /* 0x0000000909037223 */ /* 0x040fe20000000022 */
[-C--:B------:R-:W-:Y:S01]  /*15e0*/  FFMA R10, R10, R14.reuse, R11 ;  /* 0x0000000e0a0a7223 */ /* 0x080fe2000000000b */
[----:B------:R-:W-:Y:S02]  /*15f0*/  FFMA R14, R14, R14, R15 ;  /* 0x0000000e0e0e7223 */ /* 0x000fe4000000000f */
[----:B------:R-:W-:Y:S01]  /*1600*/  FFMA R3, R8, R8, R3 ;  /* 0x0000000808037223 */ /* 0x000fe20000000003 */
[-C--:B------:R-:W-:Y:S01]  /*1610*/  FFMA R9, R9, R13.reuse, R10 ;  /* 0x0000000d09097223 */ /* 0x080fe2000000000a */
[----:B------:R-:W-:-:S02]  /*1620*/  FFMA R13, R13, R13, R14 ;  /* 0x0000000d0d0d7223 */ /* 0x000fc4000000000e */
[----:B------:R-:W-:Y:S01]  /*1630*/  FADD R24, R24, R3 ;  /* 0x0000000318187221 */ /* 0x000fe20000000000 */
[-C--:B------:R-:W-:Y:S01]  /*1640*/  FFMA R9, R8, R12.reuse, R9 ;  /* 0x0000000c08097223 */ /* 0x080fe20000000009 */
[C---:B----4-:R-:W-:Y:S01]  /*1650*/  @P0 FMUL R3, R19.reuse, R19 ;  /* 0x0000001313030220 */ /* 0x050fe20000400000 */
[----:B------:R-:W-:Y:S02]  /*1660*/  FFMA R12, R12, R12, R13 ;  /* 0x0000000c0c0c7223 */ /* 0x000fe4000000000d */
[----:B------:R-:W-:Y:S01]  /*1670*/  FADD R4, R4, R9 ;  /* 0x0000000904047221 */ /* 0x000fe20000000000 */
[-C--:B-----5:R-:W-:Y:S01]  /*1680*/  @P0 FMUL R19, R19, R23.reuse ;  /* 0x0000001713130220 */ /* 0x0a0fe20000400000 */
[----:B------:R-:W-:Y:S01]  /*1690*/  @P0 FMUL R23, R23, R23 ;  /* 0x0000001717170220 */ /* 0x000fe20000400000 */
[C---:B------:R-:W-:Y:S01]  /*16a0*/  @P0 FFMA R8, R18.reuse, R18, R3 ;  /* 0x0000001212080223 */ /* 0x040fe20000000003 */
[----:B------:R-:W-:Y:S01]  /*16b0*/  FADD R7, R7, R12 ;  /* 0x0000000c07077221 */ /* 0x000fe20000000000 */
[-C--:B------:R-:W-:Y:S01]  /*16c0*/  @P0 FFMA R18, R18, R22.reuse, R19 ;  /* 0x0000001612120223 */ /* 0x080fe20000000013 */
[----:B------:R-:W-:Y:S01]  /*16d0*/  @P0 FFMA R22, R22, R22, R23 ;  /* 0x0000001616160223 */ /* 0x000fe20000000017 */
[----:B------:R-:W-:-:S02]  /*16e0*/  @P0 FFMA R3, R17, R17, R8 ;  /* 0x0000001111030223 */ /* 0x000fc40000000008 */
[-C--:B------:R-:W-:Y:S01]  /*16f0*/  @P0 FFMA R17, R17, R21.reuse, R18 ;  /* 0x0000001511110223 */ /* 0x080fe20000000012 */
[----:B------:R-:W-:Y:S01]  /*1700*/  @P0 FFMA R21, R21, R21, R22 ;  /* 0x0000001515150223 */ /* 0x000fe20000000016 */
[C---:B------:R-:W-:Y:S02]  /*1710*/  @P0 FFMA R3, R16.reuse, R16, R3 ;  /* 0x0000001010030223 */ /* 0x040fe40000000003 */
[-C--:B------:R-:W-:Y:S01]  /*1720*/  @P0 FFMA R17, R16, R20.reuse, R17 ;  /* 0x0000001410110223 */ /* 0x080fe20000000011 */
[----:B------:R-:W-:Y:S01]  /*1730*/  @P0 FFMA R20, R20, R20, R21 ;  /* 0x0000001414140223 */ /* 0x000fe20000000015 */
[----:B------:R-:W-:Y:S02]  /*1740*/  @P0 FADD R24, R24, R3 ;  /* 0x0000000318180221 */ /* 0x000fe40000000000 */
[----:B------:R-:W-:Y:S01]  /*1750*/  @P0 FADD R4, R4, R17 ;  /* 0x0000001104040221 */ /* 0x000fe20000000000 */
[----:B------:R-:W-:-:S07]  /*1760*/  @P0 FADD R7, R7, R20 ;  /* 0x0000001407070221 */ /* 0x000fce0000000000 */
.L_x_71:
[----:B------:R-:W0:Y:S01]  /*1770*/  LDC R13, c[0x0][0x3b4] ;  /* 0x0000ed00ff0d7b82 */ /* 0x000e220000000800 */
[----:B------:R-:W1:Y:S01]  /*1780*/  LDCU UR4, c[0x0][0x3b4] ;  /* 0x00007680ff0477ac */ /* 0x000e620008000800 */
[----:B0-----:R-:W-:-:S04]  /*1790*/  SHF.R.S32.HI R8, RZ, 0x1f, R13 ;  /* 0x0000001fff087819 */ /* 0x001fc8000001140d */
[----:B------:R-:W-:-:S04]  /*17a0*/  LEA.HI R8, R8, R13, RZ, 0x2 ;  /* 0x0000000d08087211 */ /* 0x000fc800078f10ff */
[----:B------:R-:W-:-:S04]  /*17b0*/  LOP3.LUT R3, R8, 0xfffffffc, RZ, 0xc0, !PT ;  /* 0xfffffffc08037812 */ /* 0x000fc800078ec0ff */
[----:B-1----:R-:W-:-:S13]  /*17c0*/  ISETP.GE.AND P0, PT, R3, UR4, PT ;  /* 0x0000000403007c0c */ /* 0x002fda000bf06270 */
[----:B------:R-:W-:Y:S05]  /*17d0*/  @P0 BRA `(.L_x_74) ;  /* 0x0000000400a80947 */ /* 0x000fea0003800000 */
[C---:B------:R-:W-:Y:S02]  /*17e0*/  IADD3 R8, PT, PT, R3.reuse, -UR4, RZ ;  /* 0x8000000403087c10 */ /* 0x040fe4000fffe0ff */
[----:B------:R-:W-:Y:S02]  /*17f0*/  IADD3 R14, PT, PT, -R3, R13, RZ ;  /* 0x0000000d030e7210 */ /* 0x000fe40007ffe1ff */
[----:B------:R-:W-:Y:S02]  /*1800*/  ISETP.GT.U32.AND P0, PT, R8, -0x8, PT ;  /* 0xfffffff80800780c */ /* 0x000fe40003f04070 */
[----:B------:R-:W-:-:S04]  /*1810*/  LOP3.LUT R14, R14, 0x7, RZ, 0xc0, !PT ;  /* 0x000000070e0e7812 */ /* 0x000fc800078ec0ff */
[----:B------:R-:W-:-:S07]  /*1820*/  ISETP.NE.AND P1, PT, R14, RZ, PT ;  /* 0x000000ff0e00720c */ /* 0x000fce0003f25270 */
[----:B------:R-:W-:Y:S06]  /*1830*/  @P0 BRA `(.L_x_75) ;  /* 0x0000000000bc0947 */ /* 0x000fec0003800000 */
[----:B------:R-:W-:-:S07]  /*1840*/  HFMA2 R12, -RZ, RZ, 0, 0 ;  /* 0x00000000ff0c7431 */ /* 0x000fce00000001ff */
.L_x_76:
        /* <DEDUP_REMOVED lines=9> */
[----:B------:R-:W5:Y:S04]  /*18e0*/  LDG.E.CONSTANT R31, desc[UR16][R8.64+0xc] ;  /* 0x00000c10081f7981 */ /* 0x000f68000c1e9900 */
[----:B------:R-:W5:Y:S01]  /*18f0*/  LDG.E.CONSTANT R33, desc[UR16][R8.64+0x10] ;  /* 0x0000101008217981 */ /* 0x000f62000c1e9900 */
[C---:B--2---:R-:W-:Y:S01]  /*1900*/  FFMA R24, R17.reuse, R17, R24 ;  /* 0x0000001111187223 */ /* 0x044fe20000000018 */
[----:B---3--:R-:W-:-:S02]  /*1910*/  FFMA R20, R17, R18, R4 ;  /* 0x0000001211147223 */ /* 0x008fc40000000004 */
[----:B------:R-:W2:Y:S01]  /*1920*/  LDG.E.CONSTANT R17, desc[UR16][R10.64+0x10] ;  /* 0x000010100a117981 */ /* 0x000ea2000c1e9900 */
[----:B----4-:R-:W-:Y:S01]  /*1930*/  FFMA R25, R23, R23, R24 ;  /* 0x0000001717197223 */ /* 0x010fe20000000018 */
[----:B------:R-:W-:Y:S02]  /*1940*/  FFMA R21, R18, R18, R7 ;  /* 0x0000001212157223 */ /* 0x000fe40000000007 */
[----:B------:R-:W3:Y:S01]  /*1950*/  LDG.E.CONSTANT R4, desc[UR16][R10.64+0x18] ;  /* 0x000018100a047981 */ /* 0x000ee2000c1e9900 */
[----:B-----5:R-:W-:-:S03]  /*1960*/  FFMA R24, R16, R16, R25 ;  /* 0x0000001010187223 */ /* 0x020fc60000000019 */
[----:B------:R-:W4:Y:S04]  /*1970*/  LDG.E.CONSTANT R7, desc[UR16][R10.64+0x14] ;  /* 0x000014100a077981 */ /* 0x000f28000c1e9900 */
[----:B------:R-:W5:Y:S01]  /*1980*/  LDG.E.CONSTANT R25, desc[UR16][R8.64+0x14] ;  /* 0x0000141008197981 */ /* 0x000f62000c1e9900 */
[----:B------:R-:W-:-:S03]  /*1990*/  FFMA R20, R23, R22, R20 ;  /* 0x0000001617147223 */ /* 0x000fc60000000014 */
[----:B------:R-:W3:Y:S01]  /*19a0*/  LDG.E.CONSTANT R23, desc[UR16][R8.64+0x18] ;  /* 0x0000181008177981 */ /* 0x000ee2000c1e9900 */
[----:B------:R-:W-:-:S03]  /*19b0*/  FFMA R22, R22, R22, R21 ;  /* 0x0000001616167223 */ /* 0x000fc60000000015 */
[----:B------:R4:W3:Y:S04]  /*19c0*/  LDG.E.CONSTANT R18, desc[UR16][R10.64+0x1c] ;  /* 0x00001c100a127981 */ /* 0x0008e8000c1e9900 */
[----:B------:R-:W3:Y:S01]  /*19d0*/  LDG.E.CONSTANT R21, desc[UR16][R8.64+0x1c] ;  /* 0x00001c1008157981 */ /* 0x000ee2000c1e9900 */
[-C--:B------:R-:W-:Y:S01]  /*19e0*/  FFMA R20, R16, R15.reuse, R20 ;  /* 0x0000000f10147223 */ /* 0x080fe20000000014 */
[----:B------:R-:W-:Y:S01]  /*19f0*/  FFMA R22, R15, R15, R22 ;  /* 0x0000000f0f167223 */ /* 0x000fe20000000016 */
[----:B------:R-:W-:Y:S01]  /*1a00*/  IADD3 R12, PT, PT, R12, 0x8, RZ ;  /* 0x000000080c0c7810 */ /* 0x000fe20007ffe0ff */
[C---:B------:R-:W-:Y:S01]  /*1a10*/  FFMA R24, R19.reuse, R19, R24 ;  /* 0x0000001313187223 */ /* 0x040fe20000000018 */
[-C--:B------:R-:W-:Y:S01]  /*1a20*/  FFMA R20, R19, R31.reuse, R20 ;  /* 0x0000001f13147223 */ /* 0x080fe20000000014 */
[----:B------:R-:W-:Y:S01]  /*1a30*/  FFMA R22, R31, R31, R22 ;  /* 0x0000001f1f167223 */ /* 0x000fe20000000016 */
[----:B------:R-:W-:-:S03]  /*1a40*/  ISETP.NE.AND P0, PT, R12, UR6, PT ;  /* 0x000000060c007c0c */ /* 0x000fc6000bf05270 */
[----:B------:R-:W-:Y:S01]  /*1a50*/  FFMA R22, R33, R33, R22 ;  /* 0x0000002121167223 */ /* 0x000fe20000000016 */
[----:B------:R-:W-:Y:S01]  /*1a60*/  IADD3 R3, PT, PT, R3, 0x8, RZ ;  /* 0x0000000803037810 */ /* 0x000fe20007ffe0ff */
[C---:B--2---:R-:W-:Y:S01]  /*1a70*/  FFMA R24, R17.reuse, R17, R24 ;  /* 0x0000001111187223 */ /* 0x044fe20000000018 */
[----:B------:R-:W-:-:S03]  /*1a80*/  FFMA R20, R17, R33, R20 ;  /* 0x0000002111147223 */ /* 0x000fc60000000014 */
[C---:B----4-:R-:W-:Y:S01]  /*1a90*/  FFMA R11, R7.reuse, R7, R24 ;  /* 0x00000007070b7223 */ /* 0x050fe20000000018 */
[-C--:B-----5:R-:W-:Y:S01]  /*1aa0*/  FFMA R20, R7, R25.reuse, R20 ;  /* 0x0000001907147223 */ /* 0x0a0fe20000000014 */
[----:B------:R-:W-:Y:S02]  /*1ab0*/  FFMA R22, R25, R25, R22 ;  /* 0x0000001919167223 */ /* 0x000fe40000000016 */
[C---:B---3--:R-:W-:Y:S01]  /*1ac0*/  FFMA R11, R4.reuse, R4, R11 ;  /* 0x00000004040b7223 */ /* 0x048fe2000000000b */
[-C--:B------:R-:W-:Y:S01]  /*1ad0*/  FFMA R4, R4, R23.reuse, R20 ;  /* 0x0000001704047223 */ /* 0x080fe20000000014 */
[----:B------:R-:W-:Y:S02]  /*1ae0*/  FFMA R22, R23, R23, R22 ;  /* 0x0000001717167223 */ /* 0x000fe40000000016 */
[C---:B------:R-:W-:Y:S01]  /*1af0*/  FFMA R24, R18.reuse, R18, R11 ;  /* 0x0000001212187223 */ /* 0x040fe2000000000b */
[-C--:B------:R-:W-:Y:S01]  /*1b00*/  FFMA R4, R18, R21.reuse, R4 ;  /* 0x0000001512047223 */ /* 0x080fe20000000004 */
[----:B------:R-:W-:Y:S01]  /*1b10*/  FFMA R7, R21, R21, R22 ;  /* 0x0000001515077223 */ /* 0x000fe20000000016 */
[----:B------:R-:W-:Y:S06]  /*1b20*/  @P0 BRA `(.L_x_76) ;  /* 0xfffffffc00480947 */ /* 0x000fec000383ffff */
.L_x_75:
[----:B------:R-:W-:Y:S05]  /*1b30*/  @!P1 BRA `(.L_x_74) ;  /* 0x0000000000d09947 */ /* 0x000fea0003800000 */
[----:B------:R-:W-:Y:S02]  /*1b40*/  IADD3 R14, PT, PT, R14, -0x1, RZ ;  /* 0xffffffff0e0e7810 */ /* 0x000fe40007ffe0ff */
[----:B------:R-:W-:Y:S02]  /*1b50*/  LOP3.LUT R20, R13, 0x3, RZ, 0xc0, !PT ;  /* 0x000000030d147812 */ /* 0x000fe400078ec0ff */
[----:B------:R-:W-:Y:S02]  /*1b60*/  ISETP.GE.U32.AND P0, PT, R14, 0x3, PT ;  /* 0x000000030e00780c */ /* 0x000fe40003f06070 */
[----:B------:R-:W-:-:S11]  /*1b70*/  ISETP.NE.AND P1, PT, R20, RZ, PT ;  /* 0x000000ff1400720c */ /* 0x000fd60003f25270 */
[----:B------:R-:W-:Y:S05]  /*1b80*/  @!P0 BRA `(.L_x_77) ;  /* 0x00000000005c8947 */ /* 0x000fea0003800000 */
        /* <DEDUP_REMOVED lines=23> */
.L_x_77:
[----:B------:R-:W-:Y:S05]  /*1d00*/  @!P1 BRA `(.L_x_74) ;  /* 0x00000000005c9947 */ /* 0x000fea0003800000 */
[----:B------:R-:W0:Y:S01]  /*1d10*/  LDC R8, c[0x0][0x3b4] ;  /* 0x0000ed00ff087b82 */ /* 0x000e220000000800 */
[----:B------:R-:W-:-:S13]  /*1d20*/  ISETP.NE.AND P0, PT, R20, 0x1, PT ;  /* 0x000000011400780c */ /* 0x000fda0003f05270 */
[----:B------:R-:W-:-:S05]  /*1d30*/  @P0 IMAD.WIDE R10, R3, 0x4, R26 ;  /* 0x00000004030a0825 */ /* 0x000fca00078e021a */
[----:B------:R-:W2:Y:S04]  /*1d40*/  @P0 LDG.E.CONSTANT R12, desc[UR16][R10.64] ;  /* 0x000000100a0c0981 */ /* 0x000ea8000c1e9900 */
[----:B------:R-:W3:Y:S01]  /*1d50*/  @P0 LDG.E.CONSTANT R15, desc[UR16][R10.64+0x4] ;  /* 0x000004100a0f0981 */ /* 0x000ee2000c1e9900 */
[----:B0-----:R-:W-:Y:S01]  /*1d60*/  LOP3.LUT P1, RZ, R8, 0x1, RZ, 0xc0, !PT ;  /* 0x0000000108ff7812 */ /* 0x001fe2000782c0ff */
[C---:B------:R-:W-:Y:S01]  /*1d70*/  @P0 IMAD.WIDE R8, R3.reuse, 0x4, R28 ;  /* 0x0000000403080825 */ /* 0x040fe200078e021c */
[----:B------:R-:W-:-:S04]  /*1d80*/  @P0 IADD3 R3, PT, PT, R3, 0x2, RZ ;  /* 0x0000000203030810 */ /* 0x000fc80007ffe0ff */
[----:B------:R-:W4:Y:S04]  /*1d90*/  @P0 LDG.E.CONSTANT R13, desc[UR16][R8.64] ;  /* 0x00000010080d0981 */ /* 0x000f28000c1e9900 */
[----:B------:R-:W5:Y:S03]  /*1da0*/  @P0 LDG.E.CONSTANT R14, desc[UR16][R8.64+0x4] ;  /* 0x00000410080e0981 */ /* 0x000f66000c1e9900 */
[----:B------:R-:W-:-:S04]  /*1db0*/  @P1 IMAD.WIDE R28, R3, 0x4, R28 ;  /* 0x00000004031c1825 */ /* 0x000fc800078e021c */
[----:B------:R-:W-:Y:S02]  /*1dc0*/  @P1 IMAD.WIDE R26, R3, 0x4, R26 ;  /* 0x00000004031a1825 */ /* 0x000fe400078e021a */
[----:B------:R-:W3:Y:S04]  /*1dd0*/  @P1 LDG.E.CONSTANT R29, desc[UR16][R28.64] ;  /* 0x000000101c1d1981 */ /* 0x000ee8000c1e9900 */
[----:B------:R-:W3:Y:S01]  /*1de0*/  @P1 LDG.E.CONSTANT R26, desc[UR16][R26.64] ;  /* 0x000000101a1a1981 */ /* 0x000ee2000c1e9900 */
[C---:B----4-:R-:W-:Y:S01]  /*1df0*/  @P0 FFMA R3, R13.reuse, R13, R24 ;  /* 0x0000000d0d030223 */ /* 0x050fe20000000018 */
[-C--:B--2---:R-:W-:Y:S01]  /*1e00*/  @P0 FFMA R13, R13, R12.reuse, R4 ;  /* 0x0000000c0d0d0223 */ /* 0x084fe20000000004 */
[----:B------:R-:W-:Y:S02]  /*1e10*/  @P0 FFMA R12, R12, R12, R7 ;  /* 0x0000000c0c0c0223 */ /* 0x000fe40000000007 */
[C---:B-----5:R-:W-:Y:S01]  /*1e20*/  @P0 FFMA R24, R14.reuse, R14, R3 ;  /* 0x0000000e0e180223 */ /* 0x060fe20000000003 */
[-C--:B---3--:R-:W-:Y:S01]  /*1e30*/  @P0 FFMA R4, R14, R15.reuse, R13 ;  /* 0x0000000f0e040223 */ /* 0x088fe2000000000d */
[----:B------:R-:W-:-:S02]  /*1e40*/  @P0 FFMA R7, R15, R15, R12 ;  /* 0x0000000f0f070223 */ /* 0x000fc4000000000c */
[C---:B------:R-:W-:Y:S01]  /*1e50*/  @P1 FFMA R24, R29.reuse, R29, R24 ;  /* 0x0000001d1d181223 */ /* 0x040fe20000000018 */
[-C--:B------:R-:W-:Y:S01]  /*1e60*/  @P1 FFMA R4, R29, R26.reuse, R4 ;  /* 0x0000001a1d041223 */ /* 0x080fe20000000004 */
[----:B------:R-:W-:-:S07]  /*1e70*/  @P1 FFMA R7, R26, R26, R7 ;  /* 0x0000001a1a071223 */ /* 0x000fce0000000007 */
.L_x_74:
[----:B------:R-:W-:-:S03]  /*1e80*/  UMOV UR4, 0xffffffff ;  /* 0xffffffff00047882 */ /* 0x000fc60000000000 */
[----:B------:R-:W-:Y:S05]  /*1e90*/  BRA.DIV UR4, `(.L_x_78) ;  /* 0x0000004a04487947 */ /* 0x000fea000b800000 */
[----:B------:R-:W0:Y:S04]  /*1ea0*/  SHFL.DOWN PT, R3, R4, 0x10, 0x1f ;  /* 0x0a001f0004037f89 */ /* 0x000e2800000e0000 */
        /* <DEDUP_REMOVED lines=25> */
[----:B------:R2:W3:Y:S01]  /*2040*/  SHFL.DOWN PT, R12, R13, 0x1, 0x1f ;  /* 0x08201f000d0c7f89 */ /* 0x0004e200000e0000 */
[----:B0-----:R-:W-:Y:S01]  /*2050*/  FADD R3, R20, R3 ;  /* 0x0000000314037221 */ /* 0x001fe20000000000 */
[----:B-12---:R-:W-:-:S07]  /*2060*/  FADD R4, R22, R21 ;  /* 0x0000001516047221 */ /* 0x006fce0000000000 */
.L_x_140:
[C---:B------:R-:W-:Y:S01]  /*2070*/  FMUL R7, R4.reuse, 16777216 ;  /* 0x4b80000004077820 */ /* 0x040fe20000400000 */
[----:B------:R-:W-:Y:S01]  /*2080*/  FSETP.GEU.AND P1, PT, |R4|, 1.175494350822287508e-38, PT ;  /* 0x008000000400780b */ /* 0x000fe20003f2e200 */
[----:B------:R-:W-:Y:S03]  /*2090*/  BSSY.RECONVERGENT B1, `(.L_x_79) ;  /* 0x0000016000017945 */ /* 0x000fe60003800200 */
[----:B------:R-:W-:-:S04]  /*20a0*/  FSEL R15, R7, R4, !P1 ;  /* 0x00000004070f7208 */ /* 0x000fc80004800000 */
[----:B------:R-:W-:-:S04]  /*20b0*/  IADD3 R7, PT, PT, R15, -0x800000, RZ ;  /* 0xff8000000f077810 */ /* 0x000fc80007ffe0ff */
[----:B------:R-:W-:Y:S01]  /*20c0*/  ISETP.GT.U32.AND P0, PT, R7, 0x7effffff, PT ;  /* 0x7effffff0700780c */ /* 0x000fe20003f04070 */
[----:B---3--:R-:W-:-:S12]  /*20d0*/  FADD R7, R13, R12 ;  /* 0x0000000c0d077221 */ /* 0x008fd80000000000 */
        /* <DEDUP_REMOVED lines=16> */
.L_x_80:
[----:B------:R0:W1:Y:S02]  /*21e0*/  MUFU.RSQ R9, R15 ;  /* 0x0000000f00097308 */ /* 0x0000640000001400 */
.L_x_81:
[----:B------:R-:W-:Y:S05]  /*21f0*/  BSYNC.RECONVERGENT B1 ;  /* 0x0000000000017941 */ /* 0x000fea0003800200 */
.L_x_79:
[C---:B------:R-:W-:Y:S01]  /*2200*/  FMUL R8, R7.reuse, 16777216 ;  /* 0x4b80000007087820 */ /* 0x040fe20000400000 */
[----:B------:R-:W-:Y:S01]  /*2210*/  FSETP.GEU.AND P1, PT, |R7|, 1.175494350822287508e-38, PT ;  /* 0x008000000700780b */ /* 0x000fe20003f2e200 */
[----:B------:R-:W-:Y:S03]  /*2220*/  BSSY.RECONVERGENT B1, `(.L_x_82) ;  /* 0x0000015000017945 */ /* 0x000fe60003800200 */
[----:B0-----:R-:W-:-:S04]  /*2230*/  FSEL R15, R8, R7, !P1 ;  /* 0x00000007080f7208 */ /* 0x001fc80004800000 */
[----:B------:R-:W-:-:S04]  /*2240*/  IADD3 R8, PT, PT, R15, -0x800000, RZ ;  /* 0xff8000000f087810 */ /* 0x000fc80007ffe0ff */
[----:B------:R-:W-:-:S13]  /*2250*/  ISETP.GT.U32.AND P0, PT, R8, 0x7effffff, PT ;  /* 0x7effffff0800780c */ /* 0x000fda0003f04070 */
[----:B------:R-:W-:Y:S05]  /*2260*/  @P0 BRA `(.L_x_83) ;  /* 0x00000000003c0947 */ /* 0x000fea0003800000 */
[----:B------:R-:W-:Y:S02]  /*2270*/  LOP3.LUT R8, R15, 0xffffff, RZ, 0xc0, !PT ;  /* 0x00ffffff0f087812 */ /* 0x000fe400078ec0ff */
[----:B------:R-:W-:Y:S02]  /*2280*/  MOV R17, 0x3ec00000 ;  /* 0x3ec0000000117802 */ /* 0x000fe40000000f00 */
        /* <DEDUP_REMOVED lines=13> */
.L_x_83:
[----:B------:R0:W2:Y:S02]  /*2360*/  MUFU.RSQ R10, R15 ;  /* 0x0000000f000a7308 */ /* 0x0000a40000001400 */
.L_x_84:
[----:B------:R-:W-:Y:S05]  /*2370*/  BSYNC.RECONVERGENT B1 ;  /* 0x0000000000017941 */ /* 0x000fea0003800200 */
.L_x_82:
[----:B-12---:R-:W-:Y:S01]  /*2380*/  FMUL R9, R10, R9 ;  /* 0x000000090a097220 */ /* 0x006fe20000400000 */
[----:B------:R-:W-:Y:S03]  /*2390*/  BSSY.RECONVERGENT B1, `(.L_x_85) ;  /* 0x0000011000017945 */ /* 0x000fe60003800200 */
[----:B------:R-:W-:-:S04]  /*23a0*/  FMUL R4, R4, R9 ;  /* 0x0000000904047220 */ /* 0x000fc80000400000 */
[----:B------:R-:W-:-:S04]  /*23b0*/  FMUL R10, R7, R4 ;  /* 0x00000004070a7220 */ /* 0x000fc80000400000 */
[----:B------:R-:W1:Y:S01]  /*23c0*/  MUFU.RCP R4, R10 ;  /* 0x0000000a00047308 */ /* 0x000e620000001000 */
[----:B------:R-:W-:-:S07]  /*23d0*/  FSETP.GEU.AND P4, PT, R10, 9.9999999747524270788e-07, PT ;  /* 0x358637bd0a00780b */ /* 0x000fce0003f8e000 */
[----:B------:R-:W2:Y:S01]  /*23e0*/  FCHK P0, R3, R10 ;  /* 0x0000000a03007302 */ /* 0x000ea20000000000 */
[----:B-1----:R-:W-:-:S04]  /*23f0*/  FFMA R7, -R10, R4, 1 ;  /* 0x3f8000000a077423 */ /* 0x002fc80000000104 */
[----:B------:R-:W-:-:S04]  /*2400*/  FFMA R4, R4, R7, R4 ;  /* 0x0000000704047223 */ /* 0x000fc80000000004 */
[----:B------:R-:W-:-:S04]  /*2410*/  FFMA R7, R3, R4, RZ ;  /* 0x0000000403077223 */ /* 0x000fc800000000ff */
[----:B------:R-:W-:-:S04]  /*2420*/  FFMA R8, -R10, R7, R3 ;  /* 0x000000070a087223 */ /* 0x000fc80000000103 */
[----:B------:R-:W-:Y:S01]  /*2430*/  FFMA R4, R4, R8, R7 ;  /* 0x0000000804047223 */ /* 0x000fe20000000007 */
[----:B--2---:R-:W-:Y:S06]  /*2440*/  @!P0 BRA `(.L_x_86) ;  /* 0x0000000000148947 */ /* 0x004fec0003800000 */
[----:B------:R-:W-:Y:S02]  /*2450*/  MOV R8, R10 ;  /* 0x0000000a00087202 */ /* 0x000fe40000000f00 */
[----:B------:R-:W-:Y:S02]  /*2460*/  MOV R7, R3 ;  /* 0x0000000300077202 */ /* 0x000fe40000000f00 */
[----:B------:R-:W-:-:S07]  /*2470*/  MOV R10, 0x2490 ;  /* 0x00002490000a7802 */ /* 0x000fce0000000f00 */
[----:B0-----:R-:W-:Y:S05]  /*2480*/  CALL.REL.NOINC `($__internal_1_$__cuda_sm3x_div_rn_noftz_f32_slowpath) ;  /* 0x00000054008c7944 */ /* 0x001fea0003c00000 */
[----:B------:R-:W-:-:S07]  /*2490*/  MOV R4, R12 ;  /* 0x0000000c00047202 */ /* 0x000fce0000000f00 */
.L_x_86:
[----:B------:R-:W-:Y:S05]  /*24a0*/  BSYNC.RECONVERGENT B1 ;  /* 0x0000000000017941 */ /* 0x000fea0003800200 */
.L_x_85:
[----:B------:R-:W1:Y:S01]  /*24b0*/  LDCU UR13, c[0x0][0x3c0] ;  /* 0x00007800ff0d77ac */ /* 0x000e620008000800 */
[----:B------:R-:W-:Y:S01]  /*24c0*/  FSEL R3, R4, RZ, P4 ;  /* 0x000000ff04037208 */ /* 0x000fe20002000000 */
[----:B------:R-:W2:Y:S04]  /*24d0*/  LDCU UR4, c[0x0][0x3c0] ;  /* 0x00007800ff0477ac */ /* 0x000ea80008000800 */
[----:B-1----:R-:W-:Y:S01]  /*24e0*/  FFMA R3, R3, UR13, RZ ;  /* 0x0000000d03037c23 */ /* 0x002fe200080000ff */
[----:B--2---:R-:W-:-:S07]  /*24f0*/  MOV R4, UR4 ;  /* 0x0000000400047c02 */ /* 0x004fce0008000f00 */
.L_x_70:
[----:B------:R-:W-:Y:S05]  /*2500*/  @!P6 BRA `(.L_x_87) ;  /* 0x000000200020e947 */ /* 0x000fea0003800000 */
[----:B------:R-:W1:Y:S01]  /*2510*/  LDCU UR4, c[0x0][0x3b8] ;  /* 0x00007700ff0477ac */ /* 0x000e620008000800 */
[----:B------:R-:W2:Y:S01]  /*2520*/  LDC.64 R28, c[0x0][0x388] ;  /* 0x0000e200ff1c7b82 */ /* 0x000ea20000000a00 */
[----:B------:R-:W-:Y:S01]  /*2530*/  HFMA2 R24, -RZ, RZ, 0, 0 ;  /* 0x00000000ff187431 */ /* 0x000fe200000001ff */
[----:B------:R-:W-:Y:S01]  /*2540*/  MOV R26, RZ ;  /* 0x000000ff001a7202 */ /* 0x000fe20000000f00 */
[----:B-1----:R-:W-:Y:S02]  /*2550*/  UISETP.GE.AND UP0, UPT, UR4, 0x4, UPT ;  /* 0x000000040400788c */ /* 0x002fe4000bf06270 */
[----:B-----5:R-:W-:Y:S02]  /*2560*/  IMAD R31, R0, UR4, RZ ;  /* 0x00000004001f7c24 */ /* 0x020fe4000f8e02ff */
[----:B------:R-:W-:Y:S02]  /*2570*/  IMAD R7, R2, UR4, RZ ;  /* 0x0000000402077c24 */ /* 0x000fe4000f8e02ff */
[----:B--2---:R-:W-:-:S04]  /*2580*/  IMAD.WIDE R30, R31, 0x4, R28 ;  /* 0x000000041f1e7825 */ /* 0x004fc800078e021c */
[----:B------:R-:W-:-:S04]  /*2590*/  IMAD.WIDE R28, R7, 0x4, R28 ;  /* 0x00000004071c7825 */ /* 0x000fc800078e021c */
[----:B------:R-:W-:Y:S01]  /*25a0*/  HFMA2 R7, -RZ, RZ, 0, 0 ;  /* 0x00000000ff077431 */ /* 0x000fe200000001ff */
[----:B------:R-:W-:Y:S06]  /*25b0*/  BRA.U !UP0, `(.L_x_88) ;  /* 0x0000001108747547 */ /* 0x000fec000b800000 */
[----:B------:R-:W-:Y:S01]  /*25c0*/  UISETP.GE.U32.AND UP0, UPT, UR19, 0x7, UPT ;  /* 0x000000071300788c */ /* 0x000fe2000bf06070 */
[----:B------:R-:W-:Y:S02]  /*25d0*/  MOV R7, RZ ;  /* 0x000000ff00077202 */ /* 0x000fe40000000f00 */
[----:B------:R-:W-:Y:S02]  /*25e0*/  MOV R33, RZ ;  /* 0x000000ff00217202 */ /* 0x000fe40000000f00 */
[----:B------:R-:W-:Y:S02]  /*25f0*/  MOV R26, RZ ;  /* 0x000000ff001a7202 */ /* 0x000fe40000000f00 */
[----:B------:R-:W-:Y:S02]  /*2600*/  MOV R24, RZ ;  /* 0x000000ff00187202 */ /* 0x000fe40000000f00 */
[----:B------:R-:W-:Y:S05]  /*2610*/  BRA.U !UP0, `(.L_x_89) ;  /* 0x0000000908407547 */ /* 0x000fea000b800000 */
[----:B------:R-:W-:Y:S01]  /*2620*/  HFMA2 R25, -RZ, RZ, 0, 0 ;  /* 0x00000000ff197431 */ /* 0x000fe200000001ff */
[----:B------:R-:W-:-:S07]  /*2630*/  MOV R7, RZ ;  /* 0x000000ff00077202 */ /* 0x000fce0000000f00 */
.L_x_90:
[----:B------:R-:W-:-:S04]  /*2640*/  IMAD.WIDE.U32 R34, R25, 0x10, R30 ;  /* 0x0000001019227825 */ /* 0x000fc800078e001e */
[----:B------:R-:W-:Y:S01]  /*2650*/  IMAD.WIDE.U32 R32, R25, 0x10, R28 ;  /* 0x0000001019207825 */ /* 0x000fe200078e001c */
[----:B------:R-:W2:Y:S04]  /*2660*/  LDG.E.128.CONSTANT R16, desc[UR16][R34.64] ;  /* 0x0000001022107981 */ /* 0x000ea8000c1e9d00 */
[----:B------:R-:W3:Y:S04]  /*2670*/  LDG.E.128.CONSTANT R20, desc[UR16][R32.64] ;  /* 0x0000001020147981 */ /* 0x000ee8000c1e9d00 */
[----:B0-----:R-:W4:Y:S01]  /*2680*/  LDG.E.128.CONSTANT R12, desc[UR16][R32.64+0x10] ;  /* 0x00001010200c7981 */ /* 0x001f22000c1e9d00 */
        /* <DEDUP_REMOVED lines=10> */
[----:B------:R-:W-:Y:S02]  /*2730*/  FADD R26, R9, R26 ;  /* 0x0000001a091a7221 */ /* 0x000fe40000000000 */
[----:B------:R-:W2:Y:S01]  /*2740*/  LDG.E.128.CONSTANT R8, desc[UR16][R34.64+0x10] ;  /* 0x0000101022087981 */ /* 0x000ea2000c1e9d00 */
[----:B------:R-:W-:-:S04]  /*2750*/  FFMA R16, R16, R20, R17 ;  /* 0x0000001410107223 */ /* 0x000fc80000000011 */
[----:B------:R-:W-:Y:S01]  /*2760*/  FADD R7, R16, R7 ;  /* 0x0000000710077221 */ /* 0x000fe20000000000 */
[C---:B--2---:R-:W-:Y:S01]  /*2770*/  FMUL R17, R11.reuse, R11 ;  /* 0x0000000b0b117220 */ /* 0x044fe20000400000 */
[----:B----4-:R-:W-:-:S03]  /*2780*/  FMUL R11, R11, R15 ;  /* 0x0000000f0b0b7220 */ /* 0x010fc60000400000 */
[C---:B------:R-:W-:Y:S01]  /*2790*/  FFMA R16, R10.reuse, R10, R17 ;  /* 0x0000000a0a107223 */ /* 0x040fe20000000011 */
[----:B------:R-:W-:-:S03]  /*27a0*/  FFMA R10, R10, R14, R11 ;  /* 0x0000000e0a0a7223 */ /* 0x000fc6000000000b */
[----:B------:R-:W-:Y:S02]  /*27b0*/  FFMA R11, R9, R9, R16 ;  /* 0x00000009090b7223 */ /* 0x000fe40000000010 */
[----:B------:R-:W2:Y:S01]  /*27c0*/  LDG.E.128.CONSTANT R16, desc[UR16][R34.64+0x20] ;  /* 0x0000201022107981 */ /* 0x000ea2000c1e9d00 */
[----:B------:R-:W-:-:S04]  /*27d0*/  FFMA R21, R20, R20, R21 ;  /* 0x0000001414157223 */ /* 0x000fc80000000015 */
[----:B------:R-:W-:Y:S02]  /*27e0*/  FADD R24, R21, R24 ;  /* 0x0000001815187221 */ /* 0x000fe40000000000 */
[----:B------:R-:W3:Y:S01]  /*27f0*/  LDG.E.128.CONSTANT R20, desc[UR16][R32.64+0x20] ;  /* 0x0000201020147981 */ /* 0x000ee2000c1e9d00 */
[----:B------:R-:W-:Y:S01]  /*2800*/  FFMA R9, R9, R13, R10 ;  /* 0x0000000d09097223 */ /* 0x000fe2000000000a */
[----:B------:R-:W-:-:S03]  /*2810*/  FFMA R11, R8, R8, R11 ;  /* 0x00000008080b7223 */ /* 0x000fc6000000000b */
[----:B------:R-:W-:Y:S01]  /*2820*/  FFMA R8, R8, R12, R9 ;  /* 0x0000000c08087223 */ /* 0x000fe20000000009 */
[----:B------:R-:W-:-:S03]  /*2830*/  FMUL R15, R15, R15 ;  /* 0x0000000f0f0f7220 */ /* 0x000fc60000400000 */
[----:B------:R-:W-:Y:S01]  /*2840*/  FADD R7, R7, R8 ;  /* 0x0000000807077221 */ /* 0x000fe20000000000 */
[----:B------:R-:W-:Y:S01]  /*2850*/  FFMA R14, R14, R14, R15 ;  /* 0x0000000e0e0e7223 */ /* 0x000fe2000000000f */
[----:B------:R-:W-:-:S03]  /*2860*/  FADD R26, R26, R11 ;  /* 0x0000000b1a1a7221 */ /* 0x000fc60000000000 */
        /* <DEDUP_REMOVED lines=15> */
[----:B------:R-:W-:-:S04]  /*2960*/  FFMA R21, R21, R21, R22 ;  /* 0x0000001515157223 */ /* 0x000fc80000000016 */
[-C--:B------:R-:W-:Y:S01]  /*2970*/  FFMA R21, R20, R20.reuse, R21 ;  /* 0x0000001414157223 */ /* 0x080fe20000000015 */
[----:B------:R-:W-:-:S03]  /*2980*/  FFMA R16, R16, R20, R17 ;  /* 0x0000001410107223 */ /* 0x000fc60000000011 */
[----:B------:R-:W-:Y:S02]  /*2990*/  FADD R24, R24, R21 ;  /* 0x0000001518187221 */ /* 0x000fe40000000000 */
[----:B------:R-:W3:Y:S01]  /*29a0*/  LDG.E.128.CONSTANT R20, desc[UR16][R34.64+0x40] ;  /* 0x0000401022147981 */ /* 0x000ee2000c1e9d00 */
[----:B------:R-:W-:Y:S01]  /*29b0*/  FADD R7, R7, R16 ;  /* 0x0000001007077221 */ /* 0x000fe20000000000 */
[C---:B--2---:R-:W-:Y:S01]  /*29c0*/  FMUL R17, R11.reuse, R11 ;  /* 0x0000000b0b117220 */ /* 0x044fe20000400000 */
[----:B----4-:R-:W-:-:S03]  /*29d0*/  FMUL R11, R11, R15 ;  /* 0x0000000f0b0b7220 */ /* 0x010fc60000400000 */
[C---:B------:R-:W-:Y:S01]  /*29e0*/  FFMA R16, R10.reuse, R10, R17 ;  /* 0x0000000a0a107223 */ /* 0x040fe20000000011 */
[----:B------:R-:W-:-:S03]  /*29f0*/  FFMA R10, R10, R14, R11 ;  /* 0x0000000e0a0a7223 */ /* 0x000fc6000000000b */
[C---:B------:R-:W-:Y:S02]  /*2a00*/  FFMA R11, R9.reuse, R9, R16 ;  /* 0x00000009090b7223 */ /* 0x040fe40000000010 */
[----:B------:R-:W2:Y:S01]  /*2a10*/  LDG.E.128.CONSTANT R16, desc[UR16][R32.64+0x40] ;  /* 0x0000401020107981 */ /* 0x000ea2000c1e9d00 */
[----:B------:R-:W-:Y:S01]  /*2a20*/  FFMA R9, R9, R13, R10 ;  /* 0x0000000d09097223 */ /* 0x000fe2000000000a */
[C---:B------:R-:W-:Y:S01]  /*2a30*/  FFMA R11, R8.reuse, R8, R11 ;  /* 0x00000008080b7223 */ /* 0x040fe2000000000b */
[----:B------:R-:W-:Y:S02]  /*2a40*/  FMUL R15, R15, R15 ;  /* 0x0000000f0f0f7220 */ /* 0x000fe40000400000 */
[----:B------:R-:W-:Y:S02]  /*2a50*/  FFMA R8, R8, R12, R9 ;  /* 0x0000000c08087223 */ /* 0x000fe40000000009 */
[----:B------:R-:W-:Y:S01]  /*2a60*/  FFMA R14, R14, R14, R15 ;  /* 0x0000000e0e0e7223 */ /* 0x000fe2000000000f */
[----:B---3--:R-:W-:Y:S01]  /*2a70*/  FMUL R9, R23, R23 ;  /* 0x0000001717097220 */ /* 0x008fe20000400000 */
[----:B------:R-:W-:-:S03]  /*2a80*/  FADD R7, R7, R8 ;  /* 0x0000000807077221 */ /* 0x000fc60000000000 */
[----:B------:R-:W-:Y:S01]  /*2a90*/  FFMA R8, R22, R22, R9 ;  /* 0x0000001616087223 */ /* 0x000fe20000000009 */
[----:B------:R-:W-:-:S03]  /*2aa0*/  FFMA R13, R13, R13, R14 ;  /* 0x0000000d0d0d7223 */ /* 0x000fc6000000000e */
[----:B------:R-:W-:Y:S01]  /*2ab0*/  FFMA R9, R21, R21, R8 ;  /* 0x0000001515097223 */ /* 0x000fe20000000008 */
[----:B------:R-:W-:Y:S01]  /*2ac0*/  FFMA R13, R12, R12, R13 ;  /* 0x0000000c0c0d7223 */ /* 0x000fe2000000000d */
[----:B------:R-:W-:Y:S02]  /*2ad0*/  FADD R26, R26, R11 ;  /* 0x0000000b1a1a7221 */ /* 0x000fe40000000000 */
[----:B------:R-:W-:Y:S01]  /*2ae0*/  FFMA R9, R20, R20, R9 ;  /* 0x0000001414097223 */ /* 0x000fe20000000009 */
[----:B------:R-:W-:Y:S02]  /*2af0*/  FADD R24, R24, R13 ;  /* 0x0000000d18187221 */ /* 0x000fe40000000000 */
[----:B------:R-:W3:Y:S01]  /*2b00*/  LDG.E.128.CONSTANT R12, desc[UR16][R34.64+0x50] ;  /* 0x00005010220c7981 */ /* 0x000ee2000c1e9d00 */
[----:B------:R-:W-:-:S03]  /*2b10*/  FADD R26, R26, R9 ;  /* 0x000000091a1a7221 */ /* 0x000fc60000000000 */
[----:B------:R-:W4:Y:S01]  /*2b20*/  LDG.E.128.CONSTANT R8, desc[UR16][R32.64+0x50] ;  /* 0x0000501020087981 */ /* 0x000f22000c1e9d00 */
[----:B--2---:R-:W-:-:S04]  /*2b30*/  FMUL R23, R23, R19 ;  /* 0x0000001317177220 */ /* 0x004fc80000400000 */
[----:B------:R-:W-:-:S04]  /*2b40*/  FFMA R22, R22, R18, R23 ;  /* 0x0000001216167223 */ /* 0x000fc80000000017 */
[----:B------:R-:W-:-:S04]  /*2b50*/  FFMA R21, R21, R17, R22 ;  /* 0x0000001115157223 */ /* 0x000fc80000000016 */
[----:B------:R-:W-:-:S04]  /*2b60*/  FFMA R20, R20, R16, R21 ;  /* 0x0000001014147223 */ /* 0x000fc80000000015 */
[----:B------:R-:W-:Y:S02]  /*2b70*/  FADD R27, R7, R20 ;  /* 0x00000014071b7221 */ /* 0x000fe40000000000 */
[----:B------:R-:W2:Y:S01]  /*2b80*/  LDG.E.128.CONSTANT R20, desc[UR16][R34.64+0x60] ;  /* 0x0000601022147981 */ /* 0x000ea2000c1e9d00 */
[----:B------:R-:W-:-:S04]  /*2b90*/  FMUL R19, R19, R19 ;  /* 0x0000001313137220 */ /* 0x000fc80000400000 */
[----:B------:R-:W-:Y:S01]  /*2ba0*/  FFMA R18, R18, R18, R19 ;  /* 0x0000001212127223 */ /* 0x000fe20000000013 */
[----:B---3--:R-:W-:-:S03]  /*2bb0*/  FMUL R7, R15, R15 ;  /* 0x0000000f0f077220 */ /* 0x008fc60000400000 */
[----:B------:R-:W-:Y:S01]  /*2bc0*/  FFMA R17, R17, R17, R18 ;  /* 0x0000001111117223 */ /* 0x000fe20000000012 */
[-C--:B----4-:R-:W-:Y:S01]  /*2bd0*/  FMUL R15, R15, R11.reuse ;  /* 0x0000000b0f0f7220 */ /* 0x090fe20000400000 */
[----:B------:R-:W-:Y:S02]  /*2be0*/  FMUL R11, R11, R11 ;  /* 0x0000000b0b0b7220 */ /* 0x000fe40000400000 */
[----:B------:R-:W-:Y:S01]  /*2bf0*/  FFMA R17, R16, R16, R17 ;  /* 0x0000001010117223 */ /* 0x000fe20000000011 */
[C---:B------:R-:W-:Y:S01]  /*2c00*/  FFMA R16, R14.reuse, R14, R7 ;  /* 0x0000000e0e107223 */ /* 0x040fe20000000007 */
[-C--:B------:R-:W-:Y:S01]  /*2c10*/  FFMA R14, R14, R10.reuse, R15 ;  /* 0x0000000a0e0e7223 */ /* 0x080fe2000000000f */
[----:B------:R-:W-:Y:S02]  /*2c20*/  FFMA R10, R10, R10, R11 ;  /* 0x0000000a0a0a7223 */ /* 0x000fe4000000000b */
[C---:B------:R-:W-:Y:S01]  /*2c30*/  FFMA R7, R13.reuse, R13, R16 ;  /* 0x0000000d0d077223 */ /* 0x040fe20000000010 */
[-C--:B------:R-:W-:Y:S01]  /*2c40*/  FFMA R13, R13, R9.reuse, R14 ;  /* 0x000000090d0d7223 */ /* 0x080fe2000000000e */
[----:B------:R-:W-:Y:S01]  /*2c50*/  FFMA R9, R9, R9, R10 ;  /* 0x0000000909097223 */ /* 0x000fe2000000000a */
[----:B------:R-:W-:-:S02]  /*2c60*/  FADD R24, R24, R17 ;  /* 0x0000001118187221 */ /* 0x000fc40000000000 */
[----:B------:R-:W3:Y:S01]  /*2c70*/  LDG.E.128.CONSTANT R16, desc[UR16][R32.64+0x60] ;  /* 0x0000601020107981 */ /* 0x000ee2000c1e9d00 */
[----:B------:R-:W-:Y:S01]  /*2c80*/  FFMA R9, R8, R8, R9 ;  /* 0x0000000808097223 */ /* 0x000fe20000000009 */
[C---:B------:R-:W-:Y:S01]  /*2c90*/  FFMA R7, R12.reuse, R12, R7 ;  /* 0x0000000c0c077223 */ /* 0x040fe20000000007 */
[----:B------:R-:W-:Y:S02]  /*2ca0*/  FFMA R12, R12, R8, R13 ;  /* 0x000000080c0c7223 */ /* 0x000fe4000000000d */
[----:B------:R-:W-:Y:S01]  /*2cb0*/  FADD R24, R24, R9 ;  /* 0x0000000918187221 */ /* 0x000fe20000000000 */
[----:B------:R-:W-:Y:S01]  /*2cc0*/  FADD R7, R26, R7 ;  /* 0x000000071a077221 */ /* 0x000fe20000000000 */
[----:B------:R-:W-:Y:S02]  /*2cd0*/  FADD R27, R27, R12 ;  /* 0x0000000c1b1b7221 */ /* 0x000fe40000000000 */
[----:B------:R-:W4:Y:S01]  /*2ce0*/  LDG.E.128.CONSTANT R12, desc[UR16][R32.64+0x70] ;  /* 0x00007010200c7981 */ /* 0x000f22000c1e9d00 */
[----:B--2---:R-:W-:-:S04]  /*2cf0*/  FMUL R9, R23, R23 ;  /* 0x0000001717097220 */ /* 0x004fc80000400000 */
[----:B------:R-:W-:Y:S02]  /*2d00*/  FFMA R26, R22, R22, R9 ;  /* 0x00000016161a7223 */ /* 0x000fe40000000009 */
[----:B------:R-:W2:Y:S01]  /*2d10*/  LDG.E.128.CONSTANT R8, desc[UR16][R34.64+0x70] ;  /* 0x0000701022087981 */ /* 0x000ea2000c1e9d00 */
[----:B------:R-:W-:Y:S01]  /*2d20*/  IADD3 R25, PT, PT, R25, 0x8, RZ ;  /* 0x0000000819197810 */ /* 0x000fe20007ffe0ff */
[-C--:B---3--:R-:W-:Y:S01]  /*2d30*/  FMUL R23, R23, R19.reuse ;  /* 0x0000001317177220 */ /* 0x088fe20000400000 */
[----:B------:R-:W-:-:S03]  /*2d40*/  FMUL R19, R19, R19 ;  /* 0x0000001313137220 */ /* 0x000fc60000400000 */
[-C--:B------:R-:W-:Y:S01]  /*2d50*/  FFMA R22, R22, R18.reuse, R23 ;  /* 0x0000001216167223 */ /* 0x080fe20000000017 */
[----:B------:R-:W-:Y:S01]  /*2d60*/  FFMA R18, R18, R18, R19 ;  /* 0x0000001212127223 */ /* 0x000fe20000000013 */
[C---:B------:R-:W-:Y:S02]  /*2d70*/  FFMA R19, R21.reuse, R21, R26 ;  /* 0x0000001515137223 */ /* 0x040fe4000000001a */
[-C--:B------:R-:W-:Y:S01]  /*2d80*/  FFMA R21, R21, R17.reuse, R22 ;  /* 0x0000001115157223 */ /* 0x080fe20000000016 */
[----:B------:R-:W-:Y:S01]  /*2d90*/  FFMA R17, R17, R17, R18 ;  /* 0x0000001111117223 */ /* 0x000fe20000000012 */
[C---:B------:R-:W-:Y:S01]  /*2da0*/  FFMA R18, R20.reuse, R20, R19 ;  /* 0x0000001414127223 */ /* 0x040fe20000000013 */
[----:B------:R-:W-:Y:S01]  /*2db0*/  ISETP.NE.AND P0, PT, R25, UR11, PT ;  /* 0x0000000b19007c0c */ /* 0x000fe2000bf05270 */
[-C--:B------:R-:W-:Y:S01]  /*2dc0*/  FFMA R20, R20, R16.reuse, R21 ;  /* 0x0000001014147223 */ /* 0x080fe20000000015 */
[----:B------:R-:W-:Y:S01]  /*2dd0*/  FFMA R17, R16, R16, R17 ;  /* 0x0000001010117223 */ /* 0x000fe20000000011 */
[----:B------:R-:W-:-:S02]  /*2de0*/  FADD R7, R7, R18 ;  /* 0x0000001207077221 */ /* 0x000fc40000000000 */
[----:B------:R-:W-:Y:S01]  /*2df0*/  FADD R20, R27, R20 ;  /* 0x000000141b147221 */ /* 0x000fe20000000000 */
[----:B------:R-:W-:Y:S01]  /*2e00*/  FADD R24, R24, R17 ;  /* 0x0000001118187221 */ /* 0x000fe20000000000 */
[C---:B--2---:R-:W-:Y:S01]  /*2e10*/  FMUL R19, R11.reuse, R11 ;  /* 0x0000000b0b137220 */ /* 0x044fe20000400000 */
[-C--:B----4-:R-:W-:Y:S01]  /*2e20*/  FMUL R11, R11, R15.reuse ;  /* 0x0000000f0b0b7220 */ /* 0x090fe20000400000 */
        /* <DEDUP_REMOVED lines=15> */
.L_x_89:
        /* <DEDUP_REMOVED lines=105> */
[C---:B--2---:R-:W-:Y:S01]  /*35b0*/  FMUL R25, R11.reuse, R11 ;  /* 0x0000000b0b197220 */ /* 0x044fe20000400000 */
[----:B---3--:R-:W-:-:S03]  /*35c0*/  FMUL R11, R11, R15 ;  /* 0x0000000f0b0b7220 */ /* 0x008fc60000400000 */
[C---:B------:R-:W-:Y:S01]  /*35d0*/  FFMA R36, R10.reuse, R10, R25 ;  /* 0x0000000a0a247223 */ /* 0x040fe20000000019 */
[----:B------:R-:W-:Y:S01]  /*35e0*/  FMUL R15, R15, R15 ;  /* 0x0000000f0f0f7220 */ /* 0x000fe20000400000 */
[-C--:B------:R-:W-:Y:S02]  /*35f0*/  FFMA R10, R10, R14.reuse, R11 ;  /* 0x0000000e0a0a7223 */ /* 0x080fe4000000000b */
[C---:B------:R-:W-:Y:S01]  /*3600*/  FFMA R11, R9.reuse, R9, R36 ;  /* 0x00000009090b7223 */ /* 0x040fe20000000024 */
[----:B------:R-:W-:Y:S01]  /*3610*/  FFMA R14, R14, R14, R15 ;  /* 0x0000000e0e0e7223 */ /* 0x000fe2000000000f */
[-C--:B------:R-:W-:Y:S02]  /*3620*/  FFMA R9, R9, R13.reuse, R10 ;  /* 0x0000000d09097223 */ /* 0x080fe4000000000a */
[C---:B------:R-:W-:Y:S01]  /*3630*/  FFMA R11, R8.reuse, R8, R11 ;  /* 0x00000008080b7223 */ /* 0x040fe2000000000b */
[----:B------:R-:W-:Y:S01]  /*3640*/  FFMA R13, R13, R13, R14 ;  /* 0x0000000d0d0d7223 */ /* 0x000fe2000000000e */
[----:B------:R-:W-:-:S02]  /*3650*/  FFMA R8, R8, R12, R9 ;  /* 0x0000000c08087223 */ /* 0x000fc40000000009 */
[----:B------:R-:W-:Y:S01]  /*3660*/  FADD R26, R26, R11 ;  /* 0x0000000b1a1a7221 */ /* 0x000fe20000000000 */
[----:B----4-:R-:W-:Y:S01]  /*3670*/  @P0 FMUL R9, R19, R19 ;  /* 0x0000001313090220 */ /* 0x010fe20000400000 */
[----:B------:R-:W-:Y:S01]  /*3680*/  FFMA R13, R12, R12, R13 ;  /* 0x0000000c0c0d7223 */ /* 0x000fe2000000000d */
[----:B------:R-:W-:Y:S01]  /*3690*/  FADD R7, R7, R8 ;  /* 0x0000000807077221 */ /* 0x000fe20000000000 */
[-C--:B-----5:R-:W-:Y:S01]  /*36a0*/  @P0 FMUL R19, R19, R23.reuse ;  /* 0x0000001713130220 */ /* 0x0a0fe20000400000 */
[----:B------:R-:W-:Y:S01]  /*36b0*/  @P0 FMUL R23, R23, R23 ;  /* 0x0000001717170220 */ /* 0x000fe20000400000 */
[----:B------:R-:W-:Y:S01]  /*36c0*/  @P0 FFMA R10, R18, R18, R9 ;  /* 0x00000012120a0223 */ /* 0x000fe20000000009 */
        /* <DEDUP_REMOVED lines=12> */
.L_x_88:
[----:B------:R-:W1:Y:S01]  /*3790*/  LDCU UR14, c[0x0][0x3b8] ;  /* 0x00007700ff0e77ac */ /* 0x000e620008000800 */
[----:B------:R-:W2:Y:S01]  /*37a0*/  LDCU UR15, c[0x0][0x3b8] ;  /* 0x00007700ff0f77ac */ /* 0x000ea20008000800 */
[----:B-1----:R-:W-:-:S04]  /*37b0*/  USHF.R.S32.HI UR4, URZ, 0x1f, UR14 ;  /* 0x0000001fff047899 */ /* 0x002fc8000801140e */
[----:B------:R-:W-:-:S04]  /*37c0*/  ULEA.HI UR4, UR4, UR14, URZ, 0x2 ;  /* 0x0000000e04047291 */ /* 0x000fc8000f8f10ff */
[----:B------:R-:W-:-:S04]  /*37d0*/  ULOP3.LUT UR13, UR4, 0xfffffffc, URZ, 0xc0, !UPT ;  /* 0xfffffffc040d7892 */ /* 0x000fc8000f8ec0ff */
[----:B--2---:R-:W-:-:S09]  /*37e0*/  UISETP.GE.AND UP0, UPT, UR13, UR15, UPT ;  /* 0x0000000f0d00728c */ /* 0x004fd2000bf06270 */
[----:B------:R-:W-:Y:S05]  /*37f0*/  BRA.U UP0, `(.L_x_91) ;  /* 0x0000000500cc7547 */ /* 0x000fea000b800000 */
[----:B------:R-:W-:-:S04]  /*3800*/  UIADD3 UR4, UPT, UPT, -UR13, UR14, URZ ;  /* 0x0000000e0d047290 */ /* 0x000fc8000fffe1ff */
[----:B------:R-:W-:Y:S02]  /*3810*/  ULOP3.LUT UR15, UR4, 0x7, URZ, 0xc0, !UPT ;  /* 0x00000007040f7892 */ /* 0x000fe4000f8ec0ff */
[----:B------:R-:W-:Y:S02]  /*3820*/  UIADD3 UR4, UPT, UPT, UR13, -UR14, URZ ;  /* 0x8000000e0d047290 */ /* 0x000fe4000fffe0ff */
[----:B------:R-:W-:Y:S02]  /*3830*/  UISETP.NE.AND UP0, UPT, UR15, URZ, UPT ;  /* 0x000000ff0f00728c */ /* 0x000fe4000bf05270 */
[----:B------:R-:W-:-:S09]  /*3840*/  UISETP.GT.U32.AND UP1, UPT, UR4, -0x8, UPT ;  /* 0xfffffff80400788c */ /* 0x000fd2000bf24070 */
[----:B------:R-:W-:Y:S05]  /*3850*/  BRA.U UP1, `(.L_x_92) ;  /* 0x0000000101c47547 */ /* 0x000fea000b800000 */
[----:B------:R-:W-:-:S05]  /*3860*/  UMOV UR4, URZ ;  /* 0x000000ff00047c82 */ /* 0x000fca0008000000 */
.L_x_93:
[----:B0-----:R-:W-:Y:S02]  /*3870*/  MOV R11, UR13 ;  /* 0x0000000d000b7c02 */ /* 0x001fe40008000f00 */
[----:B------:R-:W-:-:S03]  /*3880*/  MOV R9, UR13 ;  /* 0x0000000d00097c02 */ /* 0x000fc60008000f00 */
        /* <DEDUP_REMOVED lines=10> */
[----:B------:R-:W5:Y:S04]  /*3930*/  LDG.E.CONSTANT R16, desc[UR16][R10.64+0x10] ;  /* 0x000010100a107981 */ /* 0x000f68000c1e9900 */
[----:B------:R-:W5:Y:S04]  /*3940*/  LDG.E.CONSTANT R15, desc[UR16][R10.64+0x14] ;  /* 0x000014100a0f7981 */ /* 0x000f68000c1e9900 */
[----:B------:R-:W5:Y:S04]  /*3950*/  LDG.E.CONSTANT R13, desc[UR16][R10.64+0x18] ;  /* 0x000018100a0d7981 */ /* 0x000f68000c1e9900 */
[----:B------:R0:W5:Y:S04]  /*3960*/  LDG.E.CONSTANT R18, desc[UR16][R10.64+0x1c] ;  /* 0x00001c100a127981 */ /* 0x000168000c1e9900 */
[----:B------:R-:W5:Y:S01]  /*3970*/  LDG.E.CONSTANT R11, desc[UR16][R8.64+0x1c] ;  /* 0x00001c10080b7981 */ /* 0x000f62000c1e9900 */
[C---:B--2---:R-:W-:Y:S01]  /*3980*/  FFMA R26, R21.reuse, R21, R26 ;  /* 0x00000015151a7223 */ /* 0x044fe2000000001a */
[----:B---3--:R-:W-:-:S02]  /*3990*/  FFMA R21, R21, R22, R7 ;  /* 0x0000001615157223 */ /* 0x008fc40000000007 */
[----:B------:R-:W2:Y:S01]  /*39a0*/  LDG.E.CONSTANT R7, desc[UR16][R8.64+0x10] ;  /* 0x0000101008077981 */ /* 0x000ea2000c1e9900 */
[----:B------:R-:W-:-:S03]  /*39b0*/  FFMA R23, R22, R22, R24 ;  /* 0x0000001616177223 */ /* 0x000fc60000000018 */
[----:B------:R-:W3:Y:S04]  /*39c0*/  LDG.E.CONSTANT R24, desc[UR16][R8.64+0x14] ;  /* 0x0000141008187981 */ /* 0x000ee8000c1e9900 */
[----:B------:R1:W3:Y:S01]  /*39d0*/  LDG.E.CONSTANT R22, desc[UR16][R8.64+0x18] ;  /* 0x0000181008167981 */ /* 0x0002e2000c1e9900 */
[C---:B----4-:R-:W-:Y:S01]  /*39e0*/  FFMA R27, R25.reuse, R25, R26 ;  /* 0x00000019191b7223 */ /* 0x050fe2000000001a */
[-C--:B-----5:R-:W-:Y:S01]  /*39f0*/  FFMA R26, R25, R14.reuse, R21 ;  /* 0x0000000e191a7223 */ /* 0x0a0fe20000000015 */
[----:B------:R-:W-:Y:S02]  /*3a00*/  FFMA R14, R14, R14, R23 ;  /* 0x0000000e0e0e7223 */ /* 0x000fe40000000017 */
[C---:B0-----:R-:W-:Y:S01]  /*3a10*/  FFMA R10, R12.reuse, R12, R27 ;  /* 0x0000000c0c0a7223 */ /* 0x041fe2000000001b */
[-C--:B------:R-:W-:Y:S01]  /*3a20*/  FFMA R21, R12, R19.reuse, R26 ;  /* 0x000000130c157223 */ /* 0x080fe2000000001a */
[----:B------:R-:W-:-:S02]  /*3a30*/  FFMA R19, R19, R19, R14 ;  /* 0x0000001313137223 */ /* 0x000fc4000000000e */
[C---:B------:R-:W-:Y:S01]  /*3a40*/  FFMA R23, R17.reuse, R17, R10 ;  /* 0x0000001111177223 */ /* 0x040fe2000000000a */
[----:B------:R-:W-:Y:S01]  /*3a50*/  UIADD3 UR4, UPT, UPT, UR4, 0x8, URZ ;  /* 0x0000000804047890 */ /* 0x000fe2000fffe0ff */
[-C--:B------:R-:W-:Y:S01]  /*3a60*/  FFMA R10, R17, R20.reuse, R21 ;  /* 0x00000014110a7223 */ /* 0x080fe20000000015 */
[----:B------:R-:W-:Y:S02]  /*3a70*/  FFMA R20, R20, R20, R19 ;  /* 0x0000001414147223 */ /* 0x000fe40000000013 */
[----:B------:R-:W-:Y:S01]  /*3a80*/  UISETP.NE.AND UP1, UPT, UR4, UR9, UPT ;  /* 0x000000090400728c */ /* 0x000fe2000bf25270 */
[----:B------:R-:W-:-:S04]  /*3a90*/  FFMA R12, R16, R16, R23 ;  /* 0x00000010100c7223 */ /* 0x000fc80000000017 */
[----:B------:R-:W-:-:S04]  /*3aa0*/  FFMA R12, R15, R15, R12 ;  /* 0x0000000f0f0c7223 */ /* 0x000fc8000000000c */
[----:B-1----:R-:W-:Y:S01]  /*3ab0*/  FFMA R9, R13, R13, R12 ;  /* 0x0000000d0d097223 */ /* 0x002fe2000000000c */
[----:B------:R-:W-:-:S03]  /*3ac0*/  UIADD3 UR13, UPT, UPT, UR13, 0x8, URZ ;  /* 0x000000080d0d7890 */ /* 0x000fc6000fffe0ff */
[----:B------:R-:W-:Y:S01]  /*3ad0*/  FFMA R26, R18, R18, R9 ;  /* 0x00000012121a7223 */ /* 0x000fe20000000009 */
[-C--:B--2---:R-:W-:Y:S01]  /*3ae0*/  FFMA R17, R16, R7.reuse, R10 ;  /* 0x0000000710117223 */ /* 0x084fe2000000000a */
[----:B------:R-:W-:-:S03]  /*3af0*/  FFMA R7, R7, R7, R20 ;  /* 0x0000000707077223 */ /* 0x000fc60000000014 */
[-C--:B---3--:R-:W-:Y:S01]  /*3b00*/  FFMA R17, R15, R24.reuse, R17 ;  /* 0x000000180f117223 */ /* 0x088fe20000000011 */
[----:B------:R-:W-:-:S03]  /*3b10*/  FFMA R7, R24, R24, R7 ;  /* 0x0000001818077223 */ /* 0x000fc60000000007 */
[-C--:B------:R-:W-:Y:S01]  /*3b20*/  FFMA R8, R13, R22.reuse, R17 ;  /* 0x000000160d087223 */ /* 0x080fe20000000011 */
[----:B------:R-:W-:-:S03]  /*3b30*/  FFMA R22, R22, R22, R7 ;  /* 0x0000001616167223 */ /* 0x000fc60000000007 */
[-C--:B------:R-:W-:Y:S01]  /*3b40*/  FFMA R7, R18, R11.reuse, R8 ;  /* 0x0000000b12077223 */ /* 0x080fe20000000008 */
[----:B------:R-:W-:Y:S01]  /*3b50*/  FFMA R24, R11, R11, R22 ;  /* 0x0000000b0b187223 */ /* 0x000fe20000000016 */
[----:B------:R-:W-:Y:S06]  /*3b60*/  BRA.U UP1, `(.L_x_93) ;  /* 0xfffffffd01407547 */ /* 0x000fec000b83ffff */
.L_x_92:
[----:B------:R-:W-:Y:S05]  /*3b70*/  BRA.U !UP0, `(.L_x_91) ;  /* 0x0000000108ec7547 */ /* 0x000fea000b800000 */
[----:B------:R-:W-:Y:S02]  /*3b80*/  UIADD3 UR4, UPT, UPT, UR15, -0x1, URZ ;  /* 0xffffffff0f047890 */ /* 0x000fe4000fffe0ff */
[----:B------:R-:W-:Y:S02]  /*3b90*/  ULOP3.LUT UR14, UR14, 0x3, URZ, 0xc0, !UPT ;  /* 0x000000030e0e7892 */ /* 0x000fe4000f8ec0ff */
[----:B------:R-:W-:Y:S02]  /*3ba0*/  UISETP.GE.U32.AND UP0, UPT, UR4, 0x3, UPT ;  /* 0x000000030400788c */ /* 0x000fe4000bf06070 */
[----:B------:R-:W-:-:S07]  /*3bb0*/  UISETP.NE.AND UP1, UPT, UR14, URZ, UPT ;  /* 0x000000ff0e00728c */ /* 0x000fce000bf25270 */
[----:B------:R-:W-:Y:S05]  /*3bc0*/  BRA.U !UP0, `(.L_x_94) ;  /* 0x0000000108647547 */ /* 0x000fea000b800000 */
        /* <DEDUP_REMOVED lines=12> */
[----:B------:R-:W-:Y:S01]  /*3c90*/  UIADD3 UR13, UPT, UPT, UR13, 0x4, URZ ;  /* 0x000000040d0d7890 */ /* 0x000fe2000fffe0ff */
        /* <DEDUP_REMOVED lines=12> */
.L_x_94:
[----:B------:R-:W-:Y:S05]  /*3d60*/  BRA.U !UP1, `(.L_x_91) ;  /* 0x0000000109707547 */ /* 0x000fea000b800000 */
[----:B0-----:R-:W0:Y:S01]  /*3d70*/  LDC R8, c[0x0][0x3b8] ;  /* 0x0000ee00ff087b82 */ /* 0x001e220000000800 */
[----:B------:R-:W-:Y:S01]  /*3d80*/  UISETP.NE.AND UP0, UPT, UR14, 0x1, UPT ;  /* 0x000000010e00788c */ /* 0x000fe2000bf05270 */
[----:B------:R-:W-:Y:S02]  /*3d90*/  MOV R11, UR13 ;  /* 0x0000000d000b7c02 */ /* 0x000fe40008000f00 */
[----:B------:R-:W-:-:S03]  /*3da0*/  MOV R9, UR13 ;  /* 0x0000000d00097c02 */ /* 0x000fc60008000f00 */
[----:B------:R-:W-:-:S05]  /*3db0*/  PLOP3.LUT P1, PT, PT, PT, UP0, 0x80, 0x8 ;  /* 0x000000000008781c */ /* 0x000fca0003f2f008 */
[----:B------:R-:W-:-:S06]  /*3dc0*/  @UP0 UIADD3 UR13, UPT, UPT, UR13, 0x2, URZ ;  /* 0x000000020d0d0890 */ /* 0x000fcc000fffe0ff */
[----:B------:R-:W-:Y:S02]  /*3dd0*/  MOV R17, UR13 ;  /* 0x0000000d00117c02 */ /* 0x000fe40008000f00 */
[----:B------:R-:W-:Y:S01]  /*3de0*/  @P1 IMAD.WIDE R10, R11, 0x4, R30 ;  /* 0x000000040b0a1825 */ /* 0x000fe200078e021e */
[----:B------:R-:W-:Y:S02]  /*3df0*/  MOV R19, UR13 ;  /* 0x0000000d00137c02 */ /* 0x000fe40008000f00 */
[----:B0-----:R-:W-:Y:S01]  /*3e00*/  LOP3.LUT P0, RZ, R8, 0x1, RZ, 0xc0, !PT ;  /* 0x0000000108ff7812 */ /* 0x001fe2000780c0ff */
[----:B------:R-:W-:Y:S01]  /*3e10*/  @P1 IMAD.WIDE R8, R9, 0x4, R28 ;  /* 0x0000000409081825 */ /* 0x000fe200078e021c */
[----:B------:R-:W2:Y:S04]  /*3e20*/  @P1 LDG.E.CONSTANT R13, desc[UR16][R10.64] ;  /* 0x000000100a0d1981 */ /* 0x000ea8000c1e9900 */
[----:B------:R-:W3:Y:S04]  /*3e30*/  @P1 LDG.E.CONSTANT R12, desc[UR16][R8.64] ;  /* 0x00000010080c1981 */ /* 0x000ee8000c1e9900 */
[----:B------:R-:W4:Y:S03]  /*3e40*/  @P1 LDG.E.CONSTANT R15, desc[UR16][R10.64+0x4] ;  /* 0x000004100a0f1981 */ /* 0x000f26000c1e9900 */
[----:B------:R-:W-:Y:S01]  /*3e50*/  @P0 IMAD.WIDE R30, R17, 0x4, R30 ;  /* 0x00000004111e0825 */ /* 0x000fe200078e021e */
[----:B------:R-:W5:Y:S03]  /*3e60*/  @P1 LDG.E.CONSTANT R16, desc[UR16][R8.64+0x4] ;  /* 0x0000041008101981 */ /* 0x000f66000c1e9900 */
[----:B------:R-:W-:-:S02]  /*3e70*/  @P0 IMAD.WIDE R28, R19, 0x4, R28 ;  /* 0x00000004131c0825 */ /* 0x000fc400078e021c */
[----:B------:R-:W5:Y:S04]  /*3e80*/  @P0 LDG.E.CONSTANT R31, desc[UR16][R30.64] ;  /* 0x000000101e1f0981 */ /* 0x000f68000c1e9900 */
[----:B------:R-:W5:Y:S01]  /*3e90*/  @P0 LDG.E.CONSTANT R28, desc[UR16][R28.64] ;  /* 0x000000101c1c0981 */ /* 0x000f62000c1e9900 */
[C---:B--2---:R-:W-:Y:S01]  /*3ea0*/  @P1 FFMA R14, R13.reuse, R13, R26 ;  /* 0x0000000d0d0e1223 */ /* 0x044fe2000000001a */
[-C--:B---3--:R-:W-:Y:S01]  /*3eb0*/  @P1 FFMA R13, R13, R12.reuse, R7 ;  /* 0x0000000c0d0d1223 */ /* 0x088fe20000000007 */
[----:B------:R-:W-:Y:S02]  /*3ec0*/  @P1 FFMA R12, R12, R12, R24 ;  /* 0x0000000c0c0c1223 */ /* 0x000fe40000000018 */
[C---:B----4-:R-:W-:Y:S01]  /*3ed0*/  @P1 FFMA R26, R15.reuse, R15, R14 ;  /* 0x0000000f0f1a1223 */ /* 0x050fe2000000000e */
[-C--:B-----5:R-:W-:Y:S01]  /*3ee0*/  @P1 FFMA R7, R15, R16.reuse, R13 ;  /* 0x000000100f071223 */ /* 0x0a0fe2000000000d */
[----:B------:R-:W-:-:S02]  /*3ef0*/  @P1 FFMA R24, R16, R16, R12 ;  /* 0x0000001010181223 */ /* 0x000fc4000000000c */
[C---:B------:R-:W-:Y:S01]  /*3f00*/  @P0 FFMA R26, R31.reuse, R31, R26 ;  /* 0x0000001f1f1a0223 */ /* 0x040fe2000000001a */
[-C--:B------:R-:W-:Y:S01]  /*3f10*/  @P0 FFMA R7, R31, R28.reuse, R7 ;  /* 0x0000001c1f070223 */ /* 0x080fe20000000007 */
[----:B------:R-:W-:-:S07]  /*3f20*/  @P0 FFMA R24, R28, R28, R24 ;  /* 0x0000001c1c180223 */ /* 0x000fce0000000018 */
.L_x_91:
[----:B------:R-:W-:-:S03]  /*3f30*/  UMOV UR4, 0xffffffff ;  /* 0xffffffff00047882 */ /* 0x000fc60000000000 */
[----:B------:R-:W-:Y:S05]  /*3f40*/  BRA.DIV UR4, `(.L_x_95) ;  /* 0x0000002e04b07947 */ /* 0x000fea000b800000 */
[----:B------:R-:W1:Y:S04]  /*3f50*/  SHFL.DOWN PT, R14, R7, 0x10, 0x1f ;  /* 0x0a001f00070e7f89 */ /* 0x000e6800000e0000 */
[----:B------:R-:W2:Y:S04]  /*3f60*/  SHFL.DOWN PT, R13, R26, 0x10, 0x1f ;  /* 0x0a001f001a0d7f89 */ /* 0x000ea800000e0000 */
[----:B0-----:R-:W0:Y:S01]  /*3f70*/  SHFL.DOWN PT, R15, R24, 0x10, 0x1f ;  /* 0x0a001f00180f7f89 */ /* 0x001e2200000e0000 */
[----:B-1----:R-:W-:Y:S01]  /*3f80*/  FADD R14, R14, R7 ;  /* 0x000000070e0e7221 */ /* 0x002fe20000000000 */
[----:B--2---:R-:W-:-:S04]  /*3f90*/  FADD R13, R13, R26 ;  /* 0x0000001a0d0d7221 */ /* 0x004fc80000000000 */
[----:B------:R-:W1:Y:S01]  /*3fa0*/  SHFL.DOWN PT, R17, R14, 0x8, 0x1f ;  /* 0x09001f000e117f89 */ /* 0x000e6200000e0000 */
[----:B0-----:R-:W-:-:S03]  /*3fb0*/  FADD R15, R15, R24 ;  /* 0x000000180f0f7221 */ /* 0x001fc60000000000 */
[----:B------:R-:W0:Y:S04]  /*3fc0*/  SHFL.DOWN PT, R16, R13, 0x8, 0x1f ;  /* 0x09001f000d107f89 */ /* 0x000e2800000e0000 */
[----:B------:R-:W2:Y:S01]  /*3fd0*/  SHFL.DOWN PT, R18, R15, 0x8, 0x1f ;  /* 0x09001f000f127f89 */ /* 0x000ea200000e0000 */
[----:B-1----:R-:W-:Y:S01]  /*3fe0*/  FADD R17, R14, R17 ;  /* 0x000000110e117221 */ /* 0x002fe20000000000 */
[----:B0-----:R-:W-:-:S04]  /*3ff0*/  FADD R16, R13, R16 ;  /* 0x000000100d107221 */ /* 0x001fc80000000000 */
        /* <DEDUP_REMOVED lines=18> */
.L_x_157:
        /* <DEDUP_REMOVED lines=23> */
.L_x_97:
[----:B------:R0:W1:Y:S02]  /*4290*/  MUFU.RSQ R10, R18 ;  /* 0x00000012000a7308 */ /* 0x0000640000001400 */
.L_x_98:
[----:B------:R-:W-:Y:S05]  /*42a0*/  BSYNC.RECONVERGENT B1 ;  /* 0x0000000000017941 */ /* 0x000fea0003800200 */
.L_x_96:
        /* <DEDUP_REMOVED lines=14> */
[----:B------:R-:W-:Y:S01]  /*4390*/  FFMA R16, -R9, R16, R11 ;  /* 0x0000001009107223 */ /* 0x000fe2000000010b */
[----:B------:R-:W-:-:S03]  /*43a0*/  IADD3 R11, PT, PT, -R18, R9, RZ ;  /* 0x00000009120b7210 */ /* 0x000fc60007ffe1ff */
[----:B------:R-:W-:Y:S01]  /*43b0*/  FFMA R14, R16, R15, 0.5 ;  /* 0x3f000000100e7423 */ /* 0x000fe2000000000f */
[----:B------:R-:W-:Y:S01]  /*43c0*/  FMUL R16, R13, R16 ;  /* 0x000000100d107220 */ /* 0x000fe20000400000 */
[----:B------:R-:W-:-:S03]  /*43d0*/  @!P1 IADD3 R11, PT, PT, R11, 0xc000000, RZ ;  /* 0x0c0000000b0b9810 */ /* 0x000fc60007ffe0ff */
[----:B------:R-:W-:-:S05]  /*43e0*/  FFMA R14, R14, R16, R13 ;  /* 0x000000100e0e7223 */ /* 0x000fca000000000d */
[----:B------:R-:W-:Y:S01]  /*43f0*/  LEA.HI.SX32 R11, R11, R14, 0x1f ;  /* 0x0000000e0b0b7211 */ /* 0x000fe200078ffaff */
[----:B------:R-:W-:Y:S06]  /*4400*/  BRA `(.L_x_101) ;  /* 0x0000000000047947 */ /* 0x000fec0003800000 */
.L_x_100:
[----:B------:R0:W2:Y:S02]  /*4410*/  MUFU.RSQ R11, R18 ;  /* 0x00000012000b7308 */ /* 0x0000a40000001400 */
.L_x_101:
[----:B------:R-:W-:Y:S05]  /*4420*/  BSYNC.RECONVERGENT B1 ;  /* 0x0000000000017941 */ /* 0x000fea0003800200 */
.L_x_99:
        /* <DEDUP_REMOVED lines=14> */
[----:B------:R-:W-:-:S07]  /*4510*/  MOV R10, 0x4530 ;  /* 0x00004530000a7802 */ /* 0x000fce0000000f00 */
[----:B0-----:R-:W-:Y:S05]  /*4520*/  CALL.REL.NOINC `($__internal_1_$__cuda_sm3x_div_rn_noftz_f32_slowpath) ;  /* 0x0000003400647944 */ /* 0x001fea0003c00000 */
[----:B------:R-:W-:-:S07]  /*4530*/  MOV R8, R12 ;  /* 0x0000000c00087202 */ /* 0x000fce0000000f00 */
.L_x_103:
[----:B------:R-:W-:Y:S05]  /*4540*/  BSYNC.RECONVERGENT B1 ;  /* 0x0000000000017941 */ /* 0x000fea0003800200 */
.L_x_102:
[----:B------:R-:W1:Y:S01]  /*4550*/  LDCU UR4, c[0x0][0x3c4] ;  /* 0x00007880ff0477ac */ /* 0x000e620008000800 */
[----:B------:R-:W-:-:S05]  /*4560*/  FSEL R8, R8, RZ, P4 ;  /* 0x000000ff08087208 */ /* 0x000fca0002000000 */
[----:B-1----:R-:W-:Y:S01]  /*4570*/  FFMA R3, R8, UR4, R3 ;  /* 0x0000000408037c23 */ /* 0x002fe20008000003 */
[----:B------:R-:W-:-:S07]  /*4580*/  FADD R4, R4, UR4 ;  /* 0x0000000404047e21 */ /* 0x000fce0008000000 */
.L_x_87:
[----:B------:R-:W-:Y:S05]  /*4590*/  @!P5 BRA `(.L_x_104) ;  /* 0x000000200020d947 */ /* 0x000fea0003800000 */
[----:B------:R-:W1:Y:S01]  /*45a0*/  LDCU UR4, c[0x0][0x3bc] ;  /* 0x00007780ff0477ac */ /* 0x000e620008000800 */
[----:B------:R-:W2:Y:S01]  /*45b0*/  LDC.64 R26, c[0x0][0x390] ;  /* 0x0000e400ff1a7b82 */ /* 0x000ea20000000a00 */
[----:B------:R-:W-:Y:S01]  /*45c0*/  MOV R24, RZ ;  /* 0x000000ff00187202 */ /* 0x000fe20000000f00 */
[----:B-1----:R-:W-:Y:S02]  /*45d0*/  UISETP.GE.AND UP0, UPT, UR4, 0x4, UPT ;  /* 0x000000040400788c */ /* 0x002fe4000bf06270 */
[----:B-----5:R-:W-:Y:S02]  /*45e0*/  IMAD R29, R0, UR4, RZ ;  /* 0x00000004001d7c24 */ /* 0x020fe4000f8e02ff */
[----:B------:R-:W-:Y:S02]  /*45f0*/  IMAD R7, R2, UR4, RZ ;  /* 0x0000000402077c24 */ /* 0x000fe4000f8e02ff */
[----:B------:R-:W-:Y:S02]  /*4600*/  HFMA2 R2, -RZ, RZ, 0, 0 ;  /* 0x00000000ff027431 */ /* 0x000fe400000001ff */
        /* <DEDUP_REMOVED lines=12> */
.L_x_107:
[----:B------:R-:W-:-:S05]  /*46d0*/  IMAD.WIDE.U32 R32, R0, 0x10, R28 ;  /* 0x0000001000207825 */ /* 0x000fca00078e001c */
[----:B0-----:R-:W2:Y:S01]  /*46e0*/  LDG.E.128.CONSTANT R8, desc[UR16][R32.64] ;  /* 0x0000001020087981 */ /* 0x001ea2000c1e9d00 */
[----:B------:R-:W-:-:S05]  /*46f0*/  IMAD.WIDE.U32 R30, R0, 0x10, R26 ;  /* 0x00000010001e7825 */ /* 0x000fca00078e001a */
        /* <DEDUP_REMOVED lines=15> */
[----:B------:R-:W-:-:S04]  /*47f0*/  FFMA R13, R13, R13, R14 ;  /* 0x0000000d0d0d7223 */ /* 0x000fc8000000000e */
[----:B------:R-:W-:-:S04]  /*4800*/  FFMA R12, R12, R12, R13 ;  /* 0x0000000c0c0c7223 */ /* 0x000fc8000000000d */
[----:B------:R-:W-:Y:S02]  /*4810*/  FADD R7, R12, R7 ;  /* 0x000000070c077221 */ /* 0x000fe40000000000 */
[----:B------:R-:W3:Y:S01]  /*4820*/  LDG.E.128.CONSTANT R12, desc[UR16][R30.64+0x20] ;  /* 0x000020101e0c7981 */ /* 0x000ee2000c1e9d00 */
[----:B--2---:R-:W-:-:S04]  /*4830*/  FMUL R11, R19, R19 ;  /* 0x00000013130b7220 */ /* 0x004fc80000400000 */
[----:B------:R-:W-:-:S04]  /*4840*/  FFMA R8, R18, R18, R11 ;  /* 0x0000001212087223 */ /* 0x000fc8000000000b */
[----:B------:R-:W-:-:S04]  /*4850*/  FFMA R11, R17, R17, R8 ;  /* 0x00000011110b7223 */ /* 0x000fc80000000008 */
[----:B------:R-:W-:-:S04]  /*4860*/  FFMA R11, R16, R16, R11 ;  /* 0x00000010100b7223 */ /* 0x000fc8000000000b */
[----:B------:R-:W-:Y:S02]  /*4870*/  FADD R24, R24, R11 ;  /* 0x0000000b18187221 */ /* 0x000fe40000000000 */
[----:B------:R-:W2:Y:S01]  /*4880*/  LDG.E.128.CONSTANT R8, desc[UR16][R32.64+0x20] ;  /* 0x0000201020087981 */ /* 0x000ea2000c1e9d00 */
[-C--:B----4-:R-:W-:Y:S01]  /*4890*/  FMUL R19, R19, R23.reuse ;  /* 0x0000001713137220 */ /* 0x090fe20000400000 */
        /* <DEDUP_REMOVED lines=8> */
[----:B------:R-:W4:Y:S01]  /*4920*/  LDG.E.128.CONSTANT R20, desc[UR16][R32.64+0x30] ;  /* 0x0000301020147981 */ /* 0x000f22000c1e9d00 */
[----:B------:R-:W-:Y:S01]  /*4930*/  FADD R2, R2, R17 ;  /* 0x0000001102027221 */ /* 0x000fe20000000000 */
[----:B--2---:R-:W-:-:S04]  /*4940*/  FMUL R19, R11, R11 ;  /* 0x0000000b0b137220 */ /* 0x004fc80000400000 */
[----:B------:R-:W-:-:S04]  /*4950*/  FFMA R16, R10, R10, R19 ;  /* 0x0000000a0a107223 */ /* 0x000fc80000000013 */
[----:B------:R-:W-:Y:S01]  /*4960*/  FFMA R19, R9, R9, R16 ;  /* 0x0000000909137223 */ /* 0x000fe20000000010 */
[-C--:B---3--:R-:W-:Y:S01]  /*4970*/  FMUL R11, R11, R15.reuse ;  /* 0x0000000f0b0b7220 */ /* 0x088fe20000400000 */
        /* <DEDUP_REMOVED lines=11> */
[----:B------:R-:W3:Y:S01]  /*4a30*/  LDG.E.128.CONSTANT R12, desc[UR16][R32.64+0x40] ;  /* 0x00004010200c7981 */ /* 0x000ee2000c1e9d00 */
[----:B----4-:R-:W-:-:S04]  /*4a40*/  FMUL R11, R23, R23 ;  /* 0x00000017170b7220 */ /* 0x010fc80000400000 */
[----:B------:R-:W-:-:S04]  /*4a50*/  FFMA R8, R22, R22, R11 ;  /* 0x0000001616087223 */ /* 0x000fc8000000000b */
[----:B------:R-:W-:-:S04]  /*4a60*/  FFMA R11, R21, R21, R8 ;  /* 0x00000015150b7223 */ /* 0x000fc80000000008 */
[----:B------:R-:W-:Y:S01]  /*4a70*/  FFMA R11, R20, R20, R11 ;  /* 0x00000014140b7223 */ /* 0x000fe2000000000b */
[----:B------:R-:W-:-:S03]  /*4a80*/  FADD R2, R2, R9 ;  /* 0x0000000902027221 */ /* 0x000fc60000000000 */
[----:B------:R-:W-:Y:S02]  /*4a90*/  FADD R24, R24, R11 ;  /* 0x0000000b18187221 */ /* 0x000fe40000000000 */
[----:B------:R-:W4:Y:S01]  /*4aa0*/  LDG.E.128.CONSTANT R8, desc[UR16][R30.64+0x40] ;  /* 0x000040101e087981 */ /* 0x000f22000c1e9d00 */
        /* <DEDUP_REMOVED lines=8> */
[----:B---3--:R-:W-:Y:S02]  /*4b30*/  FMUL R17, R15, R15 ;  /* 0x0000000f0f117220 */ /* 0x008fe40000400000 */
[----:B------:R-:W-:Y:S02]  /*4b40*/  FADD R2, R2, R21 ;  /* 0x0000001502027221 */ /* 0x000fe40000000000 */
[----:B------:R-:W-:Y:S01]  /*4b50*/  FFMA R18, R14, R14, R17 ;  /* 0x0000000e0e127223 */ /* 0x000fe20000000011 */
[----:B------:R-:W2:Y:S03]  /*4b60*/  LDG.E.128.CONSTANT R20, desc[UR16][R32.64+0x50] ;  /* 0x0000501020147981 */ /* 0x000ea6000c1e9d00 */
[----:B------:R-:W-:-:S04]  /*4b70*/  FFMA R17, R13, R13, R18 ;  /* 0x0000000d0d117223 */ /* 0x000fc80000000012 */
[----:B------:R-:W-:Y:S01]  /*4b80*/  FFMA R17, R12, R12, R17 ;  /* 0x0000000c0c117223 */ /* 0x000fe20000000011 */
[----:B------:R-:W-:-:S03]  /*4b90*/  FADD R7, R7, R16 ;  /* 0x0000001007077221 */ /* 0x000fc60000000000 */
[----:B------:R-:W-:Y:S02]  /*4ba0*/  FADD R24, R24, R17 ;  /* 0x0000001118187221 */ /* 0x000fe40000000000 */
[----:B------:R-:W3:Y:S01]  /*4bb0*/  LDG.E.128.CONSTANT R16, desc[UR16][R30.64+0x50] ;  /* 0x000050101e107981 */ /* 0x000ee2000c1e9d00 */
[-C--:B----4-:R-:W-:Y:S01]  /*4bc0*/  FMUL R15, R15, R11.reuse ;  /* 0x0000000b0f0f7220 */ /* 0x090fe20000400000 */
[----:B------:R-:W-:-:S03]  /*4bd0*/  FMUL R11, R11, R11 ;  /* 0x0000000b0b0b7220 */ /* 0x000fc60000400000 */
[-C--:B------:R-:W-:Y:S01]  /*4be0*/  FFMA R14, R14, R10.reuse, R15 ;  /* 0x0000000a0e0e7223 */ /* 0x080fe2000000000f */
[----:B------:R-:W-:-:S03]  /*4bf0*/  FFMA R10, R10, R10, R11 ;  /* 0x0000000a0a0a7223 */ /* 0x000fc6000000000b */
[-C--:B------:R-:W-:Y:S01]  /*4c00*/  FFMA R13, R13, R9.reuse, R14 ;  /* 0x000000090d0d7223 */ /* 0x080fe2000000000e */
[----:B------:R-:W-:-:S03]  /*4c10*/  FFMA R9, R9, R9, R10 ;  /* 0x0000000909097223 */ /* 0x000fc6000000000a */
[-C--:B------:R-:W-:Y:S01]  /*4c20*/  FFMA R13, R12, R8.reuse, R13 ;  /* 0x000000080c0d7223 */ /* 0x080fe2000000000d */
[----:B------:R-:W-:Y:S01]  /*4c30*/  FFMA R8, R8, R8, R9 ;  /* 0x0000000808087223 */ /* 0x000fe20000000009 */
[----:B--2---:R-:W-:-:S04]  /*4c40*/  FMUL R9, R23, R23 ;  /* 0x0000001717097220 */ /* 0x004fc80000400000 */
[----:B------:R-:W-:-:S04]  /*4c50*/  FFMA R10, R22, R22, R9 ;  /* 0x00000016160a7223 */ /* 0x000fc80000000009 */
[----:B------:R-:W-:-:S04]  /*4c60*/  FFMA R9, R21, R21, R10 ;  /* 0x0000001515097223 */ /* 0x000fc8000000000a */
[----:B------:R-:W-:Y:S01]  /*4c70*/  FFMA R9, R20, R20, R9 ;  /* 0x0000001414097223 */ /* 0x000fe20000000009 */
[-C--:B---3--:R-:W-:Y:S01]  /*4c80*/  FMUL R23, R23, R19.reuse ;  /* 0x0000001317177220 */ /* 0x088fe20000400000 */
[----:B------:R-:W-:Y:S01]  /*4c90*/  FMUL R11, R19, R19 ;  /* 0x00000013130b7220 */ /* 0x000fe20000400000 */
[----:B------:R-:W-:Y:S01]  /*4ca0*/  FADD R19, R2, R13 ;  /* 0x0000000d02137221 */ /* 0x000fe20000000000 */
[----:B------:R-:W-:Y:S01]  /*4cb0*/  FADD R2, R7, R8 ;  /* 0x0000000807027221 */ /* 0x000fe20000000000 */
[-C--:B------:R-:W-:Y:S01]  /*4cc0*/  FFMA R22, R22, R18.reuse, R23 ;  /* 0x0000001216167223 */ /* 0x080fe20000000017 */
[----:B------:R-:W-:Y:S01]  /*4cd0*/  FFMA R18, R18, R18, R11 ;  /* 0x0000001212127223 */ /* 0x000fe2000000000b */
[----:B------:R-:W-:Y:S01]  /*4ce0*/  FADD R24, R24, R9 ;  /* 0x0000000918187221 */ /* 0x000fe20000000000 */
[----:B------:R-:W2:Y:S04]  /*4cf0*/  LDG.E.128.CONSTANT R12, desc[UR16][R32.64+0x60] ;  /* 0x00006010200c7981 */ /* 0x000ea8000c1e9d00 */
[----:B------:R-:W3:Y:S01]  /*4d00*/  LDG.E.128.CONSTANT R8, desc[UR16][R30.64+0x60] ;  /* 0x000060101e087981 */ /* 0x000ee2000c1e9d00 */
[-C--:B------:R-:W-:Y:S01]  /*4d10*/  FFMA R21, R21, R17.reuse, R22 ;  /* 0x0000001115157223 */ /* 0x080fe20000000016 */
[----:B------:R-:W-:-:S03]  /*4d20*/  FFMA R7, R17, R17, R18 ;  /* 0x0000001111077223 */ /* 0x000fc60000000012 */
[-C--:B------:R-:W-:Y:S01]  /*4d30*/  FFMA R20, R20, R16.reuse, R21 ;  /* 0x0000001014147223 */ /* 0x080fe20000000015 */
[----:B------:R-:W-:-:S03]  /*4d40*/  FFMA R7, R16, R16, R7 ;  /* 0x0000001010077223 */ /* 0x000fc60000000007 */
[----:B------:R-:W-:Y:S02]  /*4d50*/  FADD R25, R19, R20 ;  /* 0x0000001413197221 */ /* 0x000fe40000000000 */
[----:B------:R-:W4:Y:S04]  /*4d60*/  LDG.E.128.CONSTANT R16, desc[UR16][R32.64+0x70] ;  /* 0x0000701020107981 */ /* 0x000f28000c1e9d00 */
[----:B------:R-:W5:Y:S01]  /*4d70*/  LDG.E.128.CONSTANT R20, desc[UR16][R30.64+0x70] ;  /* 0x000070101e147981 */ /* 0x000f62000c1e9d00 */
[----:B------:R-:W-:Y:S01]  /*4d80*/  FADD R2, R2, R7 ;  /* 0x0000000702027221 */ /* 0x000fe20000000000 */
[----:B------:R-:W-:-:S04]  /*4d90*/  IADD3 R0, PT, PT, R0, 0x8, RZ ;  /* 0x0000000800007810 */ /* 0x000fc80007ffe0ff */
[----:B------:R-:W-:Y:S01]  /*4da0*/  ISETP.NE.AND P0, PT, R0, UR7, PT ;  /* 0x0000000700007c0c */ /* 0x000fe2000bf05270 */
        /* <DEDUP_REMOVED lines=8> */
[----:B------:R-:W-:Y:S01]  /*4e30*/  FFMA R9, R9, R9, R10 ;  /* 0x0000000909097223 */ /* 0x000fe2000000000a */
[----:B----4-:R-:W-:-:S03]  /*4e40*/  FMUL R7, R19, R19 ;  /* 0x0000001313077220 */ /* 0x010fc60000400000 */
[----:B------:R-:W-:Y:S01]  /*4e50*/  FFMA R9, R8, R8, R9 ;  /* 0x0000000808097223 */ /* 0x000fe20000000009 */
[-C--:B-----5:R-:W-:Y:S01]  /*4e60*/  FMUL R19, R19, R23.reuse ;  /* 0x0000001713137220 */ /* 0x0a0fe20000400000 */
[----:B------:R-:W-:Y:S02]  /*4e70*/  FMUL R23, R23, R23 ;  /* 0x0000001717177220 */ /* 0x000fe40000400000 */
[----:B------:R-:W-:Y:S01]  /*4e80*/  FADD R9, R2, R9 ;  /* 0x0000000902097221 */ /* 0x000fe20000000000 */
[C---:B------:R-:W-:Y:S01]  /*4e90*/  FFMA R2, R18.reuse, R18, R7 ;  /* 0x0000001212027223 */ /* 0x040fe20000000007 */
[-C--:B------:R-:W-:Y:S01]  /*4ea0*/  FFMA R18, R18, R22.reuse, R19 ;  /* 0x0000001612127223 */ /* 0x080fe20000000013 */
[----:B------:R-:W-:Y:S01]  /*4eb0*/  FFMA R22, R22, R22, R23 ;  /* 0x0000001616167223 */ /* 0x000fe20000000017 */
[C---:B------:R-:W-:Y:S01]  /*4ec0*/  FFMA R11, R12.reuse, R12, R11 ;  /* 0x0000000c0c0b7223 */ /* 0x040fe2000000000b */
[C---:B------:R-:W-:Y:S01]  /*4ed0*/  FFMA R7, R17.reuse, R17, R2 ;  /* 0x0000001111077223 */ /* 0x040fe20000000002 */
[-C--:B------:R-:W-:Y:S01]  /*4ee0*/  FFMA R17, R17, R21.reuse, R18 ;  /* 0x0000001511117223 */ /* 0x080fe20000000012 */
[----:B------:R-:W-:Y:S01]  /*4ef0*/  FFMA R12, R12, R8, R13 ;  /* 0x000000080c0c7223 */ /* 0x000fe2000000000d */
[----:B------:R-:W-:Y:S01]  /*4f00*/  FFMA R21, R21, R21, R22 ;  /* 0x0000001515157223 */ /* 0x000fe20000000016 */
[----:B------:R-:W-:Y:S01]  /*4f10*/  FADD R24, R24, R11 ;  /* 0x0000000b18187221 */ /* 0x000fe20000000000 */
[C---:B------:R-:W-:Y:S01]  /*4f20*/  FFMA R7, R16.reuse, R16, R7 ;  /* 0x0000001010077223 */ /* 0x040fe20000000007 */
[-C--:B------:R-:W-:Y:S01]  /*4f30*/  FFMA R17, R16, R20.reuse, R17 ;  /* 0x0000001410117223 */ /* 0x080fe20000000011 */
[----:B------:R-:W-:Y:S01]  /*4f40*/  FADD R12, R25, R12 ;  /* 0x0000000c190c7221 */ /* 0x000fe20000000000 */
[----:B------:R-:W-:Y:S01]  /*4f50*/  FFMA R20, R20, R20, R21 ;  /* 0x0000001414147223 */ /* 0x000fe20000000015 */
[----:B------:R-:W-:-:S02]  /*4f60*/  FADD R24, R24, R7 ;  /* 0x0000000718187221 */ /* 0x000fc40000000000 */
[----:B------:R-:W-:Y:S01]  /*4f70*/  FADD R2, R12, R17 ;  /* 0x000000110c027221 */ /* 0x000fe20000000000 */
[----:B------:R-:W-:Y:S01]  /*4f80*/  FADD R7, R9, R20 ;  /* 0x0000001409077221 */ /* 0x000fe20000000000 */
[----:B------:R-:W-:Y:S06]  /*4f90*/  @P0 BRA `(.L_x_107) ;  /* 0xfffffff400cc0947 */ /* 0x000fec000383ffff */
[----:B------:R-:W-:-:S07]  /*4fa0*/  MOV R31, UR7 ;  /* 0x00000007001f7c02 */ /* 0x000fce0008000f00 */
.L_x_106:
        /* <DEDUP_REMOVED lines=117> */
[C---:B----4-:R-:W-:Y:S01]  /*5700*/  @P0 FMUL R11, R19.reuse, R19 ;  /* 0x00000013130b0220 */ /* 0x050fe20000400000 */
[----:B------:R-:W-:Y:S01]  /*5710*/  FFMA R12, R12, R12, R13 ;  /* 0x0000000c0c0c7223 */ /* 0x000fe2000000000d */
        /* <DEDUP_REMOVED lines=16> */
.L_x_105:
[----:B------:R-:W1:Y:S02]  /*5820*/  LDCU UR4, c[0x0][0x3bc] ;  /* 0x00007780ff0477ac */ /* 0x000e640008000800 */
[----:B-1----:R-:W-:-:S09]  /*5830*/  UISETP.GE.AND UP0, UPT, UR8, UR4, UPT ;  /* 0x000000040800728c */ /* 0x002fd2000bf06270 */
[----:B------:R-:W-:Y:S05]  /*5840*/  BRA.U UP0, `(.L_x_108) ;  /* 0x0000000500d87547 */ /* 0x000fea000b800000 */
[----:B------:R-:W1:Y:S01]  /*5850*/  LDCU UR14, c[0x0][0x3bc] ;  /* 0x00007780ff0e77ac */ /* 0x000e620008000800 */
[----:B------:R-:W-:Y:S01]  /*5860*/  UMOV UR13, UR8 ;  /* 0x00000008000d7c82 */ /* 0x000fe20008000000 */
[----:B-1----:R-:W-:-:S04]  /*5870*/  UIADD3 UR4, UPT, UPT, -UR8, UR14, URZ ;  /* 0x0000000e08047290 */ /* 0x002fc8000fffe1ff */
[----:B------:R-:W-:Y:S02]  /*5880*/  ULOP3.LUT UR15, UR4, 0x7, URZ, 0xc0, !UPT ;  /* 0x00000007040f7892 */ /* 0x000fe4000f8ec0ff */
[----:B------:R-:W-:Y:S02]  /*5890*/  UIADD3 UR4, UPT, UPT, UR8, -UR14, URZ ;  /* 0x8000000e08047290 */ /* 0x000fe4000fffe0ff */
[----:B------:R-:W-:Y:S02]  /*58a0*/  UISETP.NE.AND UP0, UPT, UR15, URZ, UPT ;  /* 0x000000ff0f00728c */ /* 0x000fe4000bf05270 */
[----:B------:R-:W-:-:S09]  /*58b0*/  UISETP.GT.U32.AND UP1, UPT, UR4, -0x8, UPT ;  /* 0xfffffff80400788c */ /* 0x000fd2000bf24070 */
[----:B------:R-:W-:Y:S05]  /*58c0*/  BRA.U UP1, `(.L_x_109) ;  /* 0x0000000101c87547 */ /* 0x000fea000b800000 */
[----:B------:R-:W-:Y:S01]  /*58d0*/  UMOV UR4, URZ ;  /* 0x000000ff00047c82 */ /* 0x000fe20008000000 */
[----:B------:R-:W-:-:S05]  /*58e0*/  UMOV UR13, UR8 ;  /* 0x00000008000d7c82 */ /* 0x000fca0008000000 */
.L_x_110:
        /* <DEDUP_REMOVED lines=21> */
[----:B------:R0:W2:Y:S01]  /*5a40*/  LDG.E.CONSTANT R19, desc[UR16][R8.64+0x1c] ;  /* 0x00001c1008137981 */ /* 0x0000a2000c1e9900 */
[----:B------:R-:W-:Y:S01]  /*5a50*/  FFMA R7, R22, R22, R7 ;  /* 0x0000001616077223 */ /* 0x000fe20000000007 */
[C---:B----4-:R-:W-:Y:S01]  /*5a60*/  FFMA R24, R25.reuse, R25, R24 ;  /* 0x0000001919187223 */ /* 0x050fe20000000018 */
[-C--:B-----5:R-:W-:Y:S02]  /*5a70*/  FFMA R25, R25, R30.reuse, R2 ;  /* 0x0000001e19197223 */ /* 0x0a0fe40000000002 */
[----:B------:R-:W-:Y:S01]  /*5a80*/  FFMA R7, R30, R30, R7 ;  /* 0x0000001e1e077223 */ /* 0x000fe20000000007 */
[C---:B------:R-:W-:Y:S01]  /*5a90*/  FFMA R24, R17.reuse, R17, R24 ;  /* 0x0000001111187223 */ /* 0x040fe20000000018 */
[-C--:B------:R-:W-:Y:S02]  /*5aa0*/  FFMA R25, R17, R16.reuse, R25 ;  /* 0x0000001011197223 */ /* 0x080fe40000000019 */
[----:B------:R-:W-:Y:S01]  /*5ab0*/  FFMA R7, R16, R16, R7 ;  /* 0x0000001010077223 */ /* 0x000fe20000000007 */
[----:B------:R-:W-:Y:S01]  /*5ac0*/  UIADD3 UR4, UPT, UPT, UR4, 0x8, URZ ;  /* 0x0000000804047890 */ /* 0x000fe2000fffe0ff */
[C---:B------:R-:W-:Y:S01]  /*5ad0*/  FFMA R24, R15.reuse, R15, R24 ;  /* 0x0000000f0f187223 */ /* 0x040fe20000000018 */
[-C--:B------:R-:W-:Y:S01]  /*5ae0*/  FFMA R25, R15, R14.reuse, R25 ;  /* 0x0000000e0f197223 */ /* 0x080fe20000000019 */
[----:B------:R-:W-:Y:S01]  /*5af0*/  FFMA R7, R14, R14, R7 ;  /* 0x0000000e0e077223 */ /* 0x000fe20000000007 */
[----:B------:R-:W-:Y:S01]  /*5b00*/  UISETP.NE.AND UP1, UPT, UR4, UR10, UPT ;  /* 0x0000000a0400728c */ /* 0x000fe2000bf25270 */
[C---:B0-----:R-:W-:Y:S01]  /*5b10*/  FFMA R9, R13.reuse, R13, R24 ;  /* 0x0000000d0d097223 */ /* 0x041fe20000000018 */
        /* <DEDUP_REMOVED lines=8> */
[C---:B------:R-:W-:Y:S01]  /*5ba0*/  FFMA R24, R18.reuse, R18, R9 ;  /* 0x0000001212187223 */ /* 0x040fe20000000009 */
[----:B------:R-:W-:Y:S01]  /*5bb0*/  UIADD3 UR13, UPT, UPT, UR13, 0x8, URZ ;  /* 0x000000080d0d7890 */ /* 0x000fe2000fffe0ff */
[-C--:B--2---:R-:W-:Y:S01]  /*5bc0*/  FFMA R2, R18, R19.reuse, R2 ;  /* 0x0000001312027223 */ /* 0x084fe20000000002 */
[----:B------:R-:W-:Y:S01]  /*5bd0*/  FFMA R7, R19, R19, R20 ;  /* 0x0000001313077223 */ /* 0x000fe20000000014 */
[----:B------:R-:W-:Y:S09]  /*5be0*/  BRA.U UP1, `(.L_x_110) ;  /* 0xfffffffd01407547 */ /* 0x000ff2000b83ffff */
.L_x_109:
        /* <DEDUP_REMOVED lines=31> */
.L_x_111:
[----:B------:R-:W-:Y:S05]  /*5de0*/  BRA.U !UP1, `(.L_x_108) ;  /* 0x0000000109707547 */ /* 0x000fea000b800000 */
[----:B------:R-:W1:Y:S01]  /*5df0*/  LDC R0, c[0x0][0x3bc] ;  /* 0x0000ef00ff007b82 */ /* 0x000e620000000800 */
[----:B------:R-:W-:Y:S01]  /*5e00*/  UISETP.NE.AND UP0, UPT, UR14, 0x1, UPT ;  /* 0x000000010e00788c */ /* 0x000fe2000bf05270 */
[----:B0-----:R-:W-:Y:S02]  /*5e10*/  MOV R9, UR13 ;  /* 0x0000000d00097c02 */ /* 0x001fe40008000f00 */
[----:B------:R-:W-:-:S03]  /*5e20*/  MOV R11, UR13 ;  /* 0x0000000d000b7c02 */ /* 0x000fc60008000f00 */
[----:B------:R-:W-:-:S05]  /*5e30*/  PLOP3.LUT P1, PT, PT, PT, UP0, 0x80, 0x8 ;  /* 0x000000000008781c */ /* 0x000fca0003f2f008 */
[----:B------:R-:W-:-:S06]  /*5e40*/  @UP0 UIADD3 UR13, UPT, UPT, UR13, 0x2, URZ ;  /* 0x000000020d0d0890 */ /* 0x000fcc000fffe0ff */
[----:B------:R-:W-:Y:S02]  /*5e50*/  MOV R17, UR13 ;  /* 0x0000000d00117c02 */ /* 0x000fe40008000f00 */
[----:B------:R-:W-:Y:S01]  /*5e60*/  @P1 IMAD.WIDE R8, R9, 0x4, R28 ;  /* 0x0000000409081825 */ /* 0x000fe200078e021c */
[----:B------:R-:W-:Y:S02]  /*5e70*/  MOV R19, UR13 ;  /* 0x0000000d00137c02 */ /* 0x000fe40008000f00 */
[----:B-1----:R-:W-:Y:S01]  /*5e80*/  LOP3.LUT P0, RZ, R0, 0x1, RZ, 0xc0, !PT ;  /* 0x0000000100ff7812 */ /* 0x002fe2000780c0ff */
        /* <DEDUP_REMOVED lines=18> */
.L_x_108:
[----:B------:R-:W-:-:S03]  /*5fb0*/  UMOV UR4, 0xffffffff ;  /* 0xffffffff00047882 */ /* 0x000fc60000000000 */
[----:B------:R-:W-:Y:S05]  /*5fc0*/  BRA.DIV UR4, `(.L_x_112) ;  /* 0x0000001604287947 */ /* 0x000fea000b800000 */
[----:B------:R-:W1:Y:S04]  /*5fd0*/  SHFL.DOWN PT, R13, R2, 0x10, 0x1f ;  /* 0x0a001f00020d7f89 */ /* 0x000e6800000e0000 */
[----:B0-----:R-:W0:Y:S04]  /*5fe0*/  SHFL.DOWN PT, R15, R24, 0x10, 0x1f ;  /* 0x0a001f00180f7f89 */ /* 0x001e2800000e0000 */
        /* <DEDUP_REMOVED lines=27> */
.L_x_174:
        /* <DEDUP_REMOVED lines=23> */
.L_x_114:
[----:B------:R0:W1:Y:S02]  /*6310*/  MUFU.RSQ R9, R15 ;  /* 0x0000000f00097308 */ /* 0x0000640000001400 */
.L_x_115:
[----:B------:R-:W-:Y:S05]  /*6320*/  BSYNC.RECONVERGENT B1 ;  /* 0x0000000000017941 */ /* 0x000fea0003800200 */
.L_x_113:
        /* <DEDUP_REMOVED lines=22> */
.L_x_117:
[----:B------:R0:W2:Y:S02]  /*6490*/  MUFU.RSQ R10, R15 ;  /* 0x0000000f000a7308 */ /* 0x0000a40000001400 */
.L_x_118:
[----:B------:R-:W-:Y:S05]  /*64a0*/  BSYNC.RECONVERGENT B1 ;  /* 0x0000000000017941 */ /* 0x000fea0003800200 */
.L_x_116:
        /* <DEDUP_REMOVED lines=18> */
.L_x_120:
[----:B------:R-:W-:Y:S05]  /*65d0*/  BSYNC.RECONVERGENT B1 ;  /* 0x0000000000017941 */ /* 0x000fea0003800200 */
.L_x_119:
[----:B------:R-:W1:Y:S01]  /*65e0*/  LDCU UR4, c[0x0][0x3c8] ;  /* 0x00007900ff0477ac */ /* 0x000e620008000800 */
[----:B------:R-:W-:-:S05]  /*65f0*/  FSEL R2, R2, RZ, P4 ;  /* 0x000000ff02027208 */ /* 0x000fca0002000000 */
[----:B-1----:R-:W-:Y:S01]  /*6600*/  FFMA R3, R2, UR4, R3 ;  /* 0x0000000402037c23 */ /* 0x002fe20008000003 */
[----:B------:R-:W-:-:S07]  /*6610*/  FADD R4, R4, UR4 ;  /* 0x0000000404047e21 */ /* 0x000fce0008000000 */
.L_x_104:
[----:B------:R-:W1:Y:S01]  /*6620*/  MUFU.RCP R7, R4 ;  /* 0x0000000400077308 */ /* 0x000e620000001000 */
[----:B------:R-:W-:Y:S01]  /*6630*/  BSSY.RECONVERGENT B1, `(.L_x_121) ;  /* 0x000000e000017945 */ /* 0x000fe20003800200 */
[----:B------:R-:W-:-:S06]  /*6640*/  FSETP.GT.AND P4, PT, R4, RZ, PT ;  /* 0x000000ff0400720b */ /* 0x000fcc0003f84000 */
[----:B------:R-:W2:Y:S01]  /*6650*/  FCHK P0, R3, R4 ;  /* 0x0000000403007302 */ /* 0x000ea20000000000 */
[----:B-1---5:R-:W-:-:S04]  /*6660*/  FFMA R0, R7, -R4, 1 ;  /* 0x3f80000007007423 */ /* 0x022fc80000000804 */
[----:B------:R-:W-:-:S04]  /*6670*/  FFMA R0, R7, R0, R7 ;  /* 0x0000000007007223 */ /* 0x000fc80000000007 */
[----:B------:R-:W-:-:S04]  /*6680*/  FFMA R2, R0, R3, RZ ;  /* 0x0000000300027223 */ /* 0x000fc800000000ff */
[----:B------:R-:W-:-:S04]  /*6690*/  FFMA R7, R2, -R4, R3 ;  /* 0x8000000402077223 */ /* 0x000fc80000000003 */
[----:B------:R-:W-:Y:S01]  /*66a0*/  FFMA R0, R0, R7, R2 ;  /* 0x0000000700007223 */ /* 0x000fe20000000002 */
[----:B--2---:R-:W-:Y:S06]  /*66b0*/  @!P0 BRA `(.L_x_122) ;  /* 0x0000000000148947 */ /* 0x004fec0003800000 */
[----:B------:R-:W-:Y:S02]  /*66c0*/  MOV R7, R3 ;  /* 0x0000000300077202 */ /* 0x000fe40000000f00 */
[----:B0-----:R-:W-:Y:S02]  /*66d0*/  MOV R8, R4 ;  /* 0x0000000400087202 */ /* 0x001fe40000000f00 */
[----:B------:R-:W-:-:S07]  /*66e0*/  MOV R10, 0x6700 ;  /* 0x00006700000a7802 */ /* 0x000fce0000000f00 */
[----:B------:R-:W-:Y:S05]  /*66f0*/  CALL.REL.NOINC `($__internal_1_$__cuda_sm3x_div_rn_noftz_f32_slowpath) ;  /* 0x0000001000f07944 */ /* 0x000fea0003c00000 */
[----:B------:R-:W-:-:S07]  /*6700*/  MOV R0, R12 ;  /* 0x0000000c00007202 */ /* 0x000fce0000000f00 */
.L_x_122:
[----:B------:R-:W-:Y:S05]  /*6710*/  BSYNC.RECONVERGENT B1 ;  /* 0x0000000000017941 */ /* 0x000fea0003800200 */
.L_x_121:
[----:B------:R-:W1:Y:S01]  /*6720*/  LDC.64 R2, c[0x0][0x3a8] ;  /* 0x0000ea00ff027b82 */ /* 0x000e620000000a00 */
[----:B------:R-:W2:Y:S01]  /*6730*/  LDCU UR4, c[0x0][0x3b0] ;  /* 0x00007600ff0477ac */ /* 0x000ea20008000800 */
[----:B------:R-:W-:Y:S01]  /*6740*/  FSEL R7, R0, RZ, P4 ;  /* 0x000000ff00077208 */ /* 0x000fe20002000000 */
[C---:B-1----:R-:W-:Y:S01]  /*6750*/  IMAD.WIDE R2, R5.reuse, 0x4, R2 ;  /* 0x0000000405027825 */ /* 0x042fe200078e0202 */
[----:B------:R-:W-:-:S04]  /*6760*/  IADD3 R5, PT, PT, R5, UR12, RZ ;  /* 0x0000000c05057c10 */ /* 0x000fc8000fffe0ff */
[----:B------:R1:W-:Y:S01]  /*6770*/  STG.E desc[UR16][R2.64], R7 ;  /* 0x0000000702007986 */ /* 0x0003e2000c101910 */
[----:B--2---:R-:W-:-:S13]  /*6780*/  ISETP.GE.AND P0, PT, R5, UR4, PT ;  /* 0x0000000405007c0c */ /* 0x004fda000bf06270 */
[----:B-1----:R-:W-:Y:S05]  /*6790*/  @!P0 BRA `(.L_x_123) ;  /* 0xffffff9800fc8947 */ /* 0x002fea000383ffff */
[----:B------:R-:W-:Y:S05]  /*67a0*/  BSYNC B0 ;  /* 0x0000000000007941 */ /* 0x000fea0003800000 */
.L_x_69:
[----:B------:R-:W-:Y:S05]  /*67b0*/  EXIT ;  /* 0x000000000000794d */ /* 0x000fea0003800000 */
.L_x_78:
[----:B------:R-:W-:Y:S01]  /*67c0*/  HFMA2 R10, -RZ, RZ, 0, 9.5367431640625e-07 ;  /* 0x00000010ff0a7431 */ /* 0x000fe200000001ff */
[----:B------:R-:W-:Y:S01]  /*67d0*/  BSSY B1, `(.L_x_124) ;  /* 0x0000007000017945 */ /* 0x000fe20003800000 */
[----:B------:R-:W-:Y:S02]  /*67e0*/  MOV R11, R4 ;  /* 0x00000004000b7202 */ /* 0x000fe40000000f00 */
[----:B------:R-:W-:Y:S02]  /*67f0*/  MOV R9, 0x1f ;  /* 0x0000001f00097802 */ /* 0x000fe40000000f00 */
[----:B------:R-:W-:-:S07]  /*6800*/  MOV R8, 0xffffffff ;  /* 0xffffffff00087802 */ /* 0x000fce0000000f00 */
[----:B------:R-:W-:Y:S05]  /*6810*/  WARPSYNC.COLLECTIVE R8, `(.L_x_125) ;  /* 0x0000000008087348 */ /* 0x000fea0003c00000 */
[----:B------:R0:W1:Y:S02]  /*6820*/  SHFL.DOWN P0, R12, R11, R10, R9 ;  /* 0x0800000a0b0c7389 */ /* 0x0000640000000009 */
[----:B01----:R-:W-:Y:S05]  /*6830*/  ENDCOLLECTIVE ;  /* 0x000000000000791b */ /* 0x003fea0003800000 */
.L_x_125:
[----:B------:R-:W-:Y:S05]  /*6840*/  BSYNC B1 ;  /* 0x0000000000017941 */ /* 0x000fea0003800000 */
.L_x_124:
[----:B------:R-:W-:Y:S01]  /*6850*/  HFMA2 R10, -RZ, RZ, 0, 9.5367431640625e-07 ;  /* 0x00000010ff0a7431 */ /* 0x000fe200000001ff */
[----:B------:R-:W-:Y:S02]  /*6860*/  MOV R11, R24 ;  /* 0x00000018000b7202 */ /* 0x000fe40000000f00 */
[----:B------:R-:W-:Y:S02]  /*6870*/  MOV R9, 0x1f ;  /* 0x0000001f00097802 */ /* 0x000fe40000000f00 */
[----:B------:R-:W-:Y:S02]  /*6880*/  MOV R8, 0xffffffff ;  /* 0xffffffff00087802 */ /* 0x000fe40000000f00 */
[----:B------:R-:W-:-:S07]  /*6890*/  MOV R3, R12 ;  /* 0x0000000c00037202 */ /* 0x000fce0000000f00 */
[----:B------:R-:W-:Y:S05]  /*68a0*/  WARPSYNC.COLLECTIVE R8, `(.L_x_126) ;  /* 0x0000000008087348 */ /* 0x000fea0003c00000 */
[----:B------:R0:W1:Y:S02]  /*68b0*/  SHFL.DOWN P0, R12, R11, R10, R9 ;  /* 0x0800000a0b0c7389 */ /* 0x0000640000000009 */
[----:B01----:R-:W-:Y:S05]  /*68c0*/  ENDCOLLECTIVE ;  /* 0x000000000000791b */ /* 0x003fea0003800000 */
.L_x_126:
[----:B------:R-:W-:Y:S01]  /*68d0*/  FADD R3, R3, R4 ;  /* 0x0000000403037221 */ /* 0x000fe20000000000 */
[----:B------:R-:W-:Y:S02]  /*68e0*/  MOV R11, R7 ;  /* 0x00000007000b7202 */ /* 0x000fe40000000f00 */
[----:B------:R-:W-:-:S07]  /*68f0*/  MOV R13, R12 ;  /* 0x0000000c000d7202 */ /* 0x000fce0000000f00 */
[----:B------:R-:W-:Y:S05]  /*6900*/  WARPSYNC.COLLECTIVE R8, `(.L_x_127) ;  /* 0x0000000008087348 */ /* 0x000fea0003c00000 */
[----:B------:R0:W1:Y:S02]  /*6910*/  SHFL.DOWN P0, R12, R11, R10, R9 ;  /* 0x0800000a0b0c7389 */ /* 0x0000640000000009 */
[----:B01----:R-:W-:Y:S05]  /*6920*/  ENDCOLLECTIVE ;  /* 0x000000000000791b */ /* 0x003fea0003800000 */
.L_x_127:
[----:B------:R-:W-:Y:S01]  /*6930*/  FADD R13, R13, R24 ;  /* 0x000000180d0d7221 */ /* 0x000fe20000000000 */
[----:B------:R-:W-:Y:S01]  /*6940*/  HFMA2 R10, -RZ, RZ, 0, 4.76837158203125e-07 ;  /* 0x00000008ff0a7431 */ /* 0x000fe200000001ff */
[----:B------:R-:W-:Y:S02]  /*6950*/  MOV R11, R3 ;  /* 0x00000003000b7202 */ /* 0x000fe40000000f00 */
[----:B------:R-:W-:-:S07]  /*6960*/  MOV R14, R12 ;  /* 0x0000000c000e7202 */ /* 0x000fce0000000f00 */
[----:B------:R-:W-:Y:S05]  /*6970*/  WARPSYNC.COLLECTIVE R8, `(.L_x_128) ;  /* 0x0000000008087348 */ /* 0x000fea0003c00000 */
[----:B------:R0:W1:Y:S02]  /*6980*/  SHFL.DOWN P0, R12, R11, R10, R9 ;  /* 0x0800000a0b0c7389 */ /* 0x0000640000000009 */
[----:B01----:R-:W-:Y:S05]  /*6990*/  ENDCOLLECTIVE ;  /* 0x000000000000791b */ /* 0x003fea0003800000 */
.L_x_128:
[----:B------:R-:W-:Y:S01]  /*69a0*/  FADD R14, R14, R7 ;  /* 0x000000070e0e7221 */ /* 0x000fe20000000000 */
[----:B------:R-:W-:Y:S02]  /*69b0*/  MOV R11, R13 ;  /* 0x0000000d000b7202 */ /* 0x000fe40000000f00 */
[----:B------:R-:W-:-:S07]  /*69c0*/  MOV R16, R12 ;  /* 0x0000000c00107202 */ /* 0x000fce0000000f00 */
[----:B------:R-:W-:Y:S05]  /*69d0*/  WARPSYNC.COLLECTIVE R8, `(.L_x_129) ;  /* 0x0000000008087348 */ /* 0x000fea0003c00000 */
[----:B------:R0:W1:Y:S02]  /*69e0*/  SHFL.DOWN P0, R12, R11, R10, R9 ;  /* 0x0800000a0b0c7389 */ /* 0x0000640000000009 */
[----:B01----:R-:W-:Y:S05]  /*69f0*/  ENDCOLLECTIVE ;  /* 0x000000000000791b */ /* 0x003fea0003800000 */
.L_x_129:
[----:B------:R-:W-:Y:S01]  /*6a00*/  FADD R16, R3, R16 ;  /* 0x0000001003107221 */ /* 0x000fe20000000000 */
[----:B------:R-:W-:Y:S02]  /*6a10*/  MOV R11, R14 ;  /* 0x0000000e000b7202 */ /* 0x000fe40000000f00 */
[----:B------:R-:W-:-:S07]  /*6a20*/  MOV R18, R12 ;  /* 0x0000000c00127202 */ /* 0x000fce0000000f00 */
[----:B------:R-:W-:Y:S05]  /*6a30*/  WARPSYNC.COLLECTIVE R8, `(.L_x_130) ;  /* 0x0000000008087348 */ /* 0x000fea0003c00000 */
[----:B------:R0:W1:Y:S02]  /*6a40*/  SHFL.DOWN P0, R12, R11, R10, R9 ;  /* 0x0800000a0b0c7389 */ /* 0x0000640000000009 */
[----:B01----:R-:W-:Y:S05]  /*6a50*/  ENDCOLLECTIVE ;  /* 0x000000000000791b */ /* 0x003fea0003800000 */
.L_x_130:
[----:B------:R-:W-:Y:S01]  /*6a60*/  FADD R18, R13, R18 ;  /* 0x000000120d127221 */ /* 0x000fe20000000000 */
[----:B------:R-:W-:Y:S01]  /*6a70*/  HFMA2 R10, -RZ, RZ, 0, 2.384185791015625e-07 ;  /* 0x00000004ff0a7431 */ /* 0x000fe200000001ff */
[----:B------:R-:W-:Y:S02]  /*6a80*/  MOV R11, R16 ;  /* 0x00000010000b7202 */ /* 0x000fe40000000f00 */
[----:B------:R-:W-:-:S07]  /*6a90*/  MOV R15, R12 ;  /* 0x0000000c000f7202 */ /* 0x000fce0000000f00 */
[----:B------:R-:W-:Y:S05]  /*6aa0*/  WARPSYNC.COLLECTIVE R8, `(.L_x_131) ;  /* 0x0000000008087348 */ /* 0x000fea0003c00000 */
[----:B------:R0:W1:Y:S02]  /*6ab0*/  SHFL.DOWN P0, R12, R11, R10, R9 ;  /* 0x0800000a0b0c7389 */ /* 0x0000640000000009 */
[----:B01----:R-:W-:Y:S05]  /*6ac0*/  ENDCOLLECTIVE ;  /* 0x000000000000791b */ /* 0x003fea0003800000 */
.L_x_131:
[----:B------:R-:W-:Y:S01]  /*6ad0*/  FADD R15, R14, R15 ;  /* 0x0000000f0e0f7221 */ /* 0x000fe20000000000 */
[----:B------:R-:W-:Y:S02]  /*6ae0*/  MOV R11, R18 ;  /* 0x00000012000b7202 */ /* 0x000fe40000000f00 */
[----:B------:R-:W-:-:S07]  /*6af0*/  MOV R17, R12 ;  /* 0x0000000c00117202 */ /* 0x000fce0000000f00 */
[----:B------:R-:W-:Y:S05]  /*6b00*/  WARPSYNC.COLLECTIVE R8, `(.L_x_132) ;  /* 0x0000000008087348 */ /* 0x000fea0003c00000 */
[----:B------:R0:W1:Y:S02]  /*6b10*/  SHFL.DOWN P0, R12, R11, R10, R9 ;  /* 0x0800000a0b0c7389 */ /* 0x0000640000000009 */
[----:B01----:R-:W-:Y:S05]  /*6b20*/  ENDCOLLECTIVE ;  /* 0x000000000000791b */ /* 0x003fea0003800000 */
.L_x_132:
[----:B------:R-:W-:Y:S01]  /*6b30*/  FADD R17, R16, R17 ;  /* 0x0000001110117221 */ /* 0x000fe20000000000 */
[----:B------:R-:W-:Y:S02]  /*6b40*/  MOV R11, R15 ;  /* 0x0000000f000b7202 */ /* 0x000fe40000000f00 */
[----:B------:R-:W-:-:S07]  /*6b50*/  MOV R19, R12 ;  /* 0x0000000c00137202 */ /* 0x000fce0000000f00 */
[----:B------:R-:W-:Y:S05]  /*6b60*/  WARPSYNC.COLLECTIVE R8, `(.L_x_133) ;  /* 0x0000000008087348 */ /* 0x000fea0003c00000 */
[----:B------:R0:W1:Y:S02]  /*6b70*/  SHFL.DOWN P0, R12, R11, R10, R9 ;  /* 0x0800000a0b0c7389 */ /* 0x0000640000000009 */
[----:B01----:R-:W-:Y:S05]  /*6b80*/  ENDCOLLECTIVE ;  /* 0x000000000000791b */ /* 0x003fea0003800000 */
.L_x_133:
[----:B------:R-:W-:Y:S01]  /*6b90*/  FADD R19, R18, R19 ;  /* 0x0000001312137221 */ /* 0x000fe20000000000 */
[----:B------:R-:W-:Y:S01]  /*6ba0*/  HFMA2 R10, -RZ, RZ, 0, 1.1920928955078125e-07 ;  /* 0x00000002ff0a7431 */ /* 0x000fe200000001ff */
[----:B------:R-:W-:Y:S02]  /*6bb0*/  MOV R11, R17 ;  /* 0x00000011000b7202 */ /* 0x000fe40000000f00 */
[----:B------:R-:W-:-:S07]  /*6bc0*/  MOV R4, R12 ;  /* 0x0000000c00047202 */ /* 0x000fce0000000f00 */
[----:B------:R-:W-:Y:S05]  /*6bd0*/  WARPSYNC.COLLECTIVE R8, `(.L_x_134) ;  /* 0x0000000008087348 */ /* 0x000fea0003c00000 */
[----:B------:R0:W1:Y:S02]  /*6be0*/  SHFL.DOWN P0, R12, R11, R10, R9 ;  /* 0x0800000a0b0c7389 */ /* 0x0000640000000009 */
[----:B01----:R-:W-:Y:S05]  /*6bf0*/  ENDCOLLECTIVE ;  /* 0x000000000000791b */ /* 0x003fea0003800000 */
.L_x_134:
[----:B------:R-:W-:Y:S01]  /*6c00*/  FADD R7, R15, R4 ;  /* 0x000000040f077221 */ /* 0x000fe20000000000 */
[----:B------:R-:W-:Y:S02]  /*6c10*/  MOV R11, R19 ;  /* 0x00000013000b7202 */ /* 0x000fe40000000f00 */
[----:B------:R-:W-:-:S07]  /*6c20*/  MOV R20, R12 ;  /* 0x0000000c00147202 */ /* 0x000fce0000000f00 */
[----:B------:R-:W-:Y:S05]  /*6c30*/  WARPSYNC.COLLECTIVE R8, `(.L_x_135) ;  /* 0x0000000008087348 */ /* 0x000fea0003c00000 */
[----:B------:R0:W1:Y:S02]  /*6c40*/  SHFL.DOWN P0, R12, R11, R10, R9 ;  /* 0x0800000a0b0c7389 */ /* 0x0000640000000009 */
[----:B01----:R-:W-:Y:S05]  /*6c50*/  ENDCOLLECTIVE ;  /* 0x000000000000791b */ /* 0x003fea0003800000 */
.L_x_135:
[----:B------:R-:W-:Y:S01]  /*6c60*/  FADD R20, R17, R20 ;  /* 0x0000001411147221 */ /* 0x000fe20000000000 */
[----:B------:R-:W-:Y:S02]  /*6c70*/  MOV R11, R7 ;  /* 0x00000007000b7202 */ /* 0x000fe40000000f00 */
[----:B------:R-:W-:-:S07]  /*6c80*/  MOV R22, R12 ;  /* 0x0000000c00167202 */ /* 0x000fce0000000f00 */
[----:B------:R-:W-:Y:S05]  /*6c90*/  WARPSYNC.COLLECTIVE R8, `(.L_x_136) ;  /* 0x0000000008087348 */ /* 0x000fea0003c00000 */
[----:B------:R0:W1:Y:S02]  /*6ca0*/  SHFL.DOWN P0, R12, R11, R10, R9 ;  /* 0x0800000a0b0c7389 */ /* 0x0000640000000009 */
[----:B01----:R-:W-:Y:S05]  /*6cb0*/  ENDCOLLECTIVE ;  /* 0x000000000000791b */ /* 0x003fea0003800000 */
.L_x_136:
[----:B------:R-:W-:Y:S01]  /*6cc0*/  FADD R22, R19, R22 ;  /* 0x0000001613167221 */ /* 0x000fe20000000000 */
[----:B------:R-:W-:Y:S01]  /*6cd0*/  HFMA2 R10, -RZ, RZ, 0, 5.9604644775390625e-08 ;  /* 0x00000001ff0a7431 */ /* 0x000fe200000001ff */
[----:B------:R-:W-:Y:S02]  /*6ce0*/  MOV R11, R20 ;  /* 0x00000014000b7202 */ /* 0x000fe40000000f00 */
[----:B------:R-:W-:-:S07]  /*6cf0*/  MOV R4, R12 ;  /* 0x0000000c00047202 */ /* 0x000fce0000000f00 */
[----:B------:R-:W-:Y:S05]  /*6d00*/  WARPSYNC.COLLECTIVE R8, `(.L_x_137) ;  /* 0x0000000008087348 */ /* 0x000fea0003c00000 */
[----:B------:R0:W1:Y:S02]  /*6d10*/  SHFL.DOWN P0, R12, R11, R10, R9 ;  /* 0x0800000a0b0c7389 */ /* 0x0000640000000009 */
[----:B01----:R-:W-:Y:S05]  /*6d20*/  ENDCOLLECTIVE ;  /* 0x000000000000791b */ /* 0x003fea0003800000 */
.L_x_137:
[----:B------:R-:W-:Y:S01]  /*6d30*/  FADD R13, R7, R4 ;  /* 0x00000004070d7221 */ /* 0x000fe20000000000 */
[----:B------:R-:W-:Y:S02]  /*6d40*/  MOV R11, R22 ;  /* 0x00000016000b7202 */ /* 0x000fe40000000f00 */
[----:B------:R-:W-:-:S07]  /*6d50*/  MOV R3, R12 ;  /* 0x0000000c00037202 */ /* 0x000fce0000000f00 */
[----:B------:R-:W-:Y:S05]  /*6d60*/  WARPSYNC.COLLECTIVE R8, `(.L_x_138) ;  /* 0x0000000008087348 */ /* 0x000fea0003c00000 */
[----:B------:R0:W1:Y:S02]  /*6d70*/  SHFL.DOWN P0, R12, R11, R10, R9 ;  /* 0x0800000a0b0c7389 */ /* 0x0000640000000009 */
[----:B01----:R-:W-:Y:S05]  /*6d80*/  ENDCOLLECTIVE ;  /* 0x000000000000791b */ /* 0x003fea0003800000 */
.L_x_138:
[----:B------:R-:W-:Y:S01]  /*6d90*/  FADD R3, R20, R3 ;  /* 0x0000000314037221 */ /* 0x000fe20000000000 */
[----:B------:R-:W-:Y:S02]  /*6da0*/  MOV R11, R13 ;  /* 0x0000000d000b7202 */ /* 0x000fe40000000f00 */
[----:B------:R-:W-:-:S07]  /*6db0*/  MOV R21, R12 ;  /* 0x0000000c00157202 */ /* 0x000fce0000000f00 */
[----:B------:R-:W-:Y:S05]  /*6dc0*/  WARPSYNC.COLLECTIVE R8, `(.L_x_139) ;  /* 0x0000000008087348 */ /* 0x000fea0003c00000 */
[----:B------:R0:W1:Y:S02]  /*6dd0*/  SHFL.DOWN P0, R12, R11, R10, R9 ;  /* 0x0800000a0b0c7389 */ /* 0x0000640000000009 */
[----:B01----:R-:W-:Y:S05]  /*6de0*/  ENDCOLLECTIVE ;  /* 0x000000000000791b */ /* 0x003fea0003800000 */
.L_x_139:
[----:B------:R-:W-:Y:S01]  /*6df0*/  FADD R4, R22, R21 ;  /* 0x0000001516047221 */ /* 0x000fe20000000000 */
[----:B------:R-:W-:Y:S06]  /*6e00*/  BRA `(.L_x_140) ;  /* 0xffffffb000987947 */ /* 0x000fec000383ffff */
.L_x_95:
[----:B0-----:R-:W-:Y:S01]  /*6e10*/  HFMA2 R10, -RZ, RZ, 0, 9.5367431640625e-07 ;  /* 0x00000010ff0a7431 */ /* 0x001fe200000001ff */
[----:B------:R-:W-:Y:S01]  /*6e20*/  BSSY B1, `(.L_x_141) ;  /* 0x0000007000017945 */ /* 0x000fe20003800000 */
[----:B------:R-:W-:Y:S02]  /*6e30*/  MOV R11, R7 ;  /* 0x00000007000b7202 */ /* 0x000fe40000000f00 */
[----:B------:R-:W-:Y:S02]  /*6e40*/  MOV R9, 0x1f ;  /* 0x0000001f00097802 */ /* 0x000fe40000000f00 */
[----:B------:R-:W-:-:S07]  /*6e50*/  MOV R8, 0xffffffff ;  /* 0xffffffff00087802 */ /* 0x000fce0000000f00 */
[----:B------:R-:W-:Y:S05]  /*6e60*/  WARPSYNC.COLLECTIVE R8, `(.L_x_142) ;  /* 0x0000000008087348 */ /* 0x000fea0003c00000 */
[----:B------:R0:W1:Y:S02]  /*6e70*/  SHFL.DOWN P0, R12, R11, R10, R9 ;  /* 0x0800000a0b0c7389 */ /* 0x0000640000000009 */
[----:B01----:R-:W-:Y:S05]  /*6e80*/  ENDCOLLECTIVE ;  /* 0x000000000000791b */ /* 0x003fea0003800000 */
.L_x_142:
[----:B------:R-:W-:Y:S05]  /*6e90*/  BSYNC B1 ;  /* 0x0000000000017941 */ /* 0x000fea0003800000 */
.L_x_141:
        /* <DEDUP_REMOVED lines=8> */
.L_x_143:
[----:B------:R-:W-:Y:S01]  /*6f20*/  FADD R14, R14, R7 ;  /* 0x000000070e0e7221 */ /* 0x000fe20000000000 */
[----:B------:R-:W-:Y:S02]  /*6f30*/  MOV R11, R24 ;  /* 0x00000018000b7202 */ /* 0x000fe40000000f00 */
[----:B------:R-:W-:-:S07]  /*6f40*/  MOV R13, R12 ;  /* 0x0000000c000d7202 */ /* 0x000fce0000000f00 */
[----:B------:R-:W-:Y:S05]  /*6f50*/  WARPSYNC.COLLECTIVE R8, `(.L_x_144) ;  /* 0x0000000008087348 */ /* 0x000fea0003c00000 */
[----:B------:R0:W1:Y:S02]  /*6f60*/  SHFL.DOWN P0, R12, R11, R10, R9 ;  /* 0x0800000a0b0c7389 */ /* 0x0000640000000009 */
[----:B01----:R-:W-:Y:S05]  /*6f70*/  ENDCOLLECTIVE ;  /* 0x000000000000791b */ /* 0x003fea0003800000 */
.L_x_144:
[----:B------:R-:W-:Y:S01]  /*6f80*/  FADD R13, R13, R26 ;  /* 0x0000001a0d0d7221 */ /* 0x000fe20000000000 */
[----:B------:R-:W-:Y:S01]  /*6f90*/  HFMA2 R10, -RZ, RZ, 0, 4.76837158203125e-07 ;  /* 0x00000008ff0a7431 */ /* 0x000fe200000001ff */
[----:B------:R-:W-:Y:S02]  /*6fa0*/  MOV R11, R14 ;  /* 0x0000000e000b7202 */ /* 0x000fe40000000f00 */
[----:B------:R-:W-:-:S07]  /*6fb0*/  MOV R15, R12 ;  /* 0x0000000c000f7202 */ /* 0x000fce0000000f00 */
[----:B------:R-:W-:Y:S05]  /*6fc0*/  WARPSYNC.COLLECTIVE R8, `(.L_x_145) ;  /* 0x0000000008087348 */ /* 0x000fea0003c00000 */
[----:B------:R0:W1:Y:S02]  /*6fd0*/  SHFL.DOWN P0, R12, R11, R10, R9 ;  /* 0x0800000a0b0c7389 */ /* 0x0000640000000009 */
[----:B01----:R-:W-:Y:S05]  /*6fe0*/  ENDCOLLECTIVE ;  /* 0x000000000000791b */ /* 0x003fea0003800000 */
.L_x_145:
[----:B------:R-:W-:Y:S01]  /*6ff0*/  FADD R15, R15, R24 ;  /* 0x000000180f0f7221 */ /* 0x000fe20000000000 */
[----:B------:R-:W-:Y:S02]  /*7000*/  MOV R11, R13 ;  /* 0x0000000d000b7202 */ /* 0x000fe40000000f00 */
[----:B------:R-:W-:-:S07]  /*7010*/  MOV R17, R12 ;  /* 0x0000000c00117202 */ /* 0x000fce0000000f00 */
[----:B------:R-:W-:Y:S05]  /*7020*/  WARPSYNC.COLLECTIVE R8, `(.L_x_146) ;  /* 0x0000000008087348 */ /* 0x000fea0003c00000 */
[----:B------:R0:W1:Y:S02]  /*7030*/  SHFL.DOWN P0, R12, R11, R10, R9 ;  /* 0x0800000a0b0c7389 */ /* 0x0000640000000009 */
[----:B01----:R-:W-:Y:S05]  /*7040*/  ENDCOLLECTIVE ;  /* 0x000000000000791b */ /* 0x003fea0003800000 */
.L_x_146:
[----:B------:R-:W-:Y:S01]  /*7050*/  FADD R17, R14, R17 ;  /* 0x000000110e117221 */ /* 0x000fe20000000000 */
[----:B------:R-:W-:Y:S02]  /*7060*/  MOV R11, R15 ;  /* 0x0000000f000b7202 */ /* 0x000fe40000000f00 */
[----:B------:R-:W-:-:S07]  /*7070*/  MOV R16, R12 ;  /* 0x0000000c00107202 */ /* 0x000fce0000000f00 */
[----:B------:R-:W-:Y:S05]  /*7080*/  WARPSYNC.COLLECTIVE R8, `(.L_x_147) ;  /* 0x0000000008087348 */ /* 0x000fea0003c00000 */
[----:B------:R0:W1:Y:S02]  /*7090*/  SHFL.DOWN P0, R12, R11, R10, R9 ;  /* 0x0800000a0b0c7389 */ /* 0x0000640000000009 */
[----:B01----:R-:W-:Y:S05]  /*70a0*/  ENDCOLLECTIVE ;  /* 0x000000000000791b */ /* 0x003fea0003800000 */
.L_x_147:
[----:B------:R-:W-:Y:S01]  /*70b0*/  FADD R16, R13, R16 ;  /* 0x000000100d107221 */ /* 0x000fe20000000000 */
[----:B------:R-:W-:Y:S01]  /*70c0*/  HFMA2 R10, -RZ, RZ, 0, 2.384185791015625e-07 ;  /* 0x00000004ff0a7431 */ /* 0x000fe200000001ff */
[----:B------:R-:W-:Y:S02]  /*70d0*/  MOV R11, R17 ;  /* 0x00000011000b7202 */ /* 0x000fe40000000f00 */
[----:B------:R-:W-:-:S07]  /*70e0*/  MOV R18, R12 ;  /* 0x0000000c00127202 */ /* 0x000fce0000000f00 */
[----:B------:R-:W-:Y:S05]  /*70f0*/  WARPSYNC.COLLECTIVE R8, `(.L_x_148) ;  /* 0x0000000008087348 */ /* 0x000fea0003c00000 */
[----:B------:R0:W1:Y:S02]  /*7100*/  SHFL.DOWN P0, R12, R11, R10, R9 ;  /* 0x0800000a0b0c7389 */ /* 0x0000640000000009 */
[----:B01----:R-:W-:Y:S05]  /*7110*/  ENDCOLLECTIVE ;  /* 0x000000000000791b */ /* 0x003fea0003800000 */
.L_x_148:
[----:B------:R-:W-:Y:S01]  /*7120*/  FADD R18, R15, R18 ;  /* 0x000000120f127221 */ /* 0x000fe20000000000 */
[----:B------:R-:W-:Y:S02]  /*7130*/  MOV R11, R16 ;  /* 0x00000010000b7202 */ /* 0x000fe40000000f00 */
[----:B------:R-:W-:-:S07]  /*7140*/  MOV R20, R12 ;  /* 0x0000000c00147202 */ /* 0x000fce0000000f00 */
[----:B------:R-:W-:Y:S05]  /*7150*/  WARPSYNC.COLLECTIVE R8, `(.L_x_149) ;  /* 0x0000000008087348 */ /* 0x000fea0003c00000 */
[----:B------:R0:W1:Y:S02]  /*7160*/  SHFL.DOWN P0, R12, R11, R10, R9 ;  /* 0x0800000a0b0c7389 */ /* 0x0000640000000009 */
[----:B01----:R-:W-:Y:S05]  /*7170*/  ENDCOLLECTIVE ;  /* 0x000000000000791b */ /* 0x003fea0003800000 */
.L_x_149:
[----:B------:R-:W-:Y:S01]  /*7180*/  FADD R20, R17, R20 ;  /* 0x0000001411147221 */ /* 0x000fe20000000000 */
[----:B------:R-:W-:Y:S02]  /*7190*/  MOV R11, R18 ;  /* 0x00000012000b7202 */ /* 0x000fe40000000f00 */
[----:B------:R-:W-:-:S07]  /*71a0*/  MOV R7, R12 ;  /* 0x0000000c00077202 */ /* 0x000fce0000000f00 */
[----:B------:R-:W-:Y:S05]  /*71b0*/  WARPSYNC.COLLECTIVE R8, `(.L_x_150) ;  /* 0x0000000008087348 */ /* 0x000fea0003c00000 */
[----:B------:R0:W1:Y:S02]  /*71c0*/  SHFL.DOWN P0, R12, R11, R10, R9 ;  /* 0x0800000a0b0c7389 */ /* 0x0000640000000009 */
[----:B01----:R-:W-:Y:S05]  /*71d0*/  ENDCOLLECTIVE ;  /* 0x000000000000791b */ /* 0x003fea0003800000 */
.L_x_150:
[----:B------:R-:W-:Y:S01]  /*71e0*/  FADD R14, R16, R7 ;  /* 0x00000007100e7221 */ /* 0x000fe20000000000 */
[----:B------:R-:W-:Y:S01]  /*71f0*/  HFMA2 R10, -RZ, RZ, 0, 1.1920928955078125e-07 ;  /* 0x00000002ff0a7431 */ /* 0x000fe200000001ff */
[----:B------:R-:W-:Y:S02]  /*7200*/  MOV R11, R20 ;  /* 0x00000014000b7202 */ /* 0x000fe40000000f00 */
[----:B------:R-:W-:-:S07]  /*7210*/  MOV R19, R12 ;  /* 0x0000000c00137202 */ /* 0x000fce0000000f00 */
[----:B------:R-:W-:Y:S05]  /*7220*/  WARPSYNC.COLLECTIVE R8, `(.L_x_151) ;  /* 0x0000000008087348 */ /* 0x000fea0003c00000 */
[----:B------:R0:W1:Y:S02]  /*7230*/  SHFL.DOWN P0, R12, R11, R10, R9 ;  /* 0x0800000a0b0c7389 */ /* 0x0000640000000009 */
[----:B01----:R-:W-:Y:S05]  /*7240*/  ENDCOLLECTIVE ;  /* 0x000000000000791b */ /* 0x003fea0003800000 */
.L_x_151:
[----:B------:R-:W-:Y:S01]  /*7250*/  FADD R19, R18, R19 ;  /* 0x0000001312137221 */ /* 0x000fe20000000000 */
[----:B------:R-:W-:Y:S02]  /*7260*/  MOV R11, R14 ;  /* 0x0000000e000b7202 */ /* 0x000fe40000000f00 */
[----:B------:R-:W-:-:S07]  /*7270*/  MOV R7, R12 ;  /* 0x0000000c00077202 */ /* 0x000fce0000000f00 */
[----:B------:R-:W-:Y:S05]  /*7280*/  WARPSYNC.COLLECTIVE R8, `(.L_x_152) ;  /* 0x0000000008087348 */ /* 0x000fea0003c00000 */
[----:B------:R0:W1:Y:S02]  /*7290*/  SHFL.DOWN P0, R12, R11, R10, R9 ;  /* 0x0800000a0b0c7389 */ /* 0x0000640000000009 */
[----:B01----:R-:W-:Y:S05]  /*72a0*/  ENDCOLLECTIVE ;  /* 0x000000000000791b */ /* 0x003fea0003800000 */
.L_x_152:
[----:B------:R-:W-:Y:S01]  /*72b0*/  FADD R13, R20, R7 ;  /* 0x00000007140d7221 */ /* 0x000fe20000000000 */
[----:B------:R-:W-:Y:S02]  /*72c0*/  MOV R11, R19 ;  /* 0x00000013000b7202 */ /* 0x000fe40000000f00 */
[----:B------:R-:W-:-:S07]  /*72d0*/  MOV R21, R12 ;  /* 0x0000000c00157202 */ /* 0x000fce0000000f00 */
[----:B------:R-:W-:Y:S05]  /*72e0*/  WARPSYNC.COLLECTIVE R8, `(.L_x_153) ;  /* 0x0000000008087348 */ /* 0x000fea0003c00000 */
[----:B------:R0:W1:Y:S02]  /*72f0*/  SHFL.DOWN P0, R12, R11, R10, R9 ;  /* 0x0800000a0b0c7389 */ /* 0x0000640000000009 */
[----:B01----:R-:W-:Y:S05]  /*7300*/  ENDCOLLECTIVE ;  /* 0x000000000000791b */ /* 0x003fea0003800000 */
.L_x_153:
[----:B------:R-:W-:Y:S01]  /*7310*/  FADD R21, R14, R21 ;  /* 0x000000150e157221 */ /* 0x000fe20000000000 */
[----:B------:R-:W-:Y:S01]  /*7320*/  HFMA2 R10, -RZ, RZ, 0, 5.9604644775390625e-08 ;  /* 0x00000001ff0a7431 */ /* 0x000fe200000001ff */
[----:B------:R-:W-:Y:S02]  /*7330*/  MOV R11, R13 ;  /* 0x0000000d000b7202 */ /* 0x000fe40000000f00 */
[----:B------:R-:W-:-:S07]  /*7340*/  MOV R22, R12 ;  /* 0x0000000c00167202 */ /* 0x000fce0000000f00 */
[----:B------:R-:W-:Y:S05]  /*7350*/  WARPSYNC.COLLECTIVE R8, `(.L_x_154) ;  /* 0x0000000008087348 */ /* 0x000fea0003c00000 */
[----:B------:R0:W1:Y:S02]  /*7360*/  SHFL.DOWN P0, R12, R11, R10, R9 ;  /* 0x0800000a0b0c7389 */ /* 0x0000640000000009 */
[----:B01----:R-:W-:Y:S05]  /*7370*/  ENDCOLLECTIVE ;  /* 0x000000000000791b */ /* 0x003fea0003800000 */
.L_x_154:
[----:B------:R-:W-:Y:S01]  /*7380*/  FADD R22, R19, R22 ;  /* 0x0000001613167221 */ /* 0x000fe20000000000 */
[----:B------:R-:W-:Y:S02]  /*7390*/  MOV R11, R21 ;  /* 0x00000015000b7202 */ /* 0x000fe40000000f00 */
[----:B------:R-:W-:-:S07]  /*73a0*/  MOV R16, R12 ;  /* 0x0000000c00107202 */ /* 0x000fce0000000f00 */
[----:B------:R-:W-:Y:S05]  /*73b0*/  WARPSYNC.COLLECTIVE R8, `(.L_x_155) ;  /* 0x0000000008087348 */ /* 0x000fea0003c00000 */
[----:B------:R0:W1:Y:S02]  /*73c0*/  SHFL.DOWN P0, R12, R11, R10, R9 ;  /* 0x0800000a0b0c7389 */ /* 0x0000640000000009 */
[----:B01----:R-:W-:Y:S05]  /*73d0*/  ENDCOLLECTIVE ;  /* 0x000000000000791b */ /* 0x003fea0003800000 */
.L_x_155:
[----:B------:R-:W-:Y:S01]  /*73e0*/  FADD R7, R13, R16 ;  /* 0x000000100d077221 */ /* 0x000fe20000000000 */
[----:B------:R-:W-:Y:S02]  /*73f0*/  MOV R11, R22 ;  /* 0x00000016000b7202 */ /* 0x000fe40000000f00 */
[----:B------:R-:W-:-:S07]  /*7400*/  MOV R24, R12 ;  /* 0x0000000c00187202 */ /* 0x000fce0000000f00 */
[----:B------:R-:W-:Y:S05]  /*7410*/  WARPSYNC.COLLECTIVE R8, `(.L_x_156) ;  /* 0x0000000008087348 */ /* 0x000fea0003c00000 */
[----:B------:R0:W1:Y:S02]  /*7420*/  SHFL.DOWN P0, R12, R11, R10, R9 ;  /* 0x0800000a0b0c7389 */ /* 0x0000640000000009 */
[----:B01----:R-:W-:Y:S05]  /*7430*/  ENDCOLLECTIVE ;  /* 0x000000000000791b */ /* 0x003fea0003800000 */
.L_x_156:
[----:B------:R-:W-:Y:S01]  /*7440*/  MOV R15, R12 ;  /* 0x0000000c000f7202 */ /* 0x000fe20000000f00 */
[----:B------:R-:W-:Y:S01]  /*7450*/  FADD R12, R21, R24 ;  /* 0x00000018150c7221 */ /* 0x000fe20000000000 */
[----:B------:R-:W-:Y:S06]  /*7460*/  BRA `(.L_x_157) ;  /* 0xffffffcc002c7947 */ /* 0x000fec000383ffff */
.L_x_112:
        /* <DEDUP_REMOVED lines=8> */
.L_x_159:
[----:B------:R-:W-:Y:S05]  /*74f0*/  BSYNC B1 ;  /* 0x0000000000017941 */ /* 0x000fea0003800000 */
.L_x_158:
        /* <DEDUP_REMOVED lines=8> */
.L_x_160:
[----:B------:R-:W-:Y:S01]  /*7580*/  FADD R13, R13, R2 ;  /* 0x000000020d0d7221 */ /* 0x000fe20000000000 */
[----:B------:R-:W-:Y:S02]  /*7590*/  MOV R11, R7 ;  /* 0x00000007000b7202 */ /* 0x000fe40000000f00 */
[----:B------:R-:W-:-:S07]  /*75a0*/  MOV R15, R12 ;  /* 0x0000000c000f7202 */ /* 0x000fce0000000f00 */
[----:B------:R-:W-:Y:S05]  /*75b0*/  WARPSYNC.COLLECTIVE R8, `(.L_x_161) ;  /* 0x0000000008087348 */ /* 0x000fea0003c00000 */
[----:B------:R0:W1:Y:S02]  /*75c0*/  SHFL.DOWN P0, R12, R11, R10, R9 ;  /* 0x0800000a0b0c7389 */ /* 0x0000640000000009 */
[----:B01----:R-:W-:Y:S05]  /*75d0*/  ENDCOLLECTIVE ;  /* 0x000000000000791b */ /* 0x003fea0003800000 */
.L_x_161:
[----:B------:R-:W-:Y:S01]  /*75e0*/  FADD R15, R15, R24 ;  /* 0x000000180f0f7221 */ /* 0x000fe20000000000 */
[----:B------:R-:W-:Y:S01]  /*75f0*/  HFMA2 R10, -RZ, RZ, 0, 4.76837158203125e-07 ;  /* 0x00000008ff0a7431 */ /* 0x000fe200000001ff */
[----:B------:R-:W-:Y:S02]  /*7600*/  MOV R11, R13 ;  /* 0x0000000d000b7202 */ /* 0x000fe40000000f00 */
[----:B------:R-:W-:-:S07]  /*7610*/  MOV R0, R12 ;  /* 0x0000000c00007202 */ /* 0x000fce0000000f00 */
[----:B------:R-:W-:Y:S05]  /*7620*/  WARPSYNC.COLLECTIVE R8, `(.L_x_162) ;  /* 0x0000000008087348 */ /* 0x000fea0003c00000 */
[----:B------:R0:W1:Y:S02]  /*7630*/  SHFL.DOWN P0, R12, R11, R10, R9 ;  /* 0x0800000a0b0c7389 */ /* 0x0000640000000009 */
[----:B01----:R-:W-:Y:S05]  /*7640*/  ENDCOLLECTIVE ;  /* 0x000000000000791b */ /* 0x003fea0003800000 */
.L_x_162:
[----:B------:R-:W-:Y:S01]  /*7650*/  FADD R0, R0, R7 ;  /* 0x0000000700007221 */ /* 0x000fe20000000000 */
[----:B------:R-:W-:Y:S02]  /*7660*/  MOV R11, R15 ;  /* 0x0000000f000b7202 */ /* 0x000fe40000000f00 */
[----:B------:R-:W-:-:S07]  /*7670*/  MOV R14, R12 ;  /* 0x0000000c000e7202 */ /* 0x000fce0000000f00 */
[----:B------:R-:W-:Y:S05]  /*7680*/  WARPSYNC.COLLECTIVE R8, `(.L_x_163) ;  /* 0x0000000008087348 */ /* 0x000fea0003c00000 */
[----:B------:R0:W1:Y:S02]  /*7690*/  SHFL.DOWN P0, R12, R11, R10, R9 ;  /* 0x0800000a0b0c7389 */ /* 0x0000640000000009 */
[----:B01----:R-:W-:Y:S05]  /*76a0*/  ENDCOLLECTIVE ;  /* 0x000000000000791b */ /* 0x003fea0003800000 */
.L_x_163:
[----:B------:R-:W-:Y:S01]  /*76b0*/  FADD R14, R13, R14 ;  /* 0x0000000e0d0e7221 */ /* 0x000fe20000000000 */
[----:B------:R-:W-:Y:S02]  /*76c0*/  MOV R11, R0 ;  /* 0x00000000000b7202 */ /* 0x000fe40000000f00 */
[----:B------:R-:W-:-:S07]  /*76d0*/  MOV R16, R12 ;  /* 0x0000000c00107202 */ /* 0x000fce0000000f00 */
[----:B------:R-:W-:Y:S05]  /*76e0*/  WARPSYNC.COLLECTIVE R8, `(.L_x_164) ;  /* 0x0000000008087348 */ /* 0x000fea0003c00000 */
[----:B------:R0:W1:Y:S02]  /*76f0*/  SHFL.DOWN P0, R12, R11, R10, R9 ;  /* 0x0800000a0b0c7389 */ /* 0x0000640000000009 */
[----:B01----:R-:W-:Y:S05]  /*7700*/  ENDCOLLECTIVE ;  /* 0x000000000000791b */ /* 0x003fea0003800000 */
.L_x_164:
[----:B------:R-:W-:Y:S01]  /*7710*/  FADD R16, R15, R16 ;  /* 0x000000100f107221 */ /* 0x000fe20000000000 */
[----:B------:R-:W-:Y:S01]  /*7720*/  HFMA2 R10, -RZ, RZ, 0, 2.384185791015625e-07 ;  /* 0x00000004ff0a7431 */ /* 0x000fe200000001ff */
[----:B------:R-:W-:Y:S02]  /*7730*/  MOV R11, R14 ;  /* 0x0000000e000b7202 */ /* 0x000fe40000000f00 */
[----:B------:R-:W-:-:S07]  /*7740*/  MOV R17, R12 ;  /* 0x0000000c00117202 */ /* 0x000fce0000000f00 */
[----:B------:R-:W-:Y:S05]  /*7750*/  WARPSYNC.COLLECTIVE R8, `(.L_x_165) ;  /* 0x0000000008087348 */ /* 0x000fea0003c00000 */
[----:B------:R0:W1:Y:S02]  /*7760*/  SHFL.DOWN P0, R12, R11, R10, R9 ;  /* 0x0800000a0b0c7389 */ /* 0x0000640000000009 */
[----:B01----:R-:W-:Y:S05]  /*7770*/  ENDCOLLECTIVE ;  /* 0x000000000000791b */ /* 0x003fea0003800000 */
.L_x_165:
[----:B------:R-:W-:Y:S01]  /*7780*/  FADD R17, R0, R17 ;  /* 0x0000001100117221 */ /* 0x000fe20000000000 */
[----:B------:R-:W-:Y:S02]  /*7790*/  MOV R11, R16 ;  /* 0x00000010000b7202 */ /* 0x000fe40000000f00 */
[----:B------:R-:W-:-:S07]  /*77a0*/  MOV R19, R12 ;  /* 0x0000000c00137202 */ /* 0x000fce0000000f00 */
[----:B------:R-:W-:Y:S05]  /*77b0*/  WARPSYNC.COLLECTIVE R8, `(.L_x_166) ;  /* 0x0000000008087348 */ /* 0x000fea0003c00000 */
[----:B------:R0:W1:Y:S02]  /*77c0*/  SHFL.DOWN P0, R12, R11, R10, R9 ;  /* 0x0800000a0b0c7389 */ /* 0x0000640000000009 */
[----:B01----:R-:W-:Y:S05]  /*77d0*/  ENDCOLLECTIVE ;  /* 0x000000000000791b */ /* 0x003fea0003800000 */
.L_x_166:
[----:B------:R-:W-:Y:S01]  /*77e0*/  FADD R19, R14, R19 ;  /* 0x000000130e137221 */ /* 0x000fe20000000000 */
[----:B------:R-:W-:Y:S02]  /*77f0*/  MOV R11, R17 ;  /* 0x00000011000b7202 */ /* 0x000fe40000000f00 */
[----:B------:R-:W-:-:S07]  /*7800*/  MOV R21, R12 ;  /* 0x0000000c00157202 */ /* 0x000fce0000000f00 */
[----:B------:R-:W-:Y:S05]  /*7810*/  WARPSYNC.COLLECTIVE R8, `(.L_x_167) ;  /* 0x0000000008087348 */ /* 0x000fea0003c00000 */
[----:B------:R0:W1:Y:S02]  /*7820*/  SHFL.DOWN P0, R12, R11, R10, R9 ;  /* 0x0800000a0b0c7389 */ /* 0x0000640000000009 */
[----:B01----:R-:W-:Y:S05]  /*7830*/  ENDCOLLECTIVE ;  /* 0x000000000000791b */ /* 0x003fea0003800000 */
.L_x_167:
[----:B------:R-:W-:Y:S01]  /*7840*/  FADD R21, R16, R21 ;  /* 0x0000001510157221 */ /* 0x000fe20000000000 */
[----:B------:R-:W-:Y:S01]  /*7850*/  HFMA2 R10, -RZ, RZ, 0, 1.1920928955078125e-07 ;  /* 0x00000002ff0a7431 */ /* 0x000fe200000001ff */
[----:B------:R-:W-:Y:S02]  /*7860*/  MOV R11, R19 ;  /* 0x00000013000b7202 */ /* 0x000fe40000000f00 */
[----:B------:R-:W-:-:S07]  /*7870*/  MOV R2, R12 ;  /* 0x0000000c00027202 */ /* 0x000fce0000000f00 */
[----:B------:R-:W-:Y:S05]  /*7880*/  WARPSYNC.COLLECTIVE R8, `(.L_x_168) ;  /* 0x0000000008087348 */ /* 0x000fea0003c00000 */
[----:B------:R0:W1:Y:S02]  /*7890*/  SHFL.DOWN P0, R12, R11, R10, R9 ;  /* 0x0800000a0b0c7389 */ /* 0x0000640000000009 */
[----:B01----:R-:W-:Y:S05]  /*78a0*/  ENDCOLLECTIVE ;  /* 0x000000000000791b */ /* 0x003fea0003800000 */
.L_x_168:
[----:B------:R-:W-:Y:S01]  /*78b0*/  FADD R7, R17, R2 ;  /* 0x0000000211077221 */ /* 0x000fe20000000000 */
[----:B------:R-:W-:Y:S02]  /*78c0*/  MOV R11, R21 ;  /* 0x00000015000b7202 */ /* 0x000fe40000000f00 */
[----:B------:R-:W-:-:S07]  /*78d0*/  MOV R18, R12 ;  /* 0x0000000c00127202 */ /* 0x000fce0000000f00 */
[----:B------:R-:W-:Y:S05]  /*78e0*/  WARPSYNC.COLLECTIVE R8, `(.L_x_169) ;  /* 0x0000000008087348 */ /* 0x000fea0003c00000 */
[----:B------:R0:W1:Y:S02]  /*78f0*/  SHFL.DOWN P0, R12, R11, R10, R9 ;  /* 0x0800000a0b0c7389 */ /* 0x0000640000000009 */
[----:B01----:R-:W-:Y:S05]  /*7900*/  ENDCOLLECTIVE ;  /* 0x000000000000791b */ /* 0x003fea0003800000 */
.L_x_169:
[----:B------:R-:W-:Y:S01]  /*7910*/  FADD R18, R19, R18 ;  /* 0x0000001213127221 */ /* 0x000fe20000000000 */
[----:B------:R-:W-:Y:S02]  /*7920*/  MOV R11, R7 ;  /* 0x00000007000b7202 */ /* 0x000fe40000000f00 */
[----:B------:R-:W-:-:S07]  /*7930*/  MOV R20, R12 ;  /* 0x0000000c00147202 */ /* 0x000fce0000000f00 */
[----:B------:R-:W-:Y:S05]  /*7940*/  WARPSYNC.COLLECTIVE R8, `(.L_x_170) ;  /* 0x0000000008087348 */ /* 0x000fea0003c00000 */
[----:B------:R0:W1:Y:S02]  /*7950*/  SHFL.DOWN P0, R12, R11, R10, R9 ;  /* 0x0800000a0b0c7389 */ /* 0x0000640000000009 */
[----:B01----:R-:W-:Y:S05]  /*7960*/  ENDCOLLECTIVE ;  /* 0x000000000000791b */ /* 0x003fea0003800000 */
.L_x_170:
[----:B------:R-:W-:Y:S01]  /*7970*/  FADD R20, R21, R20 ;  /* 0x0000001415147221 */ /* 0x000fe20000000000 */
[----:B------:R-:W-:Y:S01]  /*7980*/  HFMA2 R10, -RZ, RZ, 0, 5.9604644775390625e-08 ;  /* 0x00000001ff0a7431 */ /* 0x000fe200000001ff */
[----:B------:R-:W-:Y:S02]  /*7990*/  MOV R11, R18 ;  /* 0x00000012000b7202 */ /* 0x000fe40000000f00 */
[----:B------:R-:W-:-:S07]  /*79a0*/  MOV R0, R12 ;  /* 0x0000000c00007202 */ /* 0x000fce0000000f00 */
[----:B------:R-:W-:Y:S05]  /*79b0*/  WARPSYNC.COLLECTIVE R8, `(.L_x_171) ;  /* 0x0000000008087348 */ /* 0x000fea0003c00000 */
[----:B------:R0:W1:Y:S02]  /*79c0*/  SHFL.DOWN P0, R12, R11, R10, R9 ;  /* 0x0800000a0b0c7389 */ /* 0x0000640000000009 */
[----:B01----:R-:W-:Y:S05]  /*79d0*/  ENDCOLLECTIVE ;  /* 0x000000000000791b */ /* 0x003fea0003800000 */
.L_x_171:
[----:B------:R-:W-:Y:S01]  /*79e0*/  FADD R13, R7, R0 ;  /* 0x00000000070d7221 */ /* 0x000fe20000000000 */
[----:B------:R-:W-:Y:S02]  /*79f0*/  MOV R11, R20 ;  /* 0x00000014000b7202 */ /* 0x000fe40000000f00 */
[----:B------:R-:W-:-:S07]  /*7a00*/  MOV R15, R12 ;  /* 0x0000000c000f7202 */ /* 0x000fce0000000f00 */
[----:B------:R-:W-:Y:S05]  /*7a10*/  WARPSYNC.COLLECTIVE R8, `(.L_x_172) ;  /* 0x0000000008087348 */ /* 0x000fea0003c00000 */
[----:B------:R0:W1:Y:S02]  /*7a20*/  SHFL.DOWN P0, R12, R11, R10, R9 ;  /* 0x0800000a0b0c7389 */ /* 0x0000640000000009 */
[----:B01----:R-:W-:Y:S05]  /*7a30*/  ENDCOLLECTIVE ;  /* 0x000000000000791b */ /* 0x003fea0003800000 */
.L_x_172:
[----:B------:R-:W-:Y:S01]  /*7a40*/  FADD R0, R18, R15 ;  /* 0x0000000f12007221 */ /* 0x000fe20000000000 */
[----:B------:R-:W-:Y:S02]  /*7a50*/  MOV R11, R13 ;  /* 0x0000000d000b7202 */ /* 0x000fe40000000f00 */
[----:B------:R-:W-:-:S07]  /*7a60*/  MOV R23, R12 ;  /* 0x0000000c00177202 */ /* 0x000fce0000000f00 */
[----:B------:R-:W-:Y:S05]  /*7a70*/  WARPSYNC.COLLECTIVE R8, `(.L_x_173) ;  /* 0x0000000008087348 */ /* 0x000fea0003c00000 */
[----:B------:R0:W1:Y:S02]  /*7a80*/  SHFL.DOWN P0, R12, R11, R10, R9 ;  /* 0x0800000a0b0c7389 */ /* 0x0000640000000009 */
[----:B01----:R-:W-:Y:S05]  /*7a90*/  ENDCOLLECTIVE ;  /* 0x000000000000791b */ /* 0x003fea0003800000 */
.L_x_173:
[----:B------:R-:W-:Y:S01]  /*7aa0*/  FADD R2, R20, R23 ;  /* 0x0000001714027221 */ /* 0x000fe20000000000 */
[----:B------:R-:W-:Y:S06]  /*7ab0*/  BRA `(.L_x_174) ;  /* 0xffffffe400b87947 */ /* 0x000fec000383ffff */
        .weak           $__internal_1_$__cuda_sm3x_div_rn_noftz_f32_slowpath
        .type           $__internal_1_$__cuda_sm3x_div_rn_noftz_f32_slowpath,@function
        .size           $__internal_1_$__cuda_sm3x_div_rn_noftz_f32_slowpath,(.L_x_200 - $__internal_1_$__cuda_sm3x_div_rn_noftz_f32_slowpath)
$__internal_1_$__cuda_sm3x_div_rn_noftz_f32_slowpath:
[----:B------:R-:W-:Y:S01]  /*7ac0*/  SHF.R.U32.HI R11, RZ, 0x17, R8 ;  /* 0x00000017ff0b7819 */ /* 0x000fe20000011608 */
[----:B------:R-:W-:Y:S01]  /*7ad0*/  BSSY.RECONVERGENT B2, `(.L_x_175) ;  /* 0x0000062000027945 */ /* 0x000fe20003800200 */
[----:B------:R-:W-:Y:S02]  /*7ae0*/  SHF.R.U32.HI R9, RZ, 0x17, R7 ;  /* 0x00000017ff097819 */ /* 0x000fe40000011607 */
[----:B------:R-:W-:Y:S02]  /*7af0*/  LOP3.LUT R15, R11, 0xff, RZ, 0xc0, !PT ;  /* 0x000000ff0b0f7812 */ /* 0x000fe400078ec0ff */
[----:B------:R-:W-:Y:S02]  /*7b00*/  LOP3.LUT R13, R9, 0xff, RZ, 0xc0, !PT ;  /* 0x000000ff090d7812 */ /* 0x000fe400078ec0ff */
[----:B------:R-:W-:Y:S02]  /*7b10*/  IADD3 R12, PT, PT, R15, -0x1, RZ ;  /* 0xffffffff0f0c7810 */ /* 0x000fe40007ffe0ff */
[----:B------:R-:W-:-:S02]  /*7b20*/  IADD3 R11, PT, PT, R13, -0x1, RZ ;  /* 0xffffffff0d0b7810 */ /* 0x000fc40007ffe0ff */
[----:B------:R-:W-:-:S04]  /*7b30*/  ISETP.GT.U32.AND P0, PT, R12, 0xfd, PT ;  /* 0x000000fd0c00780c */ /* 0x000fc80003f04070 */
[----:B------:R-:W-:-:S13]  /*7b40*/  ISETP.GT.U32.OR P0, PT, R11, 0xfd, P0 ;  /* 0x000000fd0b00780c */ /* 0x000fda0000704470 */
[----:B------:R-:W-:Y:S01]  /*7b50*/  @!P0 MOV R9, RZ ;  /* 0x000000ff00098202 */ /* 0x000fe20000000f00 */
[----:B------:R-:W-:Y:S06]  /*7b60*/  @!P0 BRA `(.L_x_176) ;  /* 0x00000000005c8947 */ /* 0x000fec0003800000 */
[----:B------:R-:W-:Y:S02]  /*7b70*/  FSETP.GTU.FTZ.AND P0, PT, |R7|, +INF , PT ;  /* 0x7f8000000700780b */ /* 0x000fe40003f1c200 */
[----:B------:R-:W-:-:S04]  /*7b80*/  FSETP.GTU.FTZ.AND P1, PT, |R8|, +INF , PT ;  /* 0x7f8000000800780b */ /* 0x000fc80003f3c200 */
        /* <DEDUP_REMOVED lines=21> */
.L_x_176:
[----:B------:R-:W-:Y:S01]  /*7ce0*/  LEA R11, R15, 0xc0800000, 0x17 ;  /* 0xc08000000f0b7811 */ /* 0x000fe200078eb8ff */
[----:B------:R-:W-:Y:S03]  /*7cf0*/  BSSY.RECONVERGENT B3, `(.L_x_181) ;  /* 0x0000036000037945 */ /* 0x000fe60003800200 */
[----:B------:R-:W-:Y:S02]  /*7d00*/  IADD3 R11, PT, PT, -R11, R8, RZ ;  /* 0x000000080b0b7210 */ /* 0x000fe40007ffe1ff */
[----:B------:R-:W-:Y:S02]  /*7d10*/  IADD3 R8, PT, PT, R13, -0x7f, RZ ;  /* 0xffffff810d087810 */ /* 0x000fe40007ffe0ff */
[----:B------:R-:W0:Y:S01]  /*7d20*/  MUFU.RCP R12, R11 ;  /* 0x0000000b000c7308 */ /* 0x000e220000001000 */
[----:B------:R-:W-:Y:S02]  /*7d30*/  FADD.FTZ R14, -R11, -RZ ;  /* 0x800000ff0b0e7221 */ /* 0x000fe40000010100 */
[C---:B------:R-:W-:Y:S01]  /*7d40*/  IMAD R7, R8.reuse, -0x800000, R7 ;  /* 0xff80000008077824 */ /* 0x040fe200078e0207 */
[----:B------:R-:W-:-:S04]  /*7d50*/  IADD3 R8, PT, PT, R8, 0x7f, -R15 ;  /* 0x0000007f08087810 */ /* 0x000fc80007ffe80f */
[----:B------:R-:W-:Y:S01]  /*7d60*/  IADD3 R8, PT, PT, R8, R9, RZ ;  /* 0x0000000908087210 */ /* 0x000fe20007ffe0ff */
[----:B0-----:R-:W-:-:S04]  /*7d70*/  FFMA R13, R12, R14, 1 ;  /* 0x3f8000000c0d7423 */ /* 0x001fc8000000000e */
        /* <DEDUP_REMOVED lines=20> */
[----:B------:R-:W-:Y:S01]  /*7ec0*/  IADD3 R14, PT, PT, R11, 0x20, RZ ;  /* 0x000000200b0e7810 */ /* 0x000fe20007ffe0ff */
[-CC-:B------:R-:W-:Y:S01]  /*7ed0*/  FFMA.RM R8, R17, R13.reuse, R16.reuse ;  /* 0x0000000d11087223 */ /* 0x180fe20000004010 */
[----:B------:R-:W-:Y:S02]  /*7ee0*/  ISETP.NE.AND P0, PT, R11, RZ, PT ;  /* 0x000000ff0b00720c */ /* 0x000fe40003f05270 */
[----:B------:R-:W-:Y:S01]  /*7ef0*/  LOP3.LUT R9, R7, 0x7fffff, RZ, 0xc0, !PT ;  /* 0x007fffff07097812 */ /* 0x000fe200078ec0ff */
[----:B------:R-:W-:Y:S01]  /*7f00*/  FFMA.RP R7, R17, R13, R16 ;  /* 0x0000000d11077223 */ /* 0x000fe20000008010 */
[----:B------:R-:W-:Y:S02]  /*7f10*/  ISETP.NE.AND P1, PT, R11, RZ, PT ;  /* 0x000000ff0b00720c */ /* 0x000fe40003f25270 */
[----:B------:R-:W-:Y:S02]  /*7f20*/  LOP3.LUT R9, R9, 0x800000, RZ, 0xfc, !PT ;  /* 0x0080000009097812 */ /* 0x000fe400078efcff */
[----:B------:R-:W-:-:S02]  /*7f30*/  IADD3 R11, PT, PT, -R11, RZ, RZ ;  /* 0x000000ff0b0b7210 */ /* 0x000fc40007ffe1ff */
[----:B------:R-:W-:Y:S02]  /*7f40*/  SHF.L.U32 R14, R9, R14, RZ ;  /* 0x0000000e090e7219 */ /* 0x000fe400000006ff */
[----:B------:R-:W-:Y:S02]  /*7f50*/  FSETP.NEU.FTZ.AND P2, PT, R7, R8, PT ;  /* 0x000000080700720b */ /* 0x000fe40003f5d000 */
[----:B------:R-:W-:Y:S02]  /*7f60*/  SEL R8, R11, RZ, P0 ;  /* 0x000000ff0b087207 */ /* 0x000fe40000000000 */
[----:B------:R-:W-:Y:S02]  /*7f70*/  ISETP.NE.AND P1, PT, R14, RZ, P1 ;  /* 0x000000ff0e00720c */ /* 0x000fe40000f25270 */
[----:B------:R-:W-:Y:S02]  /*7f80*/  SHF.R.U32.HI R8, RZ, R8, R9 ;  /* 0x00000008ff087219 */ /* 0x000fe40000011609 */
[----:B------:R-:W-:-:S02]  /*7f90*/  PLOP3.LUT P1, PT, P2, P1, PT, 0xf8, 0x8f ;  /* 0x00000000008f781c */ /* 0x000fc40001723f70 */
[----:B------:R-:W-:Y:S02]  /*7fa0*/  SHF.R.U32.HI R14, RZ, 0x1, R8 ;  /* 0x00000001ff0e7819 */ /* 0x000fe40000011608 */
[----:B------:R-:W-:-:S04]  /*7fb0*/  SEL R7, RZ, 0x1, !P1 ;  /* 0x00000001ff077807 */ /* 0x000fc80004800000 */
[----:B------:R-:W-:-:S04]  /*7fc0*/  LOP3.LUT R7, R7, 0x1, R14, 0xf8, !PT ;  /* 0x0000000107077812 */ /* 0x000fc800078ef80e */
[----:B------:R-:W-:-:S04]  /*7fd0*/  LOP3.LUT R7, R7, R8, RZ, 0xc0, !PT ;  /* 0x0000000807077212 */ /* 0x000fc800078ec0ff */
[----:B------:R-:W-:-:S04]  /*7fe0*/  IADD3 R7, PT, PT, R14, R7, RZ ;  /* 0x000000070e077210 */ /* 0x000fc80007ffe0ff */
[----:B------:R-:W-:Y:S01]  /*7ff0*/  LOP3.LUT R12, R7, R12, RZ, 0xfc, !PT ;  /* 0x0000000c070c7212 */ /* 0x000fe200078efcff */
[----:B------:R-:W-:Y:S06]  /*8000*/  BRA `(.L_x_184) ;  /* 0x0000000000107947 */ /* 0x000fec0003800000 */
.L_x_183:
[----:B------:R-:W-:-:S04]  /*8010*/  LOP3.LUT R12, R12, 0x80000000, RZ, 0xc0, !PT ;  /* 0x800000000c0c7812 */ /* 0x000fc800078ec0ff */
[----:B------:R-:W-:Y:S01]  /*8020*/  LOP3.LUT R12, R12, 0x7f800000, RZ, 0xfc, !PT ;  /* 0x7f8000000c0c7812 */ /* 0x000fe200078efcff */
[----:B------:R-:W-:Y:S06]  /*8030*/  BRA `(.L_x_184) ;  /* 0x0000000000047947 */ /* 0x000fec0003800000 */
.L_x_182:
[----:B------:R-:W-:-:S07]  /*8040*/  LEA R12, R8, R12, 0x17 ;  /* 0x0000000c080c7211 */ /* 0x000fce00078eb8ff */
.L_x_184:
[----:B------:R-:W-:Y:S05]  /*8050*/  BSYNC.RECONVERGENT B3 ;  /* 0x0000000000037941 */ /* 0x000fea0003800200 */
.L_x_181:
[----:B------:R-:W-:Y:S05]  /*8060*/  BRA `(.L_x_185) ;  /* 0x0000000000207947 */ /* 0x000fea0003800000 */
.L_x_180:
[----:B------:R-:W-:-:S04]  /*8070*/  LOP3.LUT R7, R8, 0x80000000, R7, 0x48, !PT ;  /* 0x8000000008077812 */ /* 0x000fc800078e4807 */
[----:B------:R-:W-:Y:S01]  /*8080*/  LOP3.LUT R12, R7, 0x7f800000, RZ, 0xfc, !PT ;  /* 0x7f800000070c7812 */ /* 0x000fe200078efcff */
[----:B------:R-:W-:Y:S06]  /*8090*/  BRA `(.L_x_185) ;  /* 0x0000000000147947 */ /* 0x000fec0003800000 */
.L_x_179:
[----:B------:R-:W-:Y:S01]  /*80a0*/  LOP3.LUT R12, R8, 0x80000000, R7, 0x48, !PT ;  /* 0x80000000080c7812 */ /* 0x000fe200078e4807 */
[----:B------:R-:W-:Y:S06]  /*80b0*/  BRA `(.L_x_185) ;  /* 0x00000000000c7947 */ /* 0x000fec0003800000 */
.L_x_178:
[----:B------:R-:W0:Y:S01]  /*80c0*/  MUFU.RSQ R12, -QNAN ;  /* 0xffc00000000c7908 */ /* 0x000e220000001400 */
[----:B------:R-:W-:Y:S05]  /*80d0*/  BRA `(.L_x_185) ;  /* 0x0000000000047947 */ /* 0x000fea0003800000 */
.L_x_177:
[----:B------:R-:W-:-:S07]  /*80e0*/  FADD.FTZ R12, R7, R8 ;  /* 0x00000008070c7221 */ /* 0x000fce0000010000 */
.L_x_185:
[----:B------:R-:W-:Y:S05]  /*80f0*/  BSYNC.RECONVERGENT B2 ;  /* 0x0000000000027941 */ /* 0x000fea0003800200 */
.L_x_175:
[----:B------:R-:W-:-:S04]  /*8100*/  HFMA2 R11, -RZ, RZ, 0, 0 ;  /* 0x00000000ff0b7431 */ /* 0x000fc800000001ff */
[----:B0-----:R-:W-:Y:S05]  /*8110*/  RET.REL.NODEC R10 `(compute_multimodal_similarity_tf32_a100) ;  /* 0xffffff7c0ab87950 */ /* 0x001fea0003c3ffff */
.L_x_186:
        /* <DEDUP_REMOVED lines=14> */
.L_x_200:


//--------------------- .text.batch_similarity_tf32_wmma --------------------------
	.section	.text.batch_similarity_tf32_wmma,"ax",@progbits
	.align	128
        .global         batch_similarity_tf32_wmma
        .type           batch_similarity_tf32_wmma,@function
        .size           batch_similarity_tf32_wmma,(.L_x_204 - batch_similarity_tf32_wmma)
        .other          batch_similarity_tf32_wmma,@"STO_CUDA_ENTRY STV_DEFAULT"
batch_similarity_tf32_wmma:
.text.batch_similarity_tf32_wmma:
[----:B------:R-:W-:Y:S01]  /*0000*/  LDC R1, c[0x0][0x37c] ;  /* 0x0000df00ff017b82 */ /* 0x000fe20000000800 */
[----:B------:R-:W0:Y:S07]  /*0010*/  S2R R3, SR_TID.Y ;  /* 0x0000000000037919 */ /* 0x000e2e0000002200 */
[----:B------:R-:W0:Y:S08]  /*0020*/  S2UR UR4, SR_CTAID.Y ;  /* 0x00000000000479c3 */ /* 0x000e300000002600 */
[----:B------:R-:W0:Y:S08]  /*0030*/  LDC R0, c[0x0][0x364] ;  /* 0x0000d900ff007b82 */ /* 0x000e300000000800 */
[----:B------:R-:W1:Y:S08]  /*0040*/  S2UR UR5, SR_CTAID.X ;  /* 0x00000000000579c3 */ /* 0x000e700000002500 */
[----:B------:R-:W2:Y:S01]  /*0050*/  LDC.64 R4, c[0x0][0x398] ;  /* 0x0000e600ff047b82 */ /* 0x000ea20000000a00 */
[----:B0-----:R-:W-:-:S05]  /*0060*/  IMAD R0, R0, UR4, R3 ;  /* 0x0000000400007c24 */ /* 0x001fca000f8e0203 */
[----:B------:R-:W-:Y:S01]  /*0070*/  SHF.R.U32.HI R0, RZ, 0x1, R0 ;  /* 0x00000001ff007819 */ /* 0x000fe20000011600 */
[----:B-1----:R-:W-:-:S03]  /*0080*/  USHF.L.U32 UR5, UR5, 0x4, URZ ;  /* 0x0000000405057899 */ /* 0x002fc600080006ff */
[----:B------:R-:W-:-:S03]  /*0090*/  LOP3.LUT R17, R0, 0x7fffff0, RZ, 0xc0, !PT ;  /* 0x07fffff000117812 */ /* 0x000fc600078ec0ff */
[----:B--2---:R-:W-:-:S04]  /*00a0*/  ISETP.LE.AND P0, PT, R5, UR5, PT ;  /* 0x0000000505007c0c */ /* 0x004fc8000bf03270 */
[----:B------:R-:W-:-:S13]  /*00b0*/  ISETP.GE.OR P0, PT, R17, R4, P0 ;  /* 0x000000041100720c */ /* 0x000fda0000706670 */
[----:B------:R-:W-:Y:S05]  /*00c0*/  @P0 EXIT ;  /* 0x000000000000094d */ /* 0x000fea0003800000 */
[----:B------:R-:W0:Y:S01]  /*00d0*/  LDCU UR7, c[0x0][0x3a0] ;  /* 0x00007400ff0777ac */ /* 0x000e220008000800 */
[----:B------:R-:W-:Y:S02]  /*00e0*/  CS2R R10, SRZ ;  /* 0x00000000000a7805 */ /* 0x000fe4000001ff00 */
[----:B------:R-:W-:Y:S02]  /*00f0*/  CS2R R8, SRZ ;  /* 0x0000000000087805 */ /* 0x000fe4000001ff00 */
[----:B------:R-:W-:Y:S02]  /*0100*/  CS2R R14, SRZ ;  /* 0x00000000000e7805 */ /* 0x000fe4000001ff00 */
[----:B------:R-:W-:Y:S01]  /*0110*/  CS2R R12, SRZ ;  /* 0x00000000000c7805 */ /* 0x000fe2000001ff00 */
[----:B------:R-:W1:Y:S01]  /*0120*/  LDCU.64 UR10, c[0x0][0x358] ;  /* 0x00006b00ff0a77ac */ /* 0x000e620008000a00 */
[----:B0-----:R-:W-:-:S09]  /*0130*/  UISETP.GE.AND UP0, UPT, UR7, 0x1, UPT ;  /* 0x000000010700788c */ /* 0x001fd2000bf06270 */
[----:B-1----:R-:W-:Y:S05]  /*0140*/  BRA.U !UP0, `(.L_x_187) ;  /* 0x0000001108607547 */ /* 0x002fea000b800000 */
[----:B------:R-:W-:Y:S02]  /*0150*/  UISETP.GE.U32.AND UP0, UPT, UR7, 0x19, UPT ;  /* 0x000000190700788c */ /* 0x000fe4000bf06070 */
[----:B------:R-:W-:Y:S01]  /*0160*/  IMAD R21, R17, UR7, RZ ;  /* 0x0000000711157c24 */ /* 0x000fe2000f8e02ff */
[----:B------:R-:W-:Y:S01]  /*0170*/  MOV R11, RZ ;  /* 0x000000ff000b7202 */ /* 0x000fe20000000f00 */
[----:B------:R-:W-:Y:S01]  /*0180*/  UIMAD UR6, UR5, UR7, URZ ;  /* 0x00000007050672a4 */ /* 0x000fe2000f8e02ff */
[----:B------:R-:W-:-:S04]  /*0190*/  UMOV UR4, URZ ;  /* 0x000000ff00047c82 */ /* 0x000fc80008000000 */
[----:B------:R-:W-:Y:S07]  /*01a0*/  BRA.U !UP0, `(.L_x_188) ;  /* 0x0000000d08547547 */ /* 0x000fee000b800000 */
[----:B------:R-:W-:Y:S01]  /*01b0*/  UIADD3 UR4, UPT, UPT, UR7, 0x7, URZ ;  /* 0x0000000707047890 */ /* 0x000fe2000fffe0ff */
[----:B------:R-:W-:Y:S02]  /*01c0*/  MOV R20, 0x10 ;  /* 0x0000001000147802 */ /* 0x000fe40000000f00 */
[----:B------:R-:W-:Y:S02]  /*01d0*/  CS2R R10, SRZ ;  /* 0x00000000000a7805 */ /* 0x000fe4000001ff00 */
[----:B------:R-:W-:Y:S01]  /*01e0*/  MOV R19, R21 ;  /* 0x0000001500137202 */ /* 0x000fe20000000f00 */
[----:B------:R-:W-:Y:S01]  /*01f0*/  USHF.R.U32.HI UR4, URZ, 0x3, UR4 ;  /* 0x00000003ff047899 */ /* 0x000fe20008011604 */
[----:B------:R-:W-:Y:S02]  /*0200*/  MOV R18, UR6 ;  /* 0x0000000600127c02 */ /* 0x000fe40008000f00 */
[----:B------:R-:W-:Y:S02]  /*0210*/  CS2R R8, SRZ ;  /* 0x0000000000087805 */ /* 0x000fe4000001ff00 */
[----:B------:R-:W-:Y:S01]  /*0220*/  CS2R R14, SRZ ;  /* 0x00000000000e7805 */ /* 0x000fe2000001ff00 */
[----:B------:R-:W-:Y:S01]  /*0230*/  ULOP3.LUT UR4, UR4, 0xffffffc, URZ, 0xc0, !UPT ;  /* 0x0ffffffc04047892 */ /* 0x000fe2000f8ec0ff */
[----:B------:R-:W-:Y:S01]  /*0240*/  CS2R R12, SRZ ;  /* 0x00000000000c7805 */ /* 0x000fe2000001ff00 */
[----:B------:R-:W0:Y:S01]  /*0250*/  LDCU UR7, c[0x0][0x3a0] ;  /* 0x00007400ff0777ac */ /* 0x000e220008000800 */
[----:B------:R-:W1:Y:S01]  /*0260*/  LDCU.64 UR12, c[0x0][0x380] ;  /* 0x00007000ff0c77ac */ /* 0x000e620008000a00 */
[----:B------:R-:W-:-:S12]  /*0270*/  UIADD3 UR8, UPT, UPT, -UR4, URZ, URZ ;  /* 0x000000ff04087290 */ /* 0x000fd8000fffe1ff */
.L_x_195:
[----:B01----:R-:W-:-:S04]  /*0280*/  IADD3 R26, PT, PT, R20, -0x10, RZ ;  /* 0xfffffff0141a7810 */ /* 0x003fc80007ffe0ff */
[----:B0-----:R-:W-:-:S13]  /*0290*/  ISETP.GE.AND P0, PT, R26, UR7, PT ;  /* 0x000000071a007c0c */ /* 0x001fda000bf06270 */
[----:B------:R-:W0:Y:S01]  /*02a0*/  @!P0 S2R R36, SR_LANEID ;  /* 0x0000000000248919 */ /* 0x000e220000000000 */
[----:B------:R-:W2:Y:S01]  /*02b0*/  @!P0 LDC.64 R22, c[0x0][0x388] ;  /* 0x0000e200ff168b82 */ /* 0x000ea20000000a00 */
[----:B------:R-:W3:Y:S07]  /*02c0*/  @!P0 S2R R34, SR_LANEID ;  /* 0x0000000000228919 */ /* 0x000eee0000000000 */
[----:B------:R-:W4:Y:S01]  /*02d0*/  @!P0 LDC.64 R28, c[0x0][0x380] ;  /* 0x0000e000ff1c8b82 */ /* 0x000f220000000a00 */
[----:B--2---:R-:W-:Y:S01]  /*02e0*/  @!P0 IMAD.WIDE.U32 R22, R18, 0x4, R22 ;  /* 0x0000000412168825 */ /* 0x004fe200078e0016 */
[----:B0-----:R-:W-:-:S03]  /*02f0*/  @!P0 SHF.R.U32.HI R37, RZ, 0x2, R36 ;  /* 0x00000002ff258819 */ /* 0x001fc60000011624 */
[----:B----4-:R-:W-:Y:S01]  /*0300*/  @!P0 IMAD.WIDE.U32 R28, R19, 0x4, R28 ;  /* 0x00000004131c8825 */ /* 0x010fe200078e001c */
[----:B------:R-:W-:Y:S02]  /*0310*/  @!P0 LOP3.LUT R36, R36, 0x3, RZ, 0xc0, !PT ;  /* 0x0000000324248812 */ /* 0x000fe400078ec0ff */
[----:B---3--:R-:W-:Y:S02]  /*0320*/  @!P0 SHF.R.U32.HI R27, RZ, 0x2, R34 ;  /* 0x00000002ff1b8819 */ /* 0x008fe40000011622 */
[----:B------:R-:W-:Y:S01]  /*0330*/  @!P0 LOP3.LUT R34, R34, 0x3, RZ, 0xc0, !PT ;  /* 0x0000000322228812 */ /* 0x000fe200078ec0ff */
[----:B------:R-:W-:Y:S01]  /*0340*/  @!P0 IMAD R31, R37, UR7, R36 ;  /* 0x00000007251f8c24 */ /* 0x000fe2000f8e0224 */
[----:B------:R-:W-:-:S03]  /*0350*/  @!P0 IADD3 R35, PT, PT, R27, 0x8, RZ ;  /* 0x000000081b238810 */ /* 0x000fc60007ffe0ff */
[----:B------:R-:W-:-:S04]  /*0360*/  @!P0 IMAD.WIDE R30, R31, 0x4, R22 ;  /* 0x000000041f1e8825 */ /* 0x000fc800078e0216 */
[----:B------:R-:W-:Y:S01]  /*0370*/  @!P0 IMAD R25, R27, UR7, R34 ;  /* 0x000000071b198c24 */ /* 0x000fe2000f8e0222 */
[----:B------:R0:W2:Y:S03]  /*0380*/  @!P0 LD.E R0, desc[UR10][R30.64] ;  /* 0x0000000a1e008980 */ /* 0x0000a6000c101900 */
[----:B------:R-:W-:-:S04]  /*0390*/  @!P0 IMAD.WIDE R24, R25, 0x4, R28 ;  /* 0x0000000419188825 */ /* 0x000fc800078e021c */
[----:B------:R-:W-:Y:S01]  /*03a0*/  @!P0 IMAD R33, R35, UR7, R34 ;  /* 0x0000000723218c24 */ /* 0x000fe2000f8e0222 */
[----:B------:R3:W2:Y:S01]  /*03b0*/  @!P0 LD.E R4, desc[UR10][R24.64] ;  /* 0x0000000a18048980 */ /* 0x0006a2000c101900 */
[----:B0-----:R-:W-:Y:S02]  /*03c0*/  @!P0 IADD3 R31, PT, PT, R37, 0x8, RZ ;  /* 0x00000008251f8810 */ /* 0x001fe40007ffe0ff */
[----:B------:R-:W-:-:S05]  /*03d0*/  @!P0 IMAD.WIDE R32, R33, 0x4, R28 ;  /* 0x0000000421208825 */ /* 0x000fca00078e021c */
[----:B------:R0:W2:Y:S01]  /*03e0*/  @!P0 LD.E R5, desc[UR10][R32.64] ;  /* 0x0000000a20058980 */ /* 0x0000a2000c101900 */
[----:B---3--:R-:W-:-:S04]  /*03f0*/  @!P0 IMAD R25, R31, UR7, R36 ;  /* 0x000000071f198c24 */ /* 0x008fc8000f8e0224 */
[----:B------:R-:W-:-:S05]  /*0400*/  @!P0 IMAD.WIDE R24, R25, 0x4, R22 ;  /* 0x0000000419188825 */ /* 0x000fca00078e0216 */
[----:B------:R3:W4:Y:S01]  /*0410*/  @!P0 LD.E R16, desc[UR10][R24.64] ;  /* 0x0000000a18108980 */ /* 0x000722000c101900 */
[----:B------:R-:W-:Y:S01]  /*0420*/  @!P0 VIADD R34, R34, 0x4 ;  /* 0x0000000422228836 */ /* 0x000fe20000000000 */
[----:B------:R-:W-:-:S03]  /*0430*/  @!P0 IADD3 R36, PT, PT, R36, 0x4, RZ ;  /* 0x0000000424248810 */ /* 0x000fc60007ffe0ff */
[--C-:B0-----:R-:W-:Y:S02]  /*0440*/  @!P0 IMAD R33, R27, UR7, R34.reuse ;  /* 0x000000071b218c24 */ /* 0x101fe4000f8e0222 */
[----:B------:R-:W-:Y:S02]  /*0450*/  @!P0 IMAD R35, R35, UR7, R34 ;  /* 0x0000000723238c24 */ /* 0x000fe4000f8e0222 */
[--C-:B------:R-:W-:Y:S02]  /*0460*/  @!P0 IMAD R37, R37, UR7, R36.reuse ;  /* 0x0000000725258c24 */ /* 0x100fe4000f8e0224 */
[----:B------:R-:W-:Y:S02]  /*0470*/  @!P0 IMAD R31, R31, UR7, R36 ;  /* 0x000000071f1f8c24 */ /* 0x000fe4000f8e0224 */
[----:B------:R-:W-:-:S04]  /*0480*/  @!P0 IMAD.WIDE R32, R33, 0x4, R28 ;  /* 0x0000000421208825 */ /* 0x000fc800078e021c */
[----:B------:R-:W-:Y:S01]  /*0490*/  @!P0 IMAD.WIDE R34, R35, 0x4, R28 ;  /* 0x0000000423228825 */ /* 0x000fe200078e021c */
[----:B------:R-:W5:Y:S03]  /*04a0*/  @!P0 LD.E R6, desc[UR10][R32.64] ;  /* 0x0000000a20068980 */ /* 0x000f66000c101900 */
[--C-:B------:R-:W-:Y:S01]  /*04b0*/  @!P0 IMAD.WIDE R28, R37, 0x4, R22.reuse ;  /* 0x00000004251c8825 */ /* 0x100fe200078e0216 */
[----:B------:R-:W5:Y:S03]  /*04c0*/  @!P0 LD.E R7, desc[UR10][R34.64] ;  /* 0x0000000a22078980 */ /* 0x000f66000c101900 */
[----:B---3--:R-:W-:Y:S01]  /*04d0*/  @!P0 IMAD.WIDE R24, R31, 0x4, R22 ;  /* 0x000000041f188825 */ /* 0x008fe200078e0216 */
[----:B------:R-:W5:Y:S04]  /*04e0*/  @!P0 LD.E R2, desc[UR10][R28.64] ;  /* 0x0000000a1c028980 */ /* 0x000f68000c101900 */
[----:B------:R-:W3:Y:S01]  /*04f0*/  @!P0 LD.E R3, desc[UR10][R24.64] ;  /* 0x0000000a18038980 */ /* 0x000ee2000c101900 */
[----:B------:R-:W-:-:S04]  /*0500*/  IADD3 R22, PT, PT, R20, -0x8, RZ ;  /* 0xfffffff814167810 */ /* 0x000fc80007ffe0ff */
[----:B------:R-:W-:Y:S02]  /*0510*/  ISETP.GE.AND P0, PT, R22, UR7, PT ;  /* 0x0000000716007c0c */ /* 0x000fe4000bf06270 */
[----:B------:R-:W-:-:S04]  /*0520*/  IADD3 R27, P1, PT, R21, R26, RZ ;  /* 0x0000001a151b7210 */ /* 0x000fc80007f3e0ff */
[----:B------:R-:W-:Y:S02]  /*0530*/  IADD3.X R22, PT, PT, RZ, RZ, RZ, P1, !PT ;  /* 0x000000ffff167210 */ /* 0x000fe40000ffe4ff */
[----:B-1----:R-:W-:-:S04]  /*0540*/  LEA R23, P1, R27, UR12, 0x2 ;  /* 0x0000000c1b177c11 */ /* 0x002fc8000f8210ff */
[----:B------:R-:W-:Y:S01]  /*0550*/  LEA.HI.X R22, R27, UR13, R22, 0x2, P1 ;  /* 0x0000000d1b167c11 */ /* 0x000fe200088f1416 */
[C---:B--2---:R-:W-:Y:S08]  /*0560*/  HMMA.1684.F32.TF32 R12, R4.reuse, R0, R12 ;  /* 0x00000000040c723c */ /* 0x044ff0000008500c */
[----:B----4-:R-:W-:-:S12]  /*0570*/  HMMA.1684.F32.TF32 R8, R4, R16, R8 ;  /* 0x000000100408723c */ /* 0x010fd80000085008 */
[C---:B-----5:R-:W-:Y:S08]  /*0580*/  HMMA.1684.F32.TF32 R12, R6.reuse, R2, R12 ;  /* 0x00000002060c723c */ /* 0x060ff0000008500c */
[----:B---3--:R-:W-:Y:S01]  /*0590*/  HMMA.1684.F32.TF32 R8, R6, R3, R8 ;  /* 0x000000030608723c */ /* 0x008fe20000085008 */
[----:B------:R-:W-:-:S04]  /*05a0*/  NOP ;  /* 0x0000000000007918 */ /* 0x000fc80000000000 */
[----:B------:R-:W-:-:S15]  /*05b0*/  @P0 BRA `(.L_x_189) ;  /* 0x00000000004c0947 */ /* 0x000fde0003800000 */
[----:B------:R-:W0:Y:S01]  /*05c0*/  S2R R4, SR_LANEID ;  /* 0x0000000000047919 */ /* 0x000e220000000000 */
[----:B------:R-:W-:-:S04]  /*05d0*/  IADD3 R24, P1, PT, R23, 0x20, RZ ;  /* 0x0000002017187810 */ /* 0x000fc80007f3e0ff */
[----:B------:R-:W-:Y:S02]  /*05e0*/  IADD3.X R25, PT, PT, RZ, R22, RZ, P1, !PT ;  /* 0x00000016ff197210 */ /* 0x000fe40000ffe4ff */
[----:B0-----:R-:W-:Y:S02]  /*05f0*/  SHF.R.U32.HI R5, RZ, 0x2, R4 ;  /* 0x00000002ff057819 */ /* 0x001fe40000011604 */
[----:B------:R-:W-:Y:S02]  /*0600*/  LOP3.LUT R4, R4, 0x3, RZ, 0xc0, !PT ;  /* 0x0000000304047812 */ /* 0x000fe400078ec0ff */
[C---:B------:R-:W-:Y:S02]  /*0610*/  IADD3 R7, PT, PT, R5.reuse, 0x8, RZ ;  /* 0x0000000805077810 */ /* 0x040fe40007ffe0ff */
[----:B------:R-:W-:Y:S01]  /*0620*/  IADD3 R6, PT, PT, R4, 0x4, RZ ;  /* 0x0000000404067810 */ /* 0x000fe20007ffe0ff */
[--C-:B------:R-:W-:Y:S02]  /*0630*/  IMAD R33, R5, UR7, R4.reuse ;  /* 0x0000000705217c24 */ /* 0x100fe4000f8e0204 */
[----:B------:R-:W-:-:S02]  /*0640*/  IMAD R31, R7, UR7, R4 ;  /* 0x00000007071f7c24 */ /* 0x000fc4000f8e0204 */
[--C-:B------:R-:W-:Y:S02]  /*0650*/  IMAD R29, R5, UR7, R6.reuse ;  /* 0x00000007051d7c24 */ /* 0x100fe4000f8e0206 */
[----:B------:R-:W-:Y:S02]  /*0660*/  IMAD R7, R7, UR7, R6 ;  /* 0x0000000707077c24 */ /* 0x000fe4000f8e0206 */
[----:B------:R-:W-:-:S04]  /*0670*/  IMAD.WIDE R32, R33, 0x4, R24 ;  /* 0x0000000421207825 */ /* 0x000fc800078e0218 */
[--C-:B------:R-:W-:Y:S01]  /*0680*/  IMAD.WIDE R30, R31, 0x4, R24.reuse ;  /* 0x000000041f1e7825 */ /* 0x100fe200078e0218 */
[----:B------:R0:W5:Y:S03]  /*0690*/  LD.E R4, desc[UR10][R32.64] ;  /* 0x0000000a20047980 */ /* 0x000166000c101900 */
[--C-:B------:R-:W-:Y:S01]  /*06a0*/  IMAD.WIDE R28, R29, 0x4, R24.reuse ;  /* 0x000000041d1c7825 */ /* 0x100fe200078e0218 */
[----:B------:R0:W5:Y:S03]  /*06b0*/  LD.E R5, desc[UR10][R30.64] ;  /* 0x0000000a1e057980 */ /* 0x000166000c101900 */
[----:B------:R-:W-:Y:S01]  /*06c0*/  IMAD.WIDE R24, R7, 0x4, R24 ;  /* 0x0000000407187825 */ /* 0x000fe200078e0218 */
[----:B------:R0:W5:Y:S04]  /*06d0*/  LD.E R6, desc[UR10][R28.64] ;  /* 0x0000000a1c067980 */ /* 0x000168000c101900 */
[----:B------:R0:W5:Y:S02]  /*06e0*/  LD.E R7, desc[UR10][R24.64] ;  /* 0x0000000a18077980 */ /* 0x000164000c101900 */
.L_x_189:
[----:B0-----:R-:W0:Y:S01]  /*06f0*/  LDC.64 R24, c[0x0][0x388] ;  /* 0x0000e200ff187b82 */ /* 0x001e220000000a00 */
[----:B------:R-:W-:-:S05]  /*0700*/  IADD3 R26, P1, PT, R26, UR6, RZ ;  /* 0x000000061a1a7c10 */ /* 0x000fca000ff3e0ff */
[----:B------:R-:W-:Y:S01]  /*0710*/  IMAD.X R27, RZ, RZ, RZ, P1 ;  /* 0x000000ffff1b7224 */ /* 0x000fe200008e06ff */
[----:B0-----:R-:W-:-:S04]  /*0720*/  LEA R24, P1, R26, R24, 0x2 ;  /* 0x000000181a187211 */ /* 0x001fc800078210ff */
[----:B------:R-:W-:Y:S01]  /*0730*/  LEA.HI.X R25, R26, R25, R27, 0x2, P1 ;  /* 0x000000191a197211 */ /* 0x000fe200008f141b */
[----:B------:R-:W-:Y:S08]  /*0740*/  @P0 BRA `(.L_x_190) ;  /* 0x00000000004c0947 */ /* 0x000ff00003800000 */
[----:B------:R-:W0:Y:S01]  /*0750*/  S2R R0, SR_LANEID ;  /* 0x0000000000007919 */ /* 0x000e220000000000 */
[----:B------:R-:W-:-:S04]  /*0760*/  IADD3 R26, P0, PT, R24, 0x20, RZ ;  /* 0x00000020181a7810 */ /* 0x000fc80007f1e0ff */
[----:B------:R-:W-:Y:S02]  /*0770*/  IADD3.X R27, PT, PT, RZ, R25, RZ, P0, !PT ;  /* 0x00000019ff1b7210 */ /* 0x000fe400007fe4ff */
[----:B0-----:R-:W-:Y:S02]  /*0780*/  LOP3.LUT R3, R0, 0x3, RZ, 0xc0, !PT ;  /* 0x0000000300037812 */ /* 0x001fe400078ec0ff */
[----:B------:R-:W-:Y:S02]  /*0790*/  SHF.R.U32.HI R0, RZ, 0x2, R0 ;  /* 0x00000002ff007819 */ /* 0x000fe40000011600 */
[----:B------:R-:W-:Y:S02]  /*07a0*/  IADD3 R29, PT, PT, R3, 0x4, RZ ;  /* 0x00000004031d7810 */ /* 0x000fe40007ffe0ff */
[C---:B------:R-:W-:Y:S01]  /*07b0*/  IADD3 R2, PT, PT, R0.reuse, 0x8, RZ ;  /* 0x0000000800027810 */ /* 0x040fe20007ffe0ff */
[C---:B------:R-:W-:Y:S02]  /*07c0*/  IMAD R33, R0.reuse, UR7, R3 ;  /* 0x0000000700217c24 */ /* 0x040fe4000f8e0203 */
[----:B------:R-:W-:-:S02]  /*07d0*/  IMAD R31, R0, UR7, R29 ;  /* 0x00000007001f7c24 */ /* 0x000fc4000f8e021d */
[C---:B------:R-:W-:Y:S02]  /*07e0*/  IMAD R3, R2.reuse, UR7, R3 ;  /* 0x0000000702037c24 */ /* 0x040fe4000f8e0203 */
        /* <DEDUP_REMOVED lines=9> */
.L_x_190:
[----:B-----5:R-:W-:Y:S01]  /*0880*/  HMMA.1684.F32.TF32 R12, R4, R0, R12 ;  /* 0x00000000040c723c */ /* 0x020fe2000008500c */
[----:B------:R-:W-:-:S07]  /*0890*/  ISETP.GE.AND P1, PT, R20, UR7, PT ;  /* 0x0000000714007c0c */ /* 0x000fce000bf26270 */
[----:B------:R-:W-:-:S12]  /*08a0*/  HMMA.1684.F32.TF32 R8, R4, R16, R8 ;  /* 0x000000100408723c */ /* 0x000fd80000085008 */
[C---:B------:R-:W-:Y:S08]  /*08b0*/  HMMA.1684.F32.TF32 R12, R6.reuse, R2, R12 ;  /* 0x00000002060c723c */ /* 0x040ff0000008500c */
[----:B------:R-:W-:Y:S01]  /*08c0*/  HMMA.1684.F32.TF32 R8, R6, R3, R8 ;  /* 0x000000030608723c */ /* 0x000fe20000085008 */
[----:B------:R-:W-:-:S04]  /*08d0*/  NOP ;  /* 0x0000000000007918 */ /* 0x000fc80000000000 */
[----:B------:R-:W-:-:S15]  /*08e0*/  @P1 BRA `(.L_x_191) ;  /* 0x00000000004c1947 */ /* 0x000fde0003800000 */
[----:B------:R-:W1:Y:S01]  /*08f0*/  S2R R4, SR_LANEID ;  /* 0x0000000000047919 */ /* 0x000e620000000000 */
[----:B0-----:R-:W-:-:S04]  /*0900*/  IADD3 R26, P0, PT, R23, 0x40, RZ ;  /* 0x00000040171a7810 */ /* 0x001fc80007f1e0ff */
[----:B------:R-:W-:Y:S02]  /*0910*/  IADD3.X R27, PT, PT, RZ, R22, RZ, P0, !PT ;  /* 0x00000016ff1b7210 */ /* 0x000fe400007fe4ff */
[----:B-1----:R-:W-:Y:S02]  /*0920*/  SHF.R.U32.HI R5, RZ, 0x2, R4 ;  /* 0x00000002ff057819 */ /* 0x002fe40000011604 */
        /* <DEDUP_REMOVED lines=15> */
.L_x_191:
[----:B------:R-:W-:Y:S05]  /*0a20*/  @P1 BRA `(.L_x_192) ;  /* 0x00000000004c1947 */ /* 0x000fea0003800000 */
[----:B------:R-:W2:Y:S01]  /*0a30*/  S2R R0, SR_LANEID ;  /* 0x0000000000007919 */ /* 0x000ea20000000000 */
[----:B01----:R-:W-:-:S04]  /*0a40*/  IADD3 R26, P0, PT, R24, 0x40, RZ ;  /* 0x00000040181a7810 */ /* 0x003fc80007f1e0ff */
[----:B------:R-:W-:Y:S02]  /*0a50*/  IADD3.X R27, PT, PT, RZ, R25, RZ, P0, !PT ;  /* 0x00000019ff1b7210 */ /* 0x000fe400007fe4ff */
[----:B--2---:R-:W-:Y:S02]  /*0a60*/  LOP3.LUT R3, R0, 0x3, RZ, 0xc0, !PT ;  /* 0x0000000300037812 */ /* 0x004fe400078ec0ff */
[----:B------:R-:W-:-:S03]  /*0a70*/  SHF.R.U32.HI R0, RZ, 0x2, R0 ;  /* 0x00000002ff007819 */ /* 0x000fc60000011600 */
[----:B------:R-:W-:Y:S01]  /*0a80*/  VIADD R29, R3, 0x4 ;  /* 0x00000004031d7836 */ /* 0x000fe20000000000 */
[C---:B------:R-:W-:Y:S01]  /*0a90*/  IADD3 R2, PT, PT, R0.reuse, 0x8, RZ ;  /* 0x0000000800027810 */ /* 0x040fe20007ffe0ff */
[C---:B------:R-:W-:Y:S02]  /*0aa0*/  IMAD R33, R0.reuse, UR7, R3 ;  /* 0x0000000700217c24 */ /* 0x040fe4000f8e0203 */
[----:B------:R-:W-:Y:S02]  /*0ab0*/  IMAD R31, R0, UR7, R29 ;  /* 0x00000007001f7c24 */ /* 0x000fe4000f8e021d */
        /* <DEDUP_REMOVED lines=10> */
.L_x_192:
[----:B-----5:R-:W-:Y:S01]  /*0b60*/  HMMA.1684.F32.TF32 R12, R4, R0, R12 ;  /* 0x00000000040c723c */ /* 0x020fe2000008500c */
[----:B012---:R-:W-:-:S04]  /*0b70*/  IADD3 R26, PT, PT, R20, 0x8, RZ ;  /* 0x00000008141a7810 */ /* 0x007fc80007ffe0ff */
[----:B------:R-:W-:-:S03]  /*0b80*/  ISETP.GE.AND P1, PT, R26, UR7, PT ;  /* 0x000000071a007c0c */ /* 0x000fc6000bf26270 */
[----:B------:R-:W-:-:S12]  /*0b90*/  HMMA.1684.F32.TF32 R8, R4, R16, R8 ;  /* 0x000000100408723c */ /* 0x000fd80000085008 */
[C---:B------:R-:W-:Y:S08]  /*0ba0*/  HMMA.1684.F32.TF32 R12, R6.reuse, R2, R12 ;  /* 0x00000002060c723c */ /* 0x040ff0000008500c */
[----:B------:R-:W-:Y:S01]  /*0bb0*/  HMMA.1684.F32.TF32 R8, R6, R3, R8 ;  /* 0x000000030608723c */ /* 0x000fe20000085008 */
[----:B------:R-:W-:-:S04]  /*0bc0*/  NOP ;  /* 0x0000000000007918 */ /* 0x000fc80000000000 */
[----:B------:R-:W-:-:S15]  /*0bd0*/  @P1 BRA `(.L_x_193) ;  /* 0x00000000004c1947 */ /* 0x000fde0003800000 */
[----:B------:R-:W0:Y:S02]  /*0be0*/  S2R R4, SR_LANEID ;  /* 0x0000000000047919 */ /* 0x000e240000000000 */
[----:B0-----:R-:W-:Y:S02]  /*0bf0*/  LOP3.LUT R7, R4, 0x3, RZ, 0xc0, !PT ;  /* 0x0000000304077812 */ /* 0x001fe400078ec0ff */
[----:B------:R-:W-:Y:S02]  /*0c00*/  SHF.R.U32.HI R6, RZ, 0x2, R4 ;  /* 0x00000002ff067819 */ /* 0x000fe40000011604 */
[----:B------:R-:W-:Y:S02]  /*0c10*/  IADD3 R4, P0, PT, R23, 0x60, RZ ;  /* 0x0000006017047810 */ /* 0x000fe40007f1e0ff */
[----:B------:R-:W-:Y:S01]  /*0c20*/  IADD3 R23, PT, PT, R7, 0x4, RZ ;  /* 0x0000000407177810 */ /* 0x000fe20007ffe0ff */
[C---:B------:R-:W-:Y:S01]  /*0c30*/  IMAD R31, R6.reuse, UR7, R7 ;  /* 0x00000007061f7c24 */ /* 0x040fe2000f8e0207 */
[----:B------:R-:W-:-:S02]  /*0c40*/  IADD3 R26, PT, PT, R6, 0x8, RZ ;  /* 0x00000008061a7810 */ /* 0x000fc40007ffe0ff */
[----:B------:R-:W-:Y:S01]  /*0c50*/  IADD3.X R5, PT, PT, RZ, R22, RZ, P0, !PT ;  /* 0x00000016ff057210 */ /* 0x000fe200007fe4ff */
[----:B------:R-:W-:Y:S02]  /*0c60*/  IMAD R27, R6, UR7, R23 ;  /* 0x00000007061b7c24 */ /* 0x000fe4000f8e0217 */
[C---:B------:R-:W-:Y:S02]  /*0c70*/  IMAD R29, R26.reuse, UR7, R7 ;  /* 0x000000071a1d7c24 */ /* 0x040fe4000f8e0207 */
[----:B------:R-:W-:Y:S02]  /*0c80*/  IMAD R23, R26, UR7, R23 ;  /* 0x000000071a177c24 */ /* 0x000fe4000f8e0217 */
[----:B------:R-:W-:-:S04]  /*0c90*/  IMAD.WIDE R30, R31, 0x4, R4 ;  /* 0x000000041f1e7825 */ /* 0x000fc800078e0204 */
[----:B------:R-:W-:-:S04]  /*0ca0*/  IMAD.WIDE R28, R29, 0x4, R4 ;  /* 0x000000041d1c7825 */ /* 0x000fc800078e0204 */
[----:B------:R-:W-:-:S04]  /*0cb0*/  IMAD.WIDE R26, R27, 0x4, R4 ;  /* 0x000000041b1a7825 */ /* 0x000fc800078e0204 */
[----:B------:R-:W-:Y:S01]  /*0cc0*/  IMAD.WIDE R22, R23, 0x4, R4 ;  /* 0x0000000417167825 */ /* 0x000fe200078e0204 */
[----:B------:R0:W5:Y:S04]  /*0cd0*/  LD.E R6, desc[UR10][R26.64] ;  /* 0x0000000a1a067980 */ /* 0x000168000c101900 */
[----:B------:R0:W5:Y:S04]  /*0ce0*/  LD.E R4, desc[UR10][R30.64] ;  /* 0x0000000a1e047980 */ /* 0x000168000c101900 */
[----:B------:R0:W5:Y:S04]  /*0cf0*/  LD.E R5, desc[UR10][R28.64] ;  /* 0x0000000a1c057980 */ /* 0x000168000c101900 */
[----:B------:R0:W5:Y:S02]  /*0d00*/  LD.E R7, desc[UR10][R22.64] ;  /* 0x0000000a16077980 */ /* 0x000164000c101900 */
.L_x_193:
[----:B------:R-:W-:Y:S05]  /*0d10*/  @P1 BRA `(.L_x_194) ;  /* 0x00000000004c1947 */ /* 0x000fea0003800000 */
[----:B------:R-:W1:Y:S01]  /*0d20*/  S2R R0, SR_LANEID ;  /* 0x0000000000007919 */ /* 0x000e620000000000 */
[----:B------:R-:W-:-:S04]  /*0d30*/  IADD3 R24, P0, PT, R24, 0x60, RZ ;  /* 0x0000006018187810 */ /* 0x000fc80007f1e0ff */
[----:B------:R-:W-:Y:S02]  /*0d40*/  IADD3.X R25, PT, PT, RZ, R25, RZ, P0, !PT ;  /* 0x00000019ff197210 */ /* 0x000fe400007fe4ff */
[----:B-1----:R-:W-:Y:S02]  /*0d50*/  LOP3.LUT R3, R0, 0x3, RZ, 0xc0, !PT ;  /* 0x0000000300037812 */ /* 0x002fe400078ec0ff */
[----:B------:R-:W-:-:S03]  /*0d60*/  SHF.R.U32.HI R0, RZ, 0x2, R0 ;  /* 0x00000002ff007819 */ /* 0x000fc60000011600 */
[----:B0-----:R-:W-:Y:S01]  /*0d70*/  VIADD R27, R3, 0x4 ;  /* 0x00000004031b7836 */ /* 0x001fe20000000000 */
        /* <DEDUP_REMOVED lines=13> */
.L_x_194:
[C---:B-----5:R-:W-:Y:S01]  /*0e50*/  HMMA.1684.F32.TF32 R12, R4.reuse, R0, R12 ;  /* 0x00000000040c723c */ /* 0x060fe2000008500c */
[----:B------:R-:W-:Y:S01]  /*0e60*/  UIADD3 UR8, UPT, UPT, UR8, 0x4, URZ ;  /* 0x0000000408087890 */ /* 0x000fe2000fffe0ff */
[----:B------:R-:W-:Y:S02]  /*0e70*/  IADD3 R20, PT, PT, R20, 0x20, RZ ;  /* 0x0000002014147810 */ /* 0x000fe40007ffe0ff */
[----:B------:R-:W-:Y:S01]  /*0e80*/  IADD3 R18, PT, PT, R18, 0x20, RZ ;  /* 0x0000002012127810 */ /* 0x000fe20007ffe0ff */
[----:B------:R-:W-:Y:S01]  /*0e90*/  UISETP.NE.AND UP0, UPT, UR8, URZ, UPT ;  /* 0x000000ff0800728c */ /* 0x000fe2000bf05270 */
[----:B------:R-:W-:Y:S02]  /*0ea0*/  IADD3 R19, PT, PT, R19, 0x20, RZ ;  /* 0x0000002013137810 */ /* 0x000fe40007ffe0ff */
[----:B------:R-:W-:-:S12]  /*0eb0*/  HMMA.1684.F32.TF32 R8, R4, R16, R8 ;  /* 0x000000100408723c */ /* 0x000fd80000085008 */
[C---:B------:R-:W-:Y:S08]  /*0ec0*/  HMMA.1684.F32.TF32 R12, R6.reuse, R2, R12 ;  /* 0x00000002060c723c */ /* 0x040ff0000008500c */
[----:B------:R-:W-:Y:S01]  /*0ed0*/  HMMA.1684.F32.TF32 R8, R6, R3, R8 ;  /* 0x000000030608723c */ /* 0x000fe20000085008 */
[----:B------:R-:W-:-:S04]  /*0ee0*/  NOP ;  /* 0x0000000000007918 */ /* 0x000fc80000000000 */
[----:B------:R-:W-:-:S15]  /*0ef0*/  BRA.U UP0, `(.L_x_195) ;  /* 0xfffffff100e07547 */ /* 0x000fde000b83ffff */
.L_x_188:
[----:B------:R-:W-:-:S04]  /*0f00*/  UIADD3 UR7, UPT, UPT, UR7, 0x7, URZ ;  /* 0x0000000707077890 */ /* 0x000fc8000fffe0ff */
[----:B------:R-:W-:-:S04]  /*0f10*/  USHF.R.U32.HI UR7, URZ, 0x3, UR7 ;  /* 0x00000003ff077899 */ /* 0x000fc80008011607 */
[----:B------:R-:W-:-:S09]  /*0f20*/  ULOP3.LUT UP0, UR7, UR7, 0x3, URZ, 0xc0, !UPT ;  /* 0x0000000307077892 */ /* 0x000fd2000f80c0ff */
[----:B------:R-:W-:Y:S05]  /*0f30*/  BRA.U !UP0, `(.L_x_187) ;  /* 0x0000000108e47547 */ /* 0x000fea000b800000 */
[----:B------:R-:W-:Y:S01]  /*0f40*/  USHF.L.U32 UR4, UR4, 0x3, URZ ;  /* 0x0000000304047899 */ /* 0x000fe200080006ff */
[----:B------:R-:W2:Y:S03]  /*0f50*/  LDCU UR8, c[0x0][0x3a0] ;  /* 0x00007400ff0877ac */ /* 0x000ea60008000800 */
[----:B------:R-:W-:Y:S02]  /*0f60*/  UIADD3 UR6, UPT, UPT, UR6, UR4, URZ ;  /* 0x0000000406067290 */ /* 0x000fe4000fffe0ff */
[----:B------:R-:W-:Y:S01]  /*0f70*/  IADD3 R21, PT, PT, R21, UR4, RZ ;  /* 0x0000000415157c10 */ /* 0x000fe2000fffe0ff */
[----:B------:R-:W-:-:S03]  /*0f80*/  UIADD3 UR7, UPT, UPT, -UR7, URZ, URZ ;  /* 0x000000ff07077290 */ /* 0x000fc6000fffe1ff */
[----:B------:R-:W-:-:S09]  /*0f90*/  MOV R18, UR6 ;  /* 0x0000000600127c02 */ /* 0x000fd20008000f00 */
.L_x_197:
[----:B--2---:R-:W-:-:S09]  /*0fa0*/  UISETP.GE.AND UP0, UPT, UR4, UR8, UPT ;  /* 0x000000080400728c */ /* 0x004fd2000bf06270 */
[----:B------:R-:W-:Y:S05]  /*0fb0*/  BRA.U UP0, `(.L_x_196) ;  /* 0x0000000100987547 */ /* 0x000fea000b800000 */
[----:B------:R-:W2:Y:S01]  /*0fc0*/  S2R R0, SR_LANEID ;  /* 0x0000000000007919 */ /* 0x000ea20000000000 */
[----:B01----:R-:W0:Y:S01]  /*0fd0*/  LDC.64 R22, c[0x0][0x380] ;  /* 0x0000e000ff167b82 */ /* 0x003e220000000a00 */
[----:B------:R-:W1:Y:S07]  /*0fe0*/  S2R R6, SR_LANEID ;  /* 0x0000000000067919 */ /* 0x000e6e0000000000 */
[----:B------:R-:W3:Y:S01]  /*0ff0*/  LDC.64 R2, c[0x0][0x388] ;  /* 0x0000e200ff027b82 */ /* 0x000ee20000000a00 */
[----:B0-----:R-:W-:Y:S01]  /*1000*/  IMAD.WIDE.U32 R22, R21, 0x4, R22 ;  /* 0x0000000415167825 */ /* 0x001fe200078e0016 */
[----:B--2---:R-:W-:-:S03]  /*1010*/  SHF.R.U32.HI R27, RZ, 0x2, R0 ;  /* 0x00000002ff1b7819 */ /* 0x004fc60000011600 */
[----:B---3--:R-:W-:Y:S01]  /*1020*/  IMAD.WIDE.U32 R2, R18, 0x4, R2 ;  /* 0x0000000412027825 */ /* 0x008fe200078e0002 */
[----:B------:R-:W-:Y:S02]  /*1030*/  LOP3.LUT R0, R0, 0x3, RZ, 0xc0, !PT ;  /* 0x0000000300007812 */ /* 0x000fe400078ec0ff */
[----:B-1----:R-:W-:Y:S01]  /*1040*/  SHF.R.U32.HI R7, RZ, 0x2, R6 ;  /* 0x00000002ff077819 */ /* 0x002fe20000011606 */
[C---:B------:R-:W-:Y:S01]  /*1050*/  VIADD R5, R27.reuse, 0x8 ;  /* 0x000000081b057836 */ /* 0x040fe20000000000 */
[----:B------:R-:W-:Y:S01]  /*1060*/  LOP3.LUT R6, R6, 0x3, RZ, 0xc0, !PT ;  /* 0x0000000306067812 */ /* 0x000fe200078ec0ff */
[--C-:B------:R-:W-:Y:S01]  /*1070*/  IMAD R29, R27, UR8, R0.reuse ;  /* 0x000000081b1d7c24 */ /* 0x100fe2000f8e0200 */
[----:B------:R-:W-:Y:S01]  /*1080*/  IADD3 R4, PT, PT, R0, 0x4, RZ ;  /* 0x0000000400047810 */ /* 0x000fe20007ffe0ff */
[----:B------:R-:W-:Y:S01]  /*1090*/  IMAD R25, R5, UR8, R0 ;  /* 0x0000000805197c24 */ /* 0x000fe2000f8e0200 */
[----:B------:R-:W-:Y:S01]  /*10a0*/  IADD3 R0, PT, PT, R6, 0x4, RZ ;  /* 0x0000000406007810 */ /* 0x000fe20007ffe0ff */
[C---:B------:R-:W-:Y:S01]  /*10b0*/  IMAD R37, R7.reuse, UR8, R6 ;  /* 0x0000000807257c24 */ /* 0x040fe2000f8e0206 */
[----:B------:R-:W-:Y:S01]  /*10c0*/  IADD3 R19, PT, PT, R7, 0x8, RZ ;  /* 0x0000000807137810 */ /* 0x000fe20007ffe0ff */
[----:B------:R-:W-:-:S02]  /*10d0*/  IMAD R27, R27, UR8, R4 ;  /* 0x000000081b1b7c24 */ /* 0x000fc4000f8e0204 */
[----:B------:R-:W-:Y:S02]  /*10e0*/  IMAD R5, R5, UR8, R4 ;  /* 0x0000000805057c24 */ /* 0x000fe4000f8e0204 */
[----:B------:R-:W-:Y:S02]  /*10f0*/  IMAD R35, R7, UR8, R0 ;  /* 0x0000000807237c24 */ /* 0x000fe4000f8e0200 */
[C---:B------:R-:W-:Y:S02]  /*1100*/  IMAD R33, R19.reuse, UR8, R6 ;  /* 0x0000000813217c24 */ /* 0x040fe4000f8e0206 */
[----:B------:R-:W-:Y:S02]  /*1110*/  IMAD R31, R19, UR8, R0 ;  /* 0x00000008131f7c24 */ /* 0x000fe4000f8e0200 */
[----:B------:R-:W-:-:S04]  /*1120*/  IMAD.WIDE R28, R29, 0x4, R22 ;  /* 0x000000041d1c7825 */ /* 0x000fc800078e0216 */
[--C-:B------:R-:W-:Y:S01]  /*1130*/  IMAD.WIDE R24, R25, 0x4, R22.reuse ;  /* 0x0000000419187825 */ /* 0x100fe200078e0216 */
[----:B------:R2:W5:Y:S03]  /*1140*/  LD.E R4, desc[UR10][R28.64] ;  /* 0x0000000a1c047980 */ /* 0x000566000c101900 */
[----:B------:R-:W-:-:S04]  /*1150*/  IMAD.WIDE R26, R27, 0x4, R22 ;  /* 0x000000041b1a7825 */ /* 0x000fc800078e0216 */
[--C-:B------:R-:W-:Y:S01]  /*1160*/  IMAD.WIDE R36, R37, 0x4, R2.reuse ;  /* 0x0000000425247825 */ /* 0x100fe200078e0202 */
[----:B------:R2:W5:Y:S03]  /*1170*/  LD.E R6, desc[UR10][R26.64] ;  /* 0x0000000a1a067980 */ /* 0x000566000c101900 */
[--C-:B------:R-:W-:Y:S01]  /*1180*/  IMAD.WIDE R34, R35, 0x4, R2.reuse ;  /* 0x0000000423227825 */ /* 0x100fe200078e0202 */
[----:B------:R2:W5:Y:S03]  /*1190*/  LD.E R0, desc[UR10][R36.64] ;  /* 0x0000000a24007980 */ /* 0x000566000c101900 */
[----:B------:R-:W-:-:S04]  /*11a0*/  IMAD.WIDE R32, R33, 0x4, R2 ;  /* 0x0000000421207825 */ /* 0x000fc800078e0202 */
[----:B------:R-:W-:Y:S01]  /*11b0*/  IMAD.WIDE R30, R31, 0x4, R2 ;  /* 0x000000041f1e7825 */ /* 0x000fe200078e0202 */
[----:B------:R2:W5:Y:S03]  /*11c0*/  LD.E R16, desc[UR10][R32.64] ;  /* 0x0000000a20107980 */ /* 0x000566000c101900 */
[----:B------:R-:W-:Y:S01]  /*11d0*/  IMAD.WIDE R22, R5, 0x4, R22 ;  /* 0x0000000405167825 */ /* 0x000fe200078e0216 */
[----:B------:R2:W5:Y:S04]  /*11e0*/  LD.E R2, desc[UR10][R34.64] ;  /* 0x0000000a22027980 */ /* 0x000568000c101900 */
[----:B------:R2:W5:Y:S04]  /*11f0*/  LD.E R3, desc[UR10][R30.64] ;  /* 0x0000000a1e037980 */ /* 0x000568000c101900 */
[----:B------:R2:W5:Y:S04]  /*1200*/  LD.E R5, desc[UR10][R24.64] ;  /* 0x0000000a18057980 */ /* 0x000568000c101900 */
[----:B------:R2:W5:Y:S02]  /*1210*/  LD.E R7, desc[UR10][R22.64] ;  /* 0x0000000a16077980 */ /* 0x000564000c101900 */
.L_x_196:
[----:B-----5:R-:W-:Y:S01]  /*1220*/  HMMA.1684.F32.TF32 R12, R4, R0, R12 ;  /* 0x00000000040c723c */ /* 0x020fe2000008500c */
[----:B------:R-:W-:Y:S01]  /*1230*/  UIADD3 UR7, UPT, UPT, UR7, 0x1, URZ ;  /* 0x0000000107077890 */ /* 0x000fe2000fffe0ff */
[----:B------:R-:W-:Y:S01]  /*1240*/  IADD3 R18, PT, PT, R18, 0x8, RZ ;  /* 0x0000000812127810 */ /* 0x000fe20007ffe0ff */
[----:B------:R-:W-:Y:S01]  /*1250*/  UIADD3 UR4, UPT, UPT, UR4, 0x8, URZ ;  /* 0x0000000804047890 */ /* 0x000fe2000fffe0ff */
[----:B------:R-:W-:Y:S01]  /*1260*/  IADD3 R21, PT, PT, R21, 0x8, RZ ;  /* 0x0000000815157810 */ /* 0x000fe20007ffe0ff */
[----:B------:R-:W-:-:S03]  /*1270*/  UISETP.NE.AND UP0, UPT, UR7, URZ, UPT ;  /* 0x000000ff0700728c */ /* 0x000fc6000bf05270 */
[----:B------:R-:W-:-:S12]  /*1280*/  HMMA.1684.F32.TF32 R8, R4, R16, R8 ;  /* 0x000000100408723c */ /* 0x000fd80000085008 */
[C---:B------:R-:W-:Y:S08]  /*1290*/  HMMA.1684.F32.TF32 R12, R6.reuse, R2, R12 ;  /* 0x00000002060c723c */ /* 0x040ff0000008500c */
[----:B------:R-:W-:Y:S01]  /*12a0*/  HMMA.1684.F32.TF32 R8, R6, R3, R8 ;  /* 0x000000030608723c */ /* 0x000fe20000085008 */
[----:B------:R-:W-:-:S04]  /*12b0*/  NOP ;  /* 0x0000000000007918 */ /* 0x000fc80000000000 */
[----:B------:R-:W-:-:S15]  /*12c0*/  BRA.U UP0, `(.L_x_197) ;  /* 0xfffffffd00347547 */ /* 0x000fde000b83ffff */
.L_x_187:
[----:B------:R-:W3:Y:S01]  /*12d0*/  S2R R2, SR_LANEID ;  /* 0x0000000000027919 */ /* 0x000ee20000000000 */
[----:B------:R-:W4:Y:S01]  /*12e0*/  LDC R0, c[0x0][0x39c] ;  /* 0x0000e700ff007b82 */ /* 0x000f220000000800 */
[----:B------:R-:W5:Y:S01]  /*12f0*/  LDCU.64 UR6, c[0x0][0x390] ;  /* 0x00007200ff0677ac */ /* 0x000f620008000a00 */
[----:B------:R-:W-:Y:S01]  /*1300*/  MOV R3, RZ ;  /* 0x000000ff00037202 */ /* 0x000fe20000000f00 */
[----:B----4-:R-:W-:Y:S01]  /*1310*/  IMAD R17, R17, R0, RZ ;  /* 0x0000000011117224 */ /* 0x010fe200078e02ff */
[----:B------:R-:W-:-:S04]  /*1320*/  SHF.R.U32.HI R7, RZ, 0x1, R0 ;  /* 0x00000001ff077819 */ /* 0x000fc80000011600 */
[----:B------:R-:W-:Y:S02]  /*1330*/  IADD3 R17, P0, PT, R17, UR5, RZ ;  /* 0x0000000511117c10 */ /* 0x000fe4000ff1e0ff */
[----:B---3--:R-:W-:Y:S02]  /*1340*/  SHF.R.U32.HI R4, RZ, 0x2, R2 ;  /* 0x00000002ff047819 */ /* 0x008fe40000011602 */
[----:B------:R-:W-:Y:S02]  /*1350*/  LOP3.LUT R2, R2, 0x3, RZ, 0xc0, !PT ;  /* 0x0000000302027812 */ /* 0x000fe400078ec0ff */
[----:B------:R-:W-:Y:S02]  /*1360*/  IADD3.X R0, PT, PT, RZ, RZ, RZ, P0, !PT ;  /* 0x000000ffff007210 */ /* 0x000fe400007fe4ff */
[----:B-----5:R-:W-:Y:S01]  /*1370*/  LEA R5, P0, R17, UR6, 0x2 ;  /* 0x0000000611057c11 */ /* 0x020fe2000f8010ff */
[----:B------:R-:W-:-:S03]  /*1380*/  IMAD.WIDE.U32 R2, R4, R7, R2 ;  /* 0x0000000704027225 */ /* 0x000fc600078e0002 */
[----:B------:R-:W-:Y:S02]  /*1390*/  LEA.HI.X R17, R17, UR7, R0, 0x2, P0 ;  /* 0x0000000711117c11 */ /* 0x000fe400080f1400 */
[----:B------:R-:W-:-:S04]  /*13a0*/  LEA R4, P0, R2, R5, 0x3 ;  /* 0x0000000502047211 */ /* 0x000fc800078018ff */
[----:B------:R-:W-:-:S03]  /*13b0*/  LEA.HI.X R5, R2, R17, R3, 0x3, P0 ;  /* 0x0000001102057211 */ /* 0x000fc600000f1c03 */
[----:B------:R-:W-:Y:S02]  /*13c0*/  IMAD.WIDE.U32 R2, R7, 0x40, R4 ;  /* 0x0000004007027825 */ /* 0x000fe400078e0004 */
[----:B------:R-:W-:Y:S04]  /*13d0*/  ST.E.64 desc[UR10][R4.64], R12 ;  /* 0x0000000c04007985 */ /* 0x000fe8000c101b0a */
[----:B------:R-:W-:Y:S04]  /*13e0*/  ST.E.64 desc[UR10][R2.64], R14 ;  /* 0x0000000e02007985 */ /* 0x000fe8000c101b0a */
[----:B------:R-:W-:Y:S04]  /*13f0*/  ST.E.64 desc[UR10][R4.64+0x20], R8 ;  /* 0x0000200804007985 */ /* 0x000fe8000c101b0a */
[----:B------:R-:W-:Y:S01]  /*1400*/  ST.E.64 desc[UR10][R2.64+0x20], R10 ;  /* 0x0000200a02007985 */ /* 0x000fe2000c101b0a */
[----:B------:R-:W-:Y:S05]  /*1410*/  EXIT ;  /* 0x000000000000794d */ /* 0x000fea0003800000 */
.L_x_198:
        /* <DEDUP_REMOVED lines=14> */
.L_x_204:


//--------------------- .nv.shared.topk_selection_cg_a100 --------------------------
	.section	.nv.shared.topk_selection_cg_a100,"aw",@nobits
	.sectionflags	@""
	.align	16
	.zero		1024


//--------------------- .nv.shared.reserved.0     --------------------------
	.section	.nv.shared.reserved.0,"aw",@nobits
	.weak		__nv_reservedSMEM_offset_0_alias
	.size		__nv_reservedSMEM_offset_0_alias, 0, 64
	.other		__nv_reservedSMEM_offset_0_alias,@"STO_CUDA_RESERVED_SHARED STV_DEFAULT"
__nv_reservedSMEM_offset_0_alias:
	.zero		0
	.zero		64


//--------------------- .nv.shared.batch_pairwise_similarity_async_a100 --------------------------
	.section	.nv.shared.batch_pairwise_similarity_async_a100,"aw",@nobits
	.sectionflags	@""
	.align	16
	.zero		1024


//--------------------- .nv.shared.compute_multimodal_similarity_tf32_a100 --------------------------
	.section	.nv.shared.compute_multimodal_similarity_tf32_a100,"aw",@nobits
	.sectionflags	@""
	.align	16
	.zero		1024


//--------------------- .nv.shared.batch_similarity_tf32_wmma --------------------------
	.section	.nv.shared.batch_similarity_tf32_wmma,"aw",@nobits
	.sectionflags	@""
	.align	16
	.zero		1024


//--------------------- .nv.constant0.topk_selection_cg_a100 --------------------------
	.section	.nv.constant0.topk_selection_cg_a100,"a",@progbits
	.sectionflags	@""
	.align	4
.nv.constant0.topk_selection_cg_a100:
	.zero		928


//--------------------- .nv.constant0.batch_pairwise_similarity_async_a100 --------------------------
	.section	.nv.constant0.batch_pairwise_similarity_async_a100,"a",@progbits
	.sectionflags	@""
	.align	4
.nv.constant0.batch_pairwise_similarity_async_a100:
	.zero		920


//--------------------- .nv.constant0.compute_multimodal_similarity_tf32_a100 --------------------------
	.section	.nv.constant0.compute_multimodal_similarity_tf32_a100,"a",@progbits
	.sectionflags	@""
	.align	4
.nv.constant0.compute_multimodal_similarity_tf32_a100:
	.zero		972


//--------------------- .nv.constant0.batch_similarity_tf32_wmma --------------------------
	.section	.nv.constant0.batch_similarity_tf32_wmma,"a",@progbits
	.sectionflags	@""
	.align	4
.nv.constant0.batch_similarity_tf32_wmma:
	.zero		932


//--------------------- SYMBOLS --------------------------

	.type		.nv.reservedSmem.offset0,@object
	.size		.nv.reservedSmem.offset0,0x4
	.type		.nv.reservedSmem.cap,@object
	.size		.nv.reservedSmem.cap,0x4
